	.target	sm_100a

	.elftype	@"ET_EXEC"


//--------------------- .note.nv.tkinfo           --------------------------
	.section	.note.nv.tkinfo,"",@"SHT_NOTE"
	.sectionflags	@"SHF_NOTE_NV_TKINFO"
	.tkinfo
        /*0018*/ 	.word	0x00000002
        /*0030*/ 	.string	""
        /*0030*/ 	.string	"ptxas"
        /*0030*/ 	.string	"Cuda compilation tools, release 13.0, V13.0.88"
        /*0030*/ 	.string	"Build cuda_13.0.r13.0/compiler.36424714_0"
        /*0030*/ 	.string	"-arch sm_100a -m 64 "



//--------------------- .note.nv.cuinfo           --------------------------
	.section	.note.nv.cuinfo,"",@"SHT_NOTE"
	.sectionflags	@"SHF_NOTE_NV_CUINFO"
        /*0018*/ 	.short	0x0002
        /*001a*/ 	.short	0x0064
        /*001c*/ 	.short	0x0082
	.zero		2


//--------------------- .nv.info                  --------------------------
	.section	.nv.info,"",@"SHT_CUDA_INFO"
	.align	4


	//----- nvinfo : EIATTR_REGCOUNT
	.align		4
        /*0000*/ 	.byte	0x04, 0x2f
        /*0002*/ 	.short	(.L_29 - .L_28)
	.align		4
.L_28:
        /*0004*/ 	.word	index@(_Z14welford_kernelIfffEvPKT_PT1_S4_iii)
        /*0008*/ 	.word	0x00000014


	//----- nvinfo : EIATTR_FRAME_SIZE
	.align		4
.L_29:
        /*000c*/ 	.byte	0x04, 0x11
        /*000e*/ 	.short	(.L_31 - .L_30)
	.align		4
.L_30:
        /*0010*/ 	.word	index@(_Z14welford_kernelIfffEvPKT_PT1_S4_iii)
        /*0014*/ 	.word	0x00000000


	//----- nvinfo : EIATTR_REGCOUNT
	.align		4
.L_31:
        /*0018*/ 	.byte	0x04, 0x2f
        /*001a*/ 	.short	(.L_33 - .L_32)
	.align		4
.L_32:
        /*001c*/ 	.word	index@(_Z14welford_kernelIN3c104HalfEffEvPKT_PT1_S6_iii)
        /*0020*/ 	.word	0x00000014


	//----- nvinfo : EIATTR_FRAME_SIZE
	.align		4
.L_33:
        /*0024*/ 	.byte	0x04, 0x11
        /*0026*/ 	.short	(.L_35 - .L_34)
	.align		4
.L_34:
        /*0028*/ 	.word	index@(_Z14welford_kernelIN3c104HalfEffEvPKT_PT1_S6_iii)
        /*002c*/ 	.word	0x00000000


	//----- nvinfo : EIATTR_REGCOUNT
	.align		4
.L_35:
        /*0030*/ 	.byte	0x04, 0x2f
        /*0032*/ 	.short	(.L_37 - .L_36)
	.align		4
.L_36:
        /*0034*/ 	.word	index@(_Z24batchnorm_forward_kernelIfffEvPKT_PKT0_S5_PKT1_S8_PS0_ii)
        /*0038*/ 	.word	0x00000018


	//----- nvinfo : EIATTR_FRAME_SIZE
	.align		4
.L_37:
        /*003c*/ 	.byte	0x04, 0x11
        /*003e*/ 	.short	(.L_39 - .L_38)
	.align		4
.L_38:
        /*0040*/ 	.word	index@(_Z24batchnorm_forward_kernelIfffEvPKT_PKT0_S5_PKT1_S8_PS0_ii)
        /*0044*/ 	.word	0x00000000


	//----- nvinfo : EIATTR_REGCOUNT
	.align		4
.L_39:
        /*0048*/ 	.byte	0x04, 0x2f
        /*004a*/ 	.short	(.L_41 - .L_40)
	.align		4
.L_40:
        /*004c*/ 	.word	index@(_Z24batchnorm_forward_kernelIN3c104HalfEffEvPKT_PKT0_S7_PKT1_SA_PS2_ii)
        /*0050*/ 	.word	0x00000018


	//----- nvinfo : EIATTR_FRAME_SIZE
	.align		4
.L_41:
        /*0054*/ 	.byte	0x04, 0x11
        /*0056*/ 	.short	(.L_43 - .L_42)
	.align		4
.L_42:
        /*0058*/ 	.word	index@(_Z24batchnorm_forward_kernelIN3c104HalfEffEvPKT_PKT0_S7_PKT1_SA_PS2_ii)
        /*005c*/ 	.word	0x00000000


	//----- nvinfo : EIATTR_REGCOUNT
	.align		4
.L_43:
        /*0060*/ 	.byte	0x04, 0x2f
        /*0062*/ 	.short	(.L_45 - .L_44)
	.align		4
.L_44:
        /*0064*/ 	.word	index@(_Z24batchnorm_forward_kernelIN3c104HalfEfS1_EvPKT_PKT0_S7_PKT1_SA_PS2_ii)
        /*0068*/ 	.word	0x00000018


	//----- nvinfo : EIATTR_FRAME_SIZE
	.align		4
.L_45:
        /*006c*/ 	.byte	0x04, 0x11
        /*006e*/ 	.short	(.L_47 - .L_46)
	.align		4
.L_46:
        /*0070*/ 	.word	index@(_Z24batchnorm_forward_kernelIN3c104HalfEfS1_EvPKT_PKT0_S7_PKT1_SA_PS2_ii)
        /*0074*/ 	.word	0x00000000


	//----- nvinfo : EIATTR_REGCOUNT
	.align		4
.L_47:
        /*0078*/ 	.byte	0x04, 0x2f
        /*007a*/ 	.short	(.L_49 - .L_48)
	.align		4
.L_48:
        /*007c*/ 	.word	index@(_Z16reduce_bn_kernelIfffEvPKT_S2_PKT0_S5_PS3_S6_PT1_S8_iii)
        /*0080*/ 	.word	0x0000001e


	//----- nvinfo : EIATTR_FRAME_SIZE
	.align		4
.L_49:
        /*0084*/ 	.byte	0x04, 0x11
        /*0086*/ 	.short	(.L_51 - .L_50)
	.align		4
.L_50:
        /*0088*/ 	.word	index@(_Z16reduce_bn_kernelIfffEvPKT_S2_PKT0_S5_PS3_S6_PT1_S8_iii)
        /*008c*/ 	.word	0x00000000


	//----- nvinfo : EIATTR_REGCOUNT
	.align		4
.L_51:
        /*0090*/ 	.byte	0x04, 0x2f
        /*0092*/ 	.short	(.L_53 - .L_52)
	.align		4
.L_52:
        /*0094*/ 	.word	index@(_Z16reduce_bn_kernelIN3c104HalfEffEvPKT_S4_PKT0_S7_PS5_S8_PT1_SA_iii)
        /*0098*/ 	.word	0x0000001d


	//----- nvinfo : EIATTR_FRAME_SIZE
	.align		4
.L_53:
        /*009c*/ 	.byte	0x04, 0x11
        /*009e*/ 	.short	(.L_55 - .L_54)
	.align		4
.L_54:
        /*00a0*/ 	.word	index@(_Z16reduce_bn_kernelIN3c104HalfEffEvPKT_S4_PKT0_S7_PS5_S8_PT1_SA_iii)
        /*00a4*/ 	.word	0x00000000


	//----- nvinfo : EIATTR_REGCOUNT
	.align		4
.L_55:
        /*00a8*/ 	.byte	0x04, 0x2f
        /*00aa*/ 	.short	(.L_57 - .L_56)
	.align		4
.L_56:
        /*00ac*/ 	.word	index@(_Z16reduce_bn_kernelIN3c104HalfEfS1_EvPKT_S4_PKT0_S7_PS5_S8_PT1_SA_iii)
        /*00b0*/ 	.word	0x0000001e


	//----- nvinfo : EIATTR_FRAME_SIZE
	.align		4
.L_57:
        /*00b4*/ 	.byte	0x04, 0x11
        /*00b6*/ 	.short	(.L_59 - .L_58)
	.align		4
.L_58:
        /*00b8*/ 	.word	index@(_Z16reduce_bn_kernelIN3c104HalfEfS1_EvPKT_S4_PKT0_S7_PS5_S8_PT1_SA_iii)
        /*00bc*/ 	.word	0x00000000


	//----- nvinfo : EIATTR_REGCOUNT
	.align		4
.L_59:
        /*00c0*/ 	.byte	0x04, 0x2f
        /*00c2*/ 	.short	(.L_61 - .L_60)
	.align		4
.L_60:
        /*00c4*/ 	.word	index@(_Z25batchnorm_backward_kernelIfffEvPKT_S2_PKT0_S5_PKT1_S5_S5_PKiPS0_lii)
        /*00c8*/ 	.word	0x0000001d


	//----- nvinfo : EIATTR_FRAME_SIZE
	.align		4
.L_61:
        /*00cc*/ 	.byte	0x04, 0x11
        /*00ce*/ 	.short	(.L_63 - .L_62)
	.align		4
.L_62:
        /*00d0*/ 	.word	index@(_Z25batchnorm_backward_kernelIfffEvPKT_S2_PKT0_S5_PKT1_S5_S5_PKiPS0_lii)
        /*00d4*/ 	.word	0x00000000


	//----- nvinfo : EIATTR_REGCOUNT
	.align		4
.L_63:
        /*00d8*/ 	.byte	0x04, 0x2f
        /*00da*/ 	.short	(.L_65 - .L_64)
	.align		4
.L_64:
        /*00dc*/ 	.word	index@(_Z25batchnorm_backward_kernelIN3c104HalfEffEvPKT_S4_PKT0_S7_PKT1_S7_S7_PKiPS2_lii)
        /*00e0*/ 	.word	0x0000001e


	//----- nvinfo : EIATTR_FRAME_SIZE
	.align		4
.L_65:
        /*00e4*/ 	.byte	0x04, 0x11
        /*00e6*/ 	.short	(.L_67 - .L_66)
	.align		4
.L_66:
        /*00e8*/ 	.word	index@(_Z25batchnorm_backward_kernelIN3c104HalfEffEvPKT_S4_PKT0_S7_PKT1_S7_S7_PKiPS2_lii)
        /*00ec*/ 	.word	0x00000000


	//----- nvinfo : EIATTR_REGCOUNT
	.align		4
.L_67:
        /*00f0*/ 	.byte	0x04, 0x2f
        /*00f2*/ 	.short	(.L_69 - .L_68)
	.align		4
.L_68:
        /*00f4*/ 	.word	index@(_Z25batchnorm_backward_kernelIN3c104HalfEfS1_EvPKT_S4_PKT0_S7_PKT1_S7_S7_PKiPS2_lii)
        /*00f8*/ 	.word	0x0000001e


	//----- nvinfo : EIATTR_FRAME_SIZE
	.align		4
.L_69:
        /*00fc*/ 	.byte	0x04, 0x11
        /*00fe*/ 	.short	(.L_71 - .L_70)
	.align		4
.L_70:
        /*0100*/ 	.word	index@(_Z25batchnorm_backward_kernelIN3c104HalfEfS1_EvPKT_S4_PKT0_S7_PKT1_S7_S7_PKiPS2_lii)
        /*0104*/ 	.word	0x00000000


	//----- nvinfo : EIATTR_REGCOUNT
	.align		4
.L_71:
        /*0108*/ 	.byte	0x04, 0x2f
        /*010a*/ 	.short	(.L_73 - .L_72)
	.align		4
.L_72:
        /*010c*/ 	.word	index@(_Z23welford_kernel_parallelIfEvPKT_S2_PKiPS0_S5_S5_iif)
        /*0110*/ 	.word	0x00000020


	//----- nvinfo : EIATTR_FRAME_SIZE
	.align		4
.L_73:
        /*0114*/ 	.byte	0x04, 0x11
        /*0116*/ 	.short	(.L_75 - .L_74)
	.align		4
.L_74:
        /*0118*/ 	.word	index@(_Z23welford_kernel_parallelIfEvPKT_S2_PKiPS0_S5_S5_iif)
        /*011c*/ 	.word	0x00000000


	//----- nvinfo : EIATTR_REGCOUNT
	.align		4
.L_75:
        /*0120*/ 	.byte	0x04, 0x2f
        /*0122*/ 	.short	(.L_77 - .L_76)
	.align		4
.L_76:
        /*0124*/ 	.word	index@(_Z23welford_kernel_parallelIN3c104HalfEEvPKT_S4_PKiPS2_S7_S7_iif)
        /*0128*/ 	.word	0x00000020


	//----- nvinfo : EIATTR_FRAME_SIZE
	.align		4
.L_77:
        /*012c*/ 	.byte	0x04, 0x11
        /*012e*/ 	.short	(.L_79 - .L_78)
	.align		4
.L_78:
        /*0130*/ 	.word	index@(_Z23welford_kernel_parallelIN3c104HalfEEvPKT_S4_PKiPS2_S7_S7_iif)
        /*0134*/ 	.word	0x00000000


	//----- nvinfo : EIATTR_REGCOUNT
	.align		4
.L_79:
        /*0138*/ 	.byte	0x04, 0x2f
        /*013a*/ 	.short	(.L_81 - .L_80)
	.align		4
.L_80:
        /*013c*/ 	.word	index@(_Z21welford_kernel_c_lastIfffLi4EEvPKT_PT1_S4_PVT0_Piii)
        /*0140*/ 	.word	0x00000020


	//----- nvinfo : EIATTR_FRAME_SIZE
	.align		4
.L_81:
        /*0144*/ 	.byte	0x04, 0x11
        /*0146*/ 	.short	(.L_83 - .L_82)
	.align		4
.L_82:
        /*0148*/ 	.word	index@(_Z21welford_kernel_c_lastIfffLi4EEvPKT_PT1_S4_PVT0_Piii)
        /*014c*/ 	.word	0x00000000


	//----- nvinfo : EIATTR_REGCOUNT
	.align		4
.L_83:
        /*0150*/ 	.byte	0x04, 0x2f
        /*0152*/ 	.short	(.L_85 - .L_84)
	.align		4
.L_84:
        /*0154*/ 	.word	index@(_Z21welford_kernel_c_lastIN3c104HalfEffLi4EEvPKT_PT1_S6_PVT0_Piii)
        /*0158*/ 	.word	0x00000020


	//----- nvinfo : EIATTR_FRAME_SIZE
	.align		4
.L_85:
        /*015c*/ 	.byte	0x04, 0x11
        /*015e*/ 	.short	(.L_87 - .L_86)
	.align		4
.L_86:
        /*0160*/ 	.word	index@(_Z21welford_kernel_c_lastIN3c104HalfEffLi4EEvPKT_PT1_S6_PVT0_Piii)
        /*0164*/ 	.word	0x00000000


	//----- nvinfo : EIATTR_REGCOUNT
	.align		4
.L_87:
        /*0168*/ 	.byte	0x04, 0x2f
        /*016a*/ 	.short	(.L_89 - .L_88)
	.align		4
.L_88:
        /*016c*/ 	.word	index@(_Z31batchnorm_forward_c_last_kernelIfffLi4EEvPKT_S2_PKT0_S5_PKT1_S8_PS0_iib)
        /*0170*/ 	.word	0x00000020


	//----- nvinfo : EIATTR_FRAME_SIZE
	.align		4
.L_89:
        /*0174*/ 	.byte	0x04, 0x11
        /*0176*/ 	.short	(.L_91 - .L_90)
	.align		4
.L_90:
        /*0178*/ 	.word	index@(_Z31batchnorm_forward_c_last_kernelIfffLi4EEvPKT_S2_PKT0_S5_PKT1_S8_PS0_iib)
        /*017c*/ 	.word	0x00000000


	//----- nvinfo : EIATTR_REGCOUNT
	.align		4
.L_91:
        /*0180*/ 	.byte	0x04, 0x2f
        /*0182*/ 	.short	(.L_93 - .L_92)
	.align		4
.L_92:
        /*0184*/ 	.word	index@(_Z31batchnorm_forward_c_last_kernelIN3c104HalfEffLi4EEvPKT_S4_PKT0_S7_PKT1_SA_PS2_iib)
        /*0188*/ 	.word	0x00000020


	//----- nvinfo : EIATTR_FRAME_SIZE
	.align		4
.L_93:
        /*018c*/ 	.byte	0x04, 0x11
        /*018e*/ 	.short	(.L_95 - .L_94)
	.align		4
.L_94:
        /*0190*/ 	.word	index@(_Z31batchnorm_forward_c_last_kernelIN3c104HalfEffLi4EEvPKT_S4_PKT0_S7_PKT1_SA_PS2_iib)
        /*0194*/ 	.word	0x00000000


	//----- nvinfo : EIATTR_REGCOUNT
	.align		4
.L_95:
        /*0198*/ 	.byte	0x04, 0x2f
        /*019a*/ 	.short	(.L_97 - .L_96)
	.align		4
.L_96:
        /*019c*/ 	.word	index@(_Z31batchnorm_forward_c_last_kernelIN3c104HalfEfS1_Li4EEvPKT_S4_PKT0_S7_PKT1_SA_PS2_iib)
        /*01a0*/ 	.word	0x00000020


	//----- nvinfo : EIATTR_FRAME_SIZE
	.align		4
.L_97:
        /*01a4*/ 	.byte	0x04, 0x11
        /*01a6*/ 	.short	(.L_99 - .L_98)
	.align		4
.L_98:
        /*01a8*/ 	.word	index@(_Z31batchnorm_forward_c_last_kernelIN3c104HalfEfS1_Li4EEvPKT_S4_PKT0_S7_PKT1_SA_PS2_iib)
        /*01ac*/ 	.word	0x00000000


	//----- nvinfo : EIATTR_REGCOUNT
	.align		4
.L_99:
        /*01b0*/ 	.byte	0x04, 0x2f
        /*01b2*/ 	.short	(.L_101 - .L_100)
	.align		4
.L_100:
        /*01b4*/ 	.word	index@(_Z23reduce_bn_c_last_kernelIfffLi4EEvPKT_S2_PKT0_S5_PS3_S6_PT1_S8_PVS3_Piii)
        /*01b8*/ 	.word	0x0000002f


	//----- nvinfo : EIATTR_FRAME_SIZE
	.align		4
.L_101:
        /*01bc*/ 	.byte	0x04, 0x11
        /*01be*/ 	.short	(.L_103 - .L_102)
	.align		4
.L_102:
        /*01c0*/ 	.word	index@(_Z23reduce_bn_c_last_kernelIfffLi4EEvPKT_S2_PKT0_S5_PS3_S6_PT1_S8_PVS3_Piii)
        /*01c4*/ 	.word	0x00000000


	//----- nvinfo : EIATTR_REGCOUNT
	.align		4
.L_103:
        /*01c8*/ 	.byte	0x04, 0x2f
        /*01ca*/ 	.short	(.L_105 - .L_104)
	.align		4
.L_104:
        /*01cc*/ 	.word	index@(_Z23reduce_bn_c_last_kernelIN3c104HalfEffLi4EEvPKT_S4_PKT0_S7_PS5_S8_PT1_SA_PVS5_Piii)
        /*01d0*/ 	.word	0x00000030


	//----- nvinfo : EIATTR_FRAME_SIZE
	.align		4
.L_105:
        /*01d4*/ 	.byte	0x04, 0x11
        /*01d6*/ 	.short	(.L_107 - .L_106)
	.align		4
.L_106:
        /*01d8*/ 	.word	index@(_Z23reduce_bn_c_last_kernelIN3c104HalfEffLi4EEvPKT_S4_PKT0_S7_PS5_S8_PT1_SA_PVS5_Piii)
        /*01dc*/ 	.word	0x00000000


	//----- nvinfo : EIATTR_REGCOUNT
	.align		4
.L_107:
        /*01e0*/ 	.byte	0x04, 0x2f
        /*01e2*/ 	.short	(.L_109 - .L_108)
	.align		4
.L_108:
        /*01e4*/ 	.word	index@(_Z23reduce_bn_c_last_kernelIN3c104HalfEfS1_Li4EEvPKT_S4_PKT0_S7_PS5_S8_PT1_SA_PVS5_Piii)
        /*01e8*/ 	.word	0x00000030


	//----- nvinfo : EIATTR_FRAME_SIZE
	.align		4
.L_109:
        /*01ec*/ 	.byte	0x04, 0x11
        /*01ee*/ 	.short	(.L_111 - .L_110)
	.align		4
.L_110:
        /*01f0*/ 	.word	index@(_Z23reduce_bn_c_last_kernelIN3c104HalfEfS1_Li4EEvPKT_S4_PKT0_S7_PS5_S8_PT1_SA_PVS5_Piii)
        /*01f4*/ 	.word	0x00000000


	//----- nvinfo : EIATTR_REGCOUNT
	.align		4
.L_111:
        /*01f8*/ 	.byte	0x04, 0x2f
        /*01fa*/ 	.short	(.L_113 - .L_112)
	.align		4
.L_112:
        /*01fc*/ 	.word	index@(_Z32batchnorm_backward_c_last_kernelIfffLi4EEvPKT_S2_PKT0_S5_PKT1_S5_S5_PKiPS0_lii)
        /*0200*/ 	.word	0x00000020


	//----- nvinfo : EIATTR_FRAME_SIZE
	.align		4
.L_113:
        /*0204*/ 	.byte	0x04, 0x11
        /*0206*/ 	.short	(.L_115 - .L_114)
	.align		4
.L_114:
        /*0208*/ 	.word	index@(_Z32batchnorm_backward_c_last_kernelIfffLi4EEvPKT_S2_PKT0_S5_PKT1_S5_S5_PKiPS0_lii)
        /*020c*/ 	.word	0x00000000


	//----- nvinfo : EIATTR_REGCOUNT
	.align		4
.L_115:
        /*0210*/ 	.byte	0x04, 0x2f
        /*0212*/ 	.short	(.L_117 - .L_116)
	.align		4
.L_116:
        /*0214*/ 	.word	index@(_Z32batchnorm_backward_c_last_kernelIN3c104HalfEffLi4EEvPKT_S4_PKT0_S7_PKT1_S7_S7_PKiPS2_lii)
        /*0218*/ 	.word	0x00000020


	//----- nvinfo : EIATTR_FRAME_SIZE
	.align		4
.L_117:
        /*021c*/ 	.byte	0x04, 0x11
        /*021e*/ 	.short	(.L_119 - .L_118)
	.align		4
.L_118:
        /*0220*/ 	.word	index@(_Z32batchnorm_backward_c_last_kernelIN3c104HalfEffLi4EEvPKT_S4_PKT0_S7_PKT1_S7_S7_PKiPS2_lii)
        /*0224*/ 	.word	0x00000000


	//----- nvinfo : EIATTR_REGCOUNT
	.align		4
.L_119:
        /*0228*/ 	.byte	0x04, 0x2f
        /*022a*/ 	.short	(.L_121 - .L_120)
	.align		4
.L_120:
        /*022c*/ 	.word	index@(_Z32batchnorm_backward_c_last_kernelIN3c104HalfEfS1_Li4EEvPKT_S4_PKT0_S7_PKT1_S7_S7_PKiPS2_lii)
        /*0230*/ 	.word	0x00000020


	//----- nvinfo : EIATTR_FRAME_SIZE
	.align		4
.L_121:
        /*0234*/ 	.byte	0x04, 0x11
        /*0236*/ 	.short	(.L_123 - .L_122)
	.align		4
.L_122:
        /*0238*/ 	.word	index@(_Z32batchnorm_backward_c_last_kernelIN3c104HalfEfS1_Li4EEvPKT_S4_PKT0_S7_PKT1_S7_S7_PKiPS2_lii)
        /*023c*/ 	.word	0x00000000


	//----- nvinfo : EIATTR_REGCOUNT
	.align		4
.L_123:
        /*0240*/ 	.byte	0x04, 0x2f
        /*0242*/ 	.short	(.L_125 - .L_124)
	.align		4
.L_124:
        /*0244*/ 	.word	index@(_Z27relu_backward_c_last_kernelIfffLi4EEvPKT_S2_S2_PKT0_S5_PKT1_S8_PS0_ii)
        /*0248*/ 	.word	0x0000001f


	//----- nvinfo : EIATTR_FRAME_SIZE
	.align		4
.L_125:
        /*024c*/ 	.byte	0x04, 0x11
        /*024e*/ 	.short	(.L_127 - .L_126)
	.align		4
.L_126:
        /*0250*/ 	.word	index@(_Z27relu_backward_c_last_kernelIfffLi4EEvPKT_S2_S2_PKT0_S5_PKT1_S8_PS0_ii)
        /*0254*/ 	.word	0x00000000


	//----- nvinfo : EIATTR_REGCOUNT
	.align		4
.L_127:
        /*0258*/ 	.byte	0x04, 0x2f
        /*025a*/ 	.short	(.L_129 - .L_128)
	.align		4
.L_128:
        /*025c*/ 	.word	index@(_Z27relu_backward_c_last_kernelIN3c104HalfEffLi4EEvPKT_S4_S4_PKT0_S7_PKT1_SA_PS2_ii)
        /*0260*/ 	.word	0x00000020


	//----- nvinfo : EIATTR_FRAME_SIZE
	.align		4
.L_129:
        /*0264*/ 	.byte	0x04, 0x11
        /*0266*/ 	.short	(.L_131 - .L_130)
	.align		4
.L_130:
        /*0268*/ 	.word	index@(_Z27relu_backward_c_last_kernelIN3c104HalfEffLi4EEvPKT_S4_S4_PKT0_S7_PKT1_SA_PS2_ii)
        /*026c*/ 	.word	0x00000000


	//----- nvinfo : EIATTR_REGCOUNT
	.align		4
.L_131:
        /*0270*/ 	.byte	0x04, 0x2f
        /*0272*/ 	.short	(.L_133 - .L_132)
	.align		4
.L_132:
        /*0274*/ 	.word	index@(_Z27relu_backward_c_last_kernelIN3c104HalfEfS1_Li4EEvPKT_S4_S4_PKT0_S7_PKT1_SA_PS2_ii)
        /*0278*/ 	.word	0x00000020


	//----- nvinfo : EIATTR_FRAME_SIZE
	.align		4
.L_133:
        /*027c*/ 	.byte	0x04, 0x11
        /*027e*/ 	.short	(.L_135 - .L_134)
	.align		4
.L_134:
        /*0280*/ 	.word	index@(_Z27relu_backward_c_last_kernelIN3c104HalfEfS1_Li4EEvPKT_S4_S4_PKT0_S7_PKT1_SA_PS2_ii)
        /*0284*/ 	.word	0x00000000


	//----- nvinfo : EIATTR_MIN_STACK_SIZE
	.align		4
.L_135:
        /*0288*/ 	.byte	0x04, 0x12
        /*028a*/ 	.short	(.L_137 - .L_136)
	.align		4
.L_136:
        /*028c*/ 	.word	index@(_Z27relu_backward_c_last_kernelIN3c104HalfEfS1_Li4EEvPKT_S4_S4_PKT0_S7_PKT1_SA_PS2_ii)
        /*0290*/ 	.word	0x00000000


	//----- nvinfo : EIATTR_MIN_STACK_SIZE
	.align		4
.L_137:
        /*0294*/ 	.byte	0x04, 0x12
        /*0296*/ 	.short	(.L_139 - .L_138)
	.align		4
.L_138:
        /*0298*/ 	.word	index@(_Z27relu_backward_c_last_kernelIN3c104HalfEffLi4EEvPKT_S4_S4_PKT0_S7_PKT1_SA_PS2_ii)
        /*029c*/ 	.word	0x00000000


	//----- nvinfo : EIATTR_MIN_STACK_SIZE
	.align		4
.L_139:
        /*02a0*/ 	.byte	0x04, 0x12
        /*02a2*/ 	.short	(.L_141 - .L_140)
	.align		4
.L_140:
        /*02a4*/ 	.word	index@(_Z27relu_backward_c_last_kernelIfffLi4EEvPKT_S2_S2_PKT0_S5_PKT1_S8_PS0_ii)
        /*02a8*/ 	.word	0x00000000


	//----- nvinfo : EIATTR_MIN_STACK_SIZE
	.align		4
.L_141:
        /*02ac*/ 	.byte	0x04, 0x12
        /*02ae*/ 	.short	(.L_143 - .L_142)
	.align		4
.L_142:
        /*02b0*/ 	.word	index@(_Z32batchnorm_backward_c_last_kernelIN3c104HalfEfS1_Li4EEvPKT_S4_PKT0_S7_PKT1_S7_S7_PKiPS2_lii)
        /*02b4*/ 	.word	0x00000000


	//----- nvinfo : EIATTR_MIN_STACK_SIZE
	.align		4
.L_143:
        /*02b8*/ 	.byte	0x04, 0x12
        /*02ba*/ 	.short	(.L_145 - .L_144)
	.align		4
.L_144:
        /*02bc*/ 	.word	index@(_Z32batchnorm_backward_c_last_kernelIN3c104HalfEffLi4EEvPKT_S4_PKT0_S7_PKT1_S7_S7_PKiPS2_lii)
        /*02c0*/ 	.word	0x00000000


	//----- nvinfo : EIATTR_MIN_STACK_SIZE
	.align		4
.L_145:
        /*02c4*/ 	.byte	0x04, 0x12
        /*02c6*/ 	.short	(.L_147 - .L_146)
	.align		4
.L_146:
        /*02c8*/ 	.word	index@(_Z32batchnorm_backward_c_last_kernelIfffLi4EEvPKT_S2_PKT0_S5_PKT1_S5_S5_PKiPS0_lii)
        /*02cc*/ 	.word	0x00000000


	//----- nvinfo : EIATTR_MIN_STACK_SIZE
	.align		4
.L_147:
        /*02d0*/ 	.byte	0x04, 0x12
        /*02d2*/ 	.short	(.L_149 - .L_148)
	.align		4
.L_148:
        /*02d4*/ 	.word	index@(_Z23reduce_bn_c_last_kernelIN3c104HalfEfS1_Li4EEvPKT_S4_PKT0_S7_PS5_S8_PT1_SA_PVS5_Piii)
        /*02d8*/ 	.word	0x00000000


	//----- nvinfo : EIATTR_MIN_STACK_SIZE
	.align		4
.L_149:
        /*02dc*/ 	.byte	0x04, 0x12
        /*02de*/ 	.short	(.L_151 - .L_150)
	.align		4
.L_150:
        /*02e0*/ 	.word	index@(_Z23reduce_bn_c_last_kernelIN3c104HalfEffLi4EEvPKT_S4_PKT0_S7_PS5_S8_PT1_SA_PVS5_Piii)
        /*02e4*/ 	.word	0x00000000


	//----- nvinfo : EIATTR_MIN_STACK_SIZE
	.align		4
.L_151:
        /*02e8*/ 	.byte	0x04, 0x12
        /*02ea*/ 	.short	(.L_153 - .L_152)
	.align		4
.L_152:
        /*02ec*/ 	.word	index@(_Z23reduce_bn_c_last_kernelIfffLi4EEvPKT_S2_PKT0_S5_PS3_S6_PT1_S8_PVS3_Piii)
        /*02f0*/ 	.word	0x00000000


	//----- nvinfo : EIATTR_MIN_STACK_SIZE
	.align		4
.L_153:
        /*02f4*/ 	.byte	0x04, 0x12
        /*02f6*/ 	.short	(.L_155 - .L_154)
	.align		4
.L_154:
        /*02f8*/ 	.word	index@(_Z31batchnorm_forward_c_last_kernelIN3c104HalfEfS1_Li4EEvPKT_S4_PKT0_S7_PKT1_SA_PS2_iib)
        /*02fc*/ 	.word	0x00000000


	//----- nvinfo : EIATTR_MIN_STACK_SIZE
	.align		4
.L_155:
        /*0300*/ 	.byte	0x04, 0x12
        /*0302*/ 	.short	(.L_157 - .L_156)
	.align		4
.L_156:
        /*0304*/ 	.word	index@(_Z31batchnorm_forward_c_last_kernelIN3c104HalfEffLi4EEvPKT_S4_PKT0_S7_PKT1_SA_PS2_iib)
        /*0308*/ 	.word	0x00000000


	//----- nvinfo : EIATTR_MIN_STACK_SIZE
	.align		4
.L_157:
        /*030c*/ 	.byte	0x04, 0x12
        /*030e*/ 	.short	(.L_159 - .L_158)
	.align		4
.L_158:
        /*0310*/ 	.word	index@(_Z31batchnorm_forward_c_last_kernelIfffLi4EEvPKT_S2_PKT0_S5_PKT1_S8_PS0_iib)
        /*0314*/ 	.word	0x00000000


	//----- nvinfo : EIATTR_MIN_STACK_SIZE
	.align		4
.L_159:
        /*0318*/ 	.byte	0x04, 0x12
        /*031a*/ 	.short	(.L_161 - .L_160)
	.align		4
.L_160:
        /*031c*/ 	.word	index@(_Z21welford_kernel_c_lastIN3c104HalfEffLi4EEvPKT_PT1_S6_PVT0_Piii)
        /*0320*/ 	.word	0x00000000


	//----- nvinfo : EIATTR_MIN_STACK_SIZE
	.align		4
.L_161:
        /*0324*/ 	.byte	0x04, 0x12
        /*0326*/ 	.short	(.L_163 - .L_162)
	.align		4
.L_162:
        /*0328*/ 	.word	index@(_Z21welford_kernel_c_lastIfffLi4EEvPKT_PT1_S4_PVT0_Piii)
        /*032c*/ 	.word	0x00000000


	//----- nvinfo : EIATTR_MIN_STACK_SIZE
	.align		4
.L_163:
        /*0330*/ 	.byte	0x04, 0x12
        /*0332*/ 	.short	(.L_165 - .L_164)
	.align		4
.L_164:
        /*0334*/ 	.word	index@(_Z23welford_kernel_parallelIN3c104HalfEEvPKT_S4_PKiPS2_S7_S7_iif)
        /*0338*/ 	.word	0x00000000


	//----- nvinfo : EIATTR_MIN_STACK_SIZE
	.align		4
.L_165:
        /*033c*/ 	.byte	0x04, 0x12
        /*033e*/ 	.short	(.L_167 - .L_166)
	.align		4
.L_166:
        /*0340*/ 	.word	index@(_Z23welford_kernel_parallelIfEvPKT_S2_PKiPS0_S5_S5_iif)
        /*0344*/ 	.word	0x00000000


	//----- nvinfo : EIATTR_MIN_STACK_SIZE
	.align		4
.L_167:
        /*0348*/ 	.byte	0x04, 0x12
        /*034a*/ 	.short	(.L_169 - .L_168)
	.align		4
.L_168:
        /*034c*/ 	.word	index@(_Z25batchnorm_backward_kernelIN3c104HalfEfS1_EvPKT_S4_PKT0_S7_PKT1_S7_S7_PKiPS2_lii)
        /*0350*/ 	.word	0x00000000


	//----- nvinfo : EIATTR_MIN_STACK_SIZE
	.align		4
.L_169:
        /*0354*/ 	.byte	0x04, 0x12
        /*0356*/ 	.short	(.L_171 - .L_170)
	.align		4
.L_170:
        /*0358*/ 	.word	index@(_Z25batchnorm_backward_kernelIN3c104HalfEffEvPKT_S4_PKT0_S7_PKT1_S7_S7_PKiPS2_lii)
        /*035c*/ 	.word	0x00000000


	//----- nvinfo : EIATTR_MIN_STACK_SIZE
	.align		4
.L_171:
        /*0360*/ 	.byte	0x04, 0x12
        /*0362*/ 	.short	(.L_173 - .L_172)
	.align		4
.L_172:
        /*0364*/ 	.word	index@(_Z25batchnorm_backward_kernelIfffEvPKT_S2_PKT0_S5_PKT1_S5_S5_PKiPS0_lii)
        /*0368*/ 	.word	0x00000000


	//----- nvinfo : EIATTR_MIN_STACK_SIZE
	.align		4
.L_173:
        /*036c*/ 	.byte	0x04, 0x12
        /*036e*/ 	.short	(.L_175 - .L_174)
	.align		4
.L_174:
        /*0370*/ 	.word	index@(_Z16reduce_bn_kernelIN3c104HalfEfS1_EvPKT_S4_PKT0_S7_PS5_S8_PT1_SA_iii)
        /*0374*/ 	.word	0x00000000


	//----- nvinfo : EIATTR_MIN_STACK_SIZE
	.align		4
.L_175:
        /*0378*/ 	.byte	0x04, 0x12
        /*037a*/ 	.short	(.L_177 - .L_176)
	.align		4
.L_176:
        /*037c*/ 	.word	index@(_Z16reduce_bn_kernelIN3c104HalfEffEvPKT_S4_PKT0_S7_PS5_S8_PT1_SA_iii)
        /*0380*/ 	.word	0x00000000


	//----- nvinfo : EIATTR_MIN_STACK_SIZE
	.align		4
.L_177:
        /*0384*/ 	.byte	0x04, 0x12
        /*0386*/ 	.short	(.L_179 - .L_178)
	.align		4
.L_178:
        /*0388*/ 	.word	index@(_Z16reduce_bn_kernelIfffEvPKT_S2_PKT0_S5_PS3_S6_PT1_S8_iii)
        /*038c*/ 	.word	0x00000000


	//----- nvinfo : EIATTR_MIN_STACK_SIZE
	.align		4
.L_179:
        /*0390*/ 	.byte	0x04, 0x12
        /*0392*/ 	.short	(.L_181 - .L_180)
	.align		4
.L_180:
        /*0394*/ 	.word	index@(_Z24batchnorm_forward_kernelIN3c104HalfEfS1_EvPKT_PKT0_S7_PKT1_SA_PS2_ii)
        /*0398*/ 	.word	0x00000000


	//----- nvinfo : EIATTR_MIN_STACK_SIZE
	.align		4
.L_181:
        /*039c*/ 	.byte	0x04, 0x12
        /*039e*/ 	.short	(.L_183 - .L_182)
	.align		4
.L_182:
        /*03a0*/ 	.word	index@(_Z24batchnorm_forward_kernelIN3c104HalfEffEvPKT_PKT0_S7_PKT1_SA_PS2_ii)
        /*03a4*/ 	.word	0x00000000


	//----- nvinfo : EIATTR_MIN_STACK_SIZE
	.align		4
.L_183:
        /*03a8*/ 	.byte	0x04, 0x12
        /*03aa*/ 	.short	(.L_185 - .L_184)
	.align		4
.L_184:
        /*03ac*/ 	.word	index@(_Z24batchnorm_forward_kernelIfffEvPKT_PKT0_S5_PKT1_S8_PS0_ii)
        /*03b0*/ 	.word	0x00000000


	//----- nvinfo : EIATTR_MIN_STACK_SIZE
	.align		4
.L_185:
        /*03b4*/ 	.byte	0x04, 0x12
        /*03b6*/ 	.short	(.L_187 - .L_186)
	.align		4
.L_186:
        /*03b8*/ 	.word	index@(_Z14welford_kernelIN3c104HalfEffEvPKT_PT1_S6_iii)
        /*03bc*/ 	.word	0x00000000


	//----- nvinfo : EIATTR_MIN_STACK_SIZE
	.align		4
.L_187:
        /*03c0*/ 	.byte	0x04, 0x12
        /*03c2*/ 	.short	(.L_189 - .L_188)
	.align		4
.L_188:
        /*03c4*/ 	.word	index@(_Z14welford_kernelIfffEvPKT_PT1_S4_iii)
        /*03c8*/ 	.word	0x00000000
.L_189:


//--------------------- .nv.compat                --------------------------
	.section	.nv.compat,"",@"SHT_CUDA_COMPAT_INFO"
	.align	4
        /*0000*/ 	.byte	0x02, 0x09, 0x01, 0x00, 0x02, 0x02, 0x01, 0x00, 0x02, 0x05, 0x05, 0x00, 0x03, 0x07, 0x01, 0x01
        /*0010*/ 	.byte	0x02, 0x03, 0x00, 0x00, 0x02, 0x06, 0x01, 0x00, 0x04, 0x0b, 0x08, 0x00, 0x09, 0x00, 0x00, 0x00
        /*0020*/ 	.byte	0x00, 0x00, 0x00, 0x00


//--------------------- .nv.info._Z27relu_backward_c_last_kernelIN3c104HalfEfS1_Li4EEvPKT_S4_S4_PKT0_S7_PKT1_SA_PS2_ii --------------------------
	.section	.nv.info._Z27relu_backward_c_last_kernelIN3c104HalfEfS1_Li4EEvPKT_S4_S4_PKT0_S7_PKT1_SA_PS2_ii,"",@"SHT_CUDA_INFO"
	.sectionflags	@""
	.align	4


	//----- nvinfo : EIATTR_CUDA_API_VERSION
	.align		4
        /*0000*/ 	.byte	0x04, 0x37
        /*0002*/ 	.short	(.L_191 - .L_190)
.L_190:
        /*0004*/ 	.word	0x00000082


	//----- nvinfo : EIATTR_KPARAM_INFO
	.align		4
.L_191:
        /*0008*/ 	.byte	0x04, 0x17
        /*000a*/ 	.short	(.L_193 - .L_192)
.L_192:
        /*000c*/ 	.word	0x00000000
        /*0010*/ 	.short	0x0009
        /*0012*/ 	.short	0x0044
        /*0014*/ 	.byte	0x00, 0xf0, 0x11, 0x00


	//----- nvinfo : EIATTR_KPARAM_INFO
	.align		4
.L_193:
        /*0018*/ 	.byte	0x04, 0x17
        /*001a*/ 	.short	(.L_195 - .L_194)
.L_194:
        /*001c*/ 	.word	0x00000000
        /*0020*/ 	.short	0x0008
        /*0022*/ 	.short	0x0040
        /*0024*/ 	.byte	0x00, 0xf0, 0x11, 0x00


	//----- nvinfo : EIATTR_KPARAM_INFO
	.align		4
.L_195:
        /*0028*/ 	.byte	0x04, 0x17
        /*002a*/ 	.short	(.L_197 - .L_196)
.L_196:
        /*002c*/ 	.word	0x00000000
        /*0030*/ 	.short	0x0007
        /*0032*/ 	.short	0x0038
        /*0034*/ 	.byte	0x00, 0xf5, 0x21, 0x00


	//----- nvinfo : EIATTR_KPARAM_INFO
	.align		4
.L_197:
        /*0038*/ 	.byte	0x04, 0x17
        /*003a*/ 	.short	(.L_199 - .L_198)
.L_198:
        /*003c*/ 	.word	0x00000000
        /*0040*/ 	.short	0x0006
        /*0042*/ 	.short	0x0030
        /*0044*/ 	.byte	0x00, 0xf5, 0x21, 0x00


	//----- nvinfo : EIATTR_KPARAM_INFO
	.align		4
.L_199:
        /*0048*/ 	.byte	0x04, 0x17
        /*004a*/ 	.short	(.L_201 - .L_200)
.L_200:
        /*004c*/ 	.word	0x00000000
        /*0050*/ 	.short	0x0005
        /*0052*/ 	.short	0x0028
        /*0054*/ 	.byte	0x00, 0xf5, 0x21, 0x00


	//----- nvinfo : EIATTR_KPARAM_INFO
	.align		4
.L_201:
        /*0058*/ 	.byte	0x04, 0x17
        /*005a*/ 	.short	(.L_203 - .L_202)
.L_202:
        /*005c*/ 	.word	0x00000000
        /*0060*/ 	.short	0x0004
        /*0062*/ 	.short	0x0020
        /*0064*/ 	.byte	0x00, 0xf5, 0x21, 0x00


	//----- nvinfo : EIATTR_KPARAM_INFO
	.align		4
.L_203:
        /*0068*/ 	.byte	0x04, 0x17
        /*006a*/ 	.short	(.L_205 - .L_204)
.L_204:
        /*006c*/ 	.word	0x00000000
        /*0070*/ 	.short	0x0003
        /*0072*/ 	.short	0x0018
        /*0074*/ 	.byte	0x00, 0xf5, 0x21, 0x00


	//----- nvinfo : EIATTR_KPARAM_INFO
	.align		4
.L_205:
        /*0078*/ 	.byte	0x04, 0x17
        /*007a*/ 	.short	(.L_207 - .L_206)
.L_206:
        /*007c*/ 	.word	0x00000000
        /*0080*/ 	.short	0x0002
        /*0082*/ 	.short	0x0010
        /*0084*/ 	.byte	0x00, 0xf5, 0x21, 0x00


	//----- nvinfo : EIATTR_KPARAM_INFO
	.align		4
.L_207:
        /*0088*/ 	.byte	0x04, 0x17
        /*008a*/ 	.short	(.L_209 - .L_208)
.L_208:
        /*008c*/ 	.word	0x00000000
        /*0090*/ 	.short	0x0001
        /*0092*/ 	.short	0x0008
        /*0094*/ 	.byte	0x00, 0xf5, 0x21, 0x00


	//----- nvinfo : EIATTR_KPARAM_INFO
	.align		4
.L_209:
        /*0098*/ 	.byte	0x04, 0x17
        /*009a*/ 	.short	(.L_211 - .L_210)
.L_210:
        /*009c*/ 	.word	0x00000000
        /*00a0*/ 	.short	0x0000
        /*00a2*/ 	.short	0x0000
        /*00a4*/ 	.byte	0x00, 0xf5, 0x21, 0x00


	//----- nvinfo : EIATTR_SPARSE_MMA_MASK
	.align		4
.L_211:
        /*00a8*/ 	.byte	0x03, 0x50
        /*00aa*/ 	.short	0x0000


	//----- nvinfo : EIATTR_MAXREG_COUNT
	.align		4
        /*00ac*/ 	.byte	0x03, 0x1b
        /*00ae*/ 	.short	0x00ff


	//----- nvinfo : EIATTR_MERCURY_ISA_VERSION
	.align		4
        /*00b0*/ 	.byte	0x03, 0x5f
        /*00b2*/ 	.short	0x0101


	//----- nvinfo : EIATTR_VRC_CTA_INIT_COUNT
	.align		4
        /*00b4*/ 	.byte	0x02, 0x4a
	.zero		1
	.zero		1


	//----- nvinfo : EIATTR_EXIT_INSTR_OFFSETS
	.align		4
        /*00b8*/ 	.byte	0x04, 0x1c
        /*00ba*/ 	.short	(.L_213 - .L_212)


	//   ....[0]....
.L_212:
        /*00bc*/ 	.word	0x000002c0


	//   ....[1]....
        /*00c0*/ 	.word	0x00000c60


	//   ....[2]....
        /*00c4*/ 	.word	0x00001b50


	//   ....[3]....
        /*00c8*/ 	.word	0x00002020


	//   ....[4]....
        /*00cc*/ 	.word	0x00002160


	//----- nvinfo : EIATTR_CRS_STACK_SIZE
	.align		4
.L_213:
        /*00d0*/ 	.byte	0x04, 0x1e
        /*00d2*/ 	.short	(.L_215 - .L_214)
.L_214:
        /*00d4*/ 	.word	0x00000000


	//----- nvinfo : EIATTR_CBANK_PARAM_SIZE
	.align		4
.L_215:
        /*00d8*/ 	.byte	0x03, 0x19
        /*00da*/ 	.short	0x0048


	//----- nvinfo : EIATTR_PARAM_CBANK
	.align		4
        /*00dc*/ 	.byte	0x04, 0x0a
        /*00de*/ 	.short	(.L_217 - .L_216)
	.align		4
.L_216:
        /*00e0*/ 	.word	index@(.nv.constant0._Z27relu_backward_c_last_kernelIN3c104HalfEfS1_Li4EEvPKT_S4_S4_PKT0_S7_PKT1_SA_PS2_ii)
        /*00e4*/ 	.short	0x0380
        /*00e6*/ 	.short	0x0048


	//----- nvinfo : EIATTR_SW_WAR
	.align		4
.L_217:
        /*00e8*/ 	.byte	0x04, 0x36
        /*00ea*/ 	.short	(.L_219 - .L_218)
.L_218:
        /*00ec*/ 	.word	0x00000008
.L_219:


//--------------------- .nv.info._Z27relu_backward_c_last_kernelIN3c104HalfEffLi4EEvPKT_S4_S4_PKT0_S7_PKT1_SA_PS2_ii --------------------------
	.section	.nv.info._Z27relu_backward_c_last_kernelIN3c104HalfEffLi4EEvPKT_S4_S4_PKT0_S7_PKT1_SA_PS2_ii,"",@"SHT_CUDA_INFO"
	.sectionflags	@""
	.align	4


	//----- nvinfo : EIATTR_CUDA_API_VERSION
	.align		4
        /*0000*/ 	.byte	0x04, 0x37
        /*0002*/ 	.short	(.L_221 - .L_220)
.L_220:
        /*0004*/ 	.word	0x00000082


	//----- nvinfo : EIATTR_KPARAM_INFO
	.align		4
.L_221:
        /*0008*/ 	.byte	0x04, 0x17
        /*000a*/ 	.short	(.L_223 - .L_222)
.L_222:
        /*000c*/ 	.word	0x00000000
        /*0010*/ 	.short	0x0009
        /*0012*/ 	.short	0x0044
        /*0014*/ 	.byte	0x00, 0xf0, 0x11, 0x00


	//----- nvinfo : EIATTR_KPARAM_INFO
	.align		4
.L_223:
        /*0018*/ 	.byte	0x04, 0x17
        /*001a*/ 	.short	(.L_225 - .L_224)
.L_224:
        /*001c*/ 	.word	0x00000000
        /*0020*/ 	.short	0x0008
        /*0022*/ 	.short	0x0040
        /*0024*/ 	.byte	0x00, 0xf0, 0x11, 0x00


	//----- nvinfo : EIATTR_KPARAM_INFO
	.align		4
.L_225:
        /*0028*/ 	.byte	0x04, 0x17
        /*002a*/ 	.short	(.L_227 - .L_226)
.L_226:
        /*002c*/ 	.word	0x00000000
        /*0030*/ 	.short	0x0007
        /*0032*/ 	.short	0x0038
        /*0034*/ 	.byte	0x00, 0xf5, 0x21, 0x00


	//----- nvinfo : EIATTR_KPARAM_INFO
	.align		4
.L_227:
        /*0038*/ 	.byte	0x04, 0x17
        /*003a*/ 	.short	(.L_229 - .L_228)
.L_228:
        /*003c*/ 	.word	0x00000000
        /*0040*/ 	.short	0x0006
        /*0042*/ 	.short	0x0030
        /*0044*/ 	.byte	0x00, 0xf5, 0x21, 0x00


	//----- nvinfo : EIATTR_KPARAM_INFO
	.align		4
.L_229:
        /*0048*/ 	.byte	0x04, 0x17
        /*004a*/ 	.short	(.L_231 - .L_230)
.L_230:
        /*004c*/ 	.word	0x00000000
        /*0050*/ 	.short	0x0005
        /*0052*/ 	.short	0x0028
        /*0054*/ 	.byte	0x00, 0xf5, 0x21, 0x00


	//----- nvinfo : EIATTR_KPARAM_INFO
	.align		4
.L_231:
        /*0058*/ 	.byte	0x04, 0x17
        /*005a*/ 	.short	(.L_233 - .L_232)
.L_232:
        /*005c*/ 	.word	0x00000000
        /*0060*/ 	.short	0x0004
        /*0062*/ 	.short	0x0020
        /*0064*/ 	.byte	0x00, 0xf5, 0x21, 0x00


	//----- nvinfo : EIATTR_KPARAM_INFO
	.align		4
.L_233:
        /*0068*/ 	.byte	0x04, 0x17
        /*006a*/ 	.short	(.L_235 - .L_234)
.L_234:
        /*006c*/ 	.word	0x00000000
        /*0070*/ 	.short	0x0003
        /*0072*/ 	.short	0x0018
        /*0074*/ 	.byte	0x00, 0xf5, 0x21, 0x00


	//----- nvinfo : EIATTR_KPARAM_INFO
	.align		4
.L_235:
        /*0078*/ 	.byte	0x04, 0x17
        /*007a*/ 	.short	(.L_237 - .L_236)
.L_236:
        /*007c*/ 	.word	0x00000000
        /*0080*/ 	.short	0x0002
        /*0082*/ 	.short	0x0010
        /*0084*/ 	.byte	0x00, 0xf5, 0x21, 0x00


	//----- nvinfo : EIATTR_KPARAM_INFO
	.align		4
.L_237:
        /*0088*/ 	.byte	0x04, 0x17
        /*008a*/ 	.short	(.L_239 - .L_238)
.L_238:
        /*008c*/ 	.word	0x00000000
        /*0090*/ 	.short	0x0001
        /*0092*/ 	.short	0x0008
        /*0094*/ 	.byte	0x00, 0xf5, 0x21, 0x00


	//----- nvinfo : EIATTR_KPARAM_INFO
	.align		4
.L_239:
        /*0098*/ 	.byte	0x04, 0x17
        /*009a*/ 	.short	(.L_241 - .L_240)
.L_240:
        /*009c*/ 	.word	0x00000000
        /*00a0*/ 	.short	0x0000
        /*00a2*/ 	.short	0x0000
        /*00a4*/ 	.byte	0x00, 0xf5, 0x21, 0x00


	//----- nvinfo : EIATTR_SPARSE_MMA_MASK
	.align		4
.L_241:
        /*00a8*/ 	.byte	0x03, 0x50
        /*00aa*/ 	.short	0x0000


	//----- nvinfo : EIATTR_MAXREG_COUNT
	.align		4
        /*00ac*/ 	.byte	0x03, 0x1b
        /*00ae*/ 	.short	0x00ff


	//----- nvinfo : EIATTR_MERCURY_ISA_VERSION
	.align		4
        /*00b0*/ 	.byte	0x03, 0x5f
        /*00b2*/ 	.short	0x0101


	//----- nvinfo : EIATTR_VRC_CTA_INIT_COUNT
	.align		4
        /*00b4*/ 	.byte	0x02, 0x4a
	.zero		1
	.zero		1


	//----- nvinfo : EIATTR_EXIT_INSTR_OFFSETS
	.align		4
        /*00b8*/ 	.byte	0x04, 0x1c
        /*00ba*/ 	.short	(.L_243 - .L_242)


	//   ....[0]....
.L_242:
        /*00bc*/ 	.word	0x000002c0


	//   ....[1]....
        /*00c0*/ 	.word	0x00000c40


	//   ....[2]....
        /*00c4*/ 	.word	0x00001b30


	//   ....[3]....
        /*00c8*/ 	.word	0x00002000


	//   ....[4]....
        /*00cc*/ 	.word	0x00002140


	//----- nvinfo : EIATTR_CRS_STACK_SIZE
	.align		4
.L_243:
        /*00d0*/ 	.byte	0x04, 0x1e
        /*00d2*/ 	.short	(.L_245 - .L_244)
.L_244:
        /*00d4*/ 	.word	0x00000000


	//----- nvinfo : EIATTR_CBANK_PARAM_SIZE
	.align		4
.L_245:
        /*00d8*/ 	.byte	0x03, 0x19
        /*00da*/ 	.short	0x0048


	//----- nvinfo : EIATTR_PARAM_CBANK
	.align		4
        /*00dc*/ 	.byte	0x04, 0x0a
        /*00de*/ 	.short	(.L_247 - .L_246)
	.align		4
.L_246:
        /*00e0*/ 	.word	index@(.nv.constant0._Z27relu_backward_c_last_kernelIN3c104HalfEffLi4EEvPKT_S4_S4_PKT0_S7_PKT1_SA_PS2_ii)
        /*00e4*/ 	.short	0x0380
        /*00e6*/ 	.short	0x0048


	//----- nvinfo : EIATTR_SW_WAR
	.align		4
.L_247:
        /*00e8*/ 	.byte	0x04, 0x36
        /*00ea*/ 	.short	(.L_249 - .L_248)
.L_248:
        /*00ec*/ 	.word	0x00000008
.L_249:


//--------------------- .nv.info._Z27relu_backward_c_last_kernelIfffLi4EEvPKT_S2_S2_PKT0_S5_PKT1_S8_PS0_ii --------------------------
	.section	.nv.info._Z27relu_backward_c_last_kernelIfffLi4EEvPKT_S2_S2_PKT0_S5_PKT1_S8_PS0_ii,"",@"SHT_CUDA_INFO"
	.sectionflags	@""
	.align	4


	//----- nvinfo : EIATTR_CUDA_API_VERSION
	.align		4
        /*0000*/ 	.byte	0x04, 0x37
        /*0002*/ 	.short	(.L_251 - .L_250)
.L_250:
        /*0004*/ 	.word	0x00000082


	//----- nvinfo : EIATTR_KPARAM_INFO
	.align		4
.L_251:
        /*0008*/ 	.byte	0x04, 0x17
        /*000a*/ 	.short	(.L_253 - .L_252)
.L_252:
        /*000c*/ 	.word	0x00000000
        /*0010*/ 	.short	0x0009
        /*0012*/ 	.short	0x0044
        /*0014*/ 	.byte	0x00, 0xf0, 0x11, 0x00


	//----- nvinfo : EIATTR_KPARAM_INFO
	.align		4
.L_253:
        /*0018*/ 	.byte	0x04, 0x17
        /*001a*/ 	.short	(.L_255 - .L_254)
.L_254:
        /*001c*/ 	.word	0x00000000
        /*0020*/ 	.short	0x0008
        /*0022*/ 	.short	0x0040
        /*0024*/ 	.byte	0x00, 0xf0, 0x11, 0x00


	//----- nvinfo : EIATTR_KPARAM_INFO
	.align		4
.L_255:
        /*0028*/ 	.byte	0x04, 0x17
        /*002a*/ 	.short	(.L_257 - .L_256)
.L_256:
        /*002c*/ 	.word	0x00000000
        /*0030*/ 	.short	0x0007
        /*0032*/ 	.short	0x0038
        /*0034*/ 	.byte	0x00, 0xf5, 0x21, 0x00


	//----- nvinfo : EIATTR_KPARAM_INFO
	.align		4
.L_257:
        /*0038*/ 	.byte	0x04, 0x17
        /*003a*/ 	.short	(.L_259 - .L_258)
.L_258:
        /*003c*/ 	.word	0x00000000
        /*0040*/ 	.short	0x0006
        /*0042*/ 	.short	0x0030
        /*0044*/ 	.byte	0x00, 0xf5, 0x21, 0x00


	//----- nvinfo : EIATTR_KPARAM_INFO
	.align		4
.L_259:
        /*0048*/ 	.byte	0x04, 0x17
        /*004a*/ 	.short	(.L_261 - .L_260)
.L_260:
        /*004c*/ 	.word	0x00000000
        /*0050*/ 	.short	0x0005
        /*0052*/ 	.short	0x0028
        /*0054*/ 	.byte	0x00, 0xf5, 0x21, 0x00


	//----- nvinfo : EIATTR_KPARAM_INFO
	.align		4
.L_261:
        /*0058*/ 	.byte	0x04, 0x17
        /*005a*/ 	.short	(.L_263 - .L_262)
.L_262:
        /*005c*/ 	.word	0x00000000
        /*0060*/ 	.short	0x0004
        /*0062*/ 	.short	0x0020
        /*0064*/ 	.byte	0x00, 0xf5, 0x21, 0x00


	//----- nvinfo : EIATTR_KPARAM_INFO
	.align		4
.L_263:
        /*0068*/ 	.byte	0x04, 0x17
        /*006a*/ 	.short	(.L_265 - .L_264)
.L_264:
        /*006c*/ 	.word	0x00000000
        /*0070*/ 	.short	0x0003
        /*0072*/ 	.short	0x0018
        /*0074*/ 	.byte	0x00, 0xf5, 0x21, 0x00


	//----- nvinfo : EIATTR_KPARAM_INFO
	.align		4
.L_265:
        /*0078*/ 	.byte	0x04, 0x17
        /*007a*/ 	.short	(.L_267 - .L_266)
.L_266:
        /*007c*/ 	.word	0x00000000
        /*0080*/ 	.short	0x0002
        /*0082*/ 	.short	0x0010
        /*0084*/ 	.byte	0x00, 0xf5, 0x21, 0x00


	//----- nvinfo : EIATTR_KPARAM_INFO
	.align		4
.L_267:
        /*0088*/ 	.byte	0x04, 0x17
        /*008a*/ 	.short	(.L_269 - .L_268)
.L_268:
        /*008c*/ 	.word	0x00000000
        /*0090*/ 	.short	0x0001
        /*0092*/ 	.short	0x0008
        /*0094*/ 	.byte	0x00, 0xf5, 0x21, 0x00


	//----- nvinfo : EIATTR_KPARAM_INFO
	.align		4
.L_269:
        /*0098*/ 	.byte	0x04, 0x17
        /*009a*/ 	.short	(.L_271 - .L_270)
.L_270:
        /*009c*/ 	.word	0x00000000
        /*00a0*/ 	.short	0x0000
        /*00a2*/ 	.short	0x0000
        /*00a4*/ 	.byte	0x00, 0xf5, 0x21, 0x00


	//----- nvinfo : EIATTR_SPARSE_MMA_MASK
	.align		4
.L_271:
        /*00a8*/ 	.byte	0x03, 0x50
        /*00aa*/ 	.short	0x0000


	//----- nvinfo : EIATTR_MAXREG_COUNT
	.align		4
        /*00ac*/ 	.byte	0x03, 0x1b
        /*00ae*/ 	.short	0x00ff


	//----- nvinfo : EIATTR_MERCURY_ISA_VERSION
	.align		4
        /*00b0*/ 	.byte	0x03, 0x5f
        /*00b2*/ 	.short	0x0101


	//----- nvinfo : EIATTR_VRC_CTA_INIT_COUNT
	.align		4
        /*00b4*/ 	.byte	0x02, 0x4a
	.zero		1
	.zero		1


	//----- nvinfo : EIATTR_EXIT_INSTR_OFFSETS
	.align		4
        /*00b8*/ 	.byte	0x04, 0x1c
        /*00ba*/ 	.short	(.L_273 - .L_272)


	//   ....[0]....
.L_272:
        /*00bc*/ 	.word	0x000002c0


	//   ....[1]....
        /*00c0*/ 	.word	0x00000ba0


	//   ....[2]....
        /*00c4*/ 	.word	0x000025d0


	//   ....[3]....
        /*00c8*/ 	.word	0x00002a70


	//   ....[4]....
        /*00cc*/ 	.word	0x00002ba0


	//----- nvinfo : EIATTR_CRS_STACK_SIZE
	.align		4
.L_273:
        /*00d0*/ 	.byte	0x04, 0x1e
        /*00d2*/ 	.short	(.L_275 - .L_274)
.L_274:
        /*00d4*/ 	.word	0x00000000


	//----- nvinfo : EIATTR_CBANK_PARAM_SIZE
	.align		4
.L_275:
        /*00d8*/ 	.byte	0x03, 0x19
        /*00da*/ 	.short	0x0048


	//----- nvinfo : EIATTR_PARAM_CBANK
	.align		4
        /*00dc*/ 	.byte	0x04, 0x0a
        /*00de*/ 	.short	(.L_277 - .L_276)
	.align		4
.L_276:
        /*00e0*/ 	.word	index@(.nv.constant0._Z27relu_backward_c_last_kernelIfffLi4EEvPKT_S2_S2_PKT0_S5_PKT1_S8_PS0_ii)
        /*00e4*/ 	.short	0x0380
        /*00e6*/ 	.short	0x0048


	//----- nvinfo : EIATTR_SW_WAR
	.align		4
.L_277:
        /*00e8*/ 	.byte	0x04, 0x36
        /*00ea*/ 	.short	(.L_279 - .L_278)
.L_278:
        /*00ec*/ 	.word	0x00000008
.L_279:


//--------------------- .nv.info._Z32batchnorm_backward_c_last_kernelIN3c104HalfEfS1_Li4EEvPKT_S4_PKT0_S7_PKT1_S7_S7_PKiPS2_lii --------------------------
	.section	.nv.info._Z32batchnorm_backward_c_last_kernelIN3c104HalfEfS1_Li4EEvPKT_S4_PKT0_S7_PKT1_S7_S7_PKiPS2_lii,"",@"SHT_CUDA_INFO"
	.sectionflags	@""
	.align	4


	//----- nvinfo : EIATTR_CUDA_API_VERSION
	.align		4
        /*0000*/ 	.byte	0x04, 0x37
        /*0002*/ 	.short	(.L_281 - .L_280)
.L_280:
        /*0004*/ 	.word	0x00000082


	//----- nvinfo : EIATTR_KPARAM_INFO
	.align		4
.L_281:
        /*0008*/ 	.byte	0x04, 0x17
        /*000a*/ 	.short	(.L_283 - .L_282)
.L_282:
        /*000c*/ 	.word	0x00000000
        /*0010*/ 	.short	0x000b
        /*0012*/ 	.short	0x0054
        /*0014*/ 	.byte	0x00, 0xf0, 0x11, 0x00


	//----- nvinfo : EIATTR_KPARAM_INFO
	.align		4
.L_283:
        /*0018*/ 	.byte	0x04, 0x17
        /*001a*/ 	.short	(.L_285 - .L_284)
.L_284:
        /*001c*/ 	.word	0x00000000
        /*0020*/ 	.short	0x000a
        /*0022*/ 	.short	0x0050
        /*0024*/ 	.byte	0x00, 0xf0, 0x11, 0x00


	//----- nvinfo : EIATTR_KPARAM_INFO
	.align		4
.L_285:
        /*0028*/ 	.byte	0x04, 0x17
        /*002a*/ 	.short	(.L_287 - .L_286)
.L_286:
        /*002c*/ 	.word	0x00000000
        /*0030*/ 	.short	0x0009
        /*0032*/ 	.short	0x0048
        /*0034*/ 	.byte	0x00, 0xf0, 0x21, 0x00


	//----- nvinfo : EIATTR_KPARAM_INFO
	.align		4
.L_287:
        /*0038*/ 	.byte	0x04, 0x17
        /*003a*/ 	.short	(.L_289 - .L_288)
.L_288:
        /*003c*/ 	.word	0x00000000
        /*0040*/ 	.short	0x0008
        /*0042*/ 	.short	0x0040
        /*0044*/ 	.byte	0x00, 0xf5, 0x21, 0x00


	//----- nvinfo : EIATTR_KPARAM_INFO
	.align		4
.L_289:
        /*0048*/ 	.byte	0x04, 0x17
        /*004a*/ 	.short	(.L_291 - .L_290)
.L_290:
        /*004c*/ 	.word	0x00000000
        /*0050*/ 	.short	0x0007
        /*0052*/ 	.short	0x0038
        /*0054*/ 	.byte	0x00, 0xf5, 0x21, 0x00


	//----- nvinfo : EIATTR_KPARAM_INFO
	.align		4
.L_291:
        /*0058*/ 	.byte	0x04, 0x17
        /*005a*/ 	.short	(.L_293 - .L_292)
.L_292:
        /*005c*/ 	.word	0x00000000
        /*0060*/ 	.short	0x0006
        /*0062*/ 	.short	0x0030
        /*0064*/ 	.byte	0x00, 0xf5, 0x21, 0x00


	//----- nvinfo : EIATTR_KPARAM_INFO
	.align		4
.L_293:
        /*0068*/ 	.byte	0x04, 0x17
        /*006a*/ 	.short	(.L_295 - .L_294)
.L_294:
        /*006c*/ 	.word	0x00000000
        /*0070*/ 	.short	0x0005
        /*0072*/ 	.short	0x0028
        /*0074*/ 	.byte	0x00, 0xf5, 0x21, 0x00


	//----- nvinfo : EIATTR_KPARAM_INFO
	.align		4
.L_295:
        /*0078*/ 	.byte	0x04, 0x17
        /*007a*/ 	.short	(.L_297 - .L_296)
.L_296:
        /*007c*/ 	.word	0x00000000
        /*0080*/ 	.short	0x0004
        /*0082*/ 	.short	0x0020
        /*0084*/ 	.byte	0x00, 0xf5, 0x21, 0x00


	//----- nvinfo : EIATTR_KPARAM_INFO
	.align		4
.L_297:
        /*0088*/ 	.byte	0x04, 0x17
        /*008a*/ 	.short	(.L_299 - .L_298)
.L_298:
        /*008c*/ 	.word	0x00000000
        /*0090*/ 	.short	0x0003
        /*0092*/ 	.short	0x0018
        /*0094*/ 	.byte	0x00, 0xf5, 0x21, 0x00


	//----- nvinfo : EIATTR_KPARAM_INFO
	.align		4
.L_299:
        /*0098*/ 	.byte	0x04, 0x17
        /*009a*/ 	.short	(.L_301 - .L_300)
.L_300:
        /*009c*/ 	.word	0x00000000
        /*00a0*/ 	.short	0x0002
        /*00a2*/ 	.short	0x0010
        /*00a4*/ 	.byte	0x00, 0xf5, 0x21, 0x00


	//----- nvinfo : EIATTR_KPARAM_INFO
	.align		4
.L_301:
        /*00a8*/ 	.byte	0x04, 0x17
        /*00aa*/ 	.short	(.L_303 - .L_302)
.L_302:
        /*00ac*/ 	.word	0x00000000
        /*00b0*/ 	.short	0x0001
        /*00b2*/ 	.short	0x0008
        /*00b4*/ 	.byte	0x00, 0xf5, 0x21, 0x00


	//----- nvinfo : EIATTR_KPARAM_INFO
	.align		4
.L_303:
        /*00b8*/ 	.byte	0x04, 0x17
        /*00ba*/ 	.short	(.L_305 - .L_304)
.L_304:
        /*00bc*/ 	.word	0x00000000
        /*00c0*/ 	.short	0x0000
        /*00c2*/ 	.short	0x0000
        /*00c4*/ 	.byte	0x00, 0xf5, 0x21, 0x00


	//----- nvinfo : EIATTR_SPARSE_MMA_MASK
	.align		4
.L_305:
        /*00c8*/ 	.byte	0x03, 0x50
        /*00ca*/ 	.short	0x0000


	//----- nvinfo : EIATTR_MAXREG_COUNT
	.align		4
        /*00cc*/ 	.byte	0x03, 0x1b
        /*00ce*/ 	.short	0x00ff


	//----- nvinfo : EIATTR_MERCURY_ISA_VERSION
	.align		4
        /*00d0*/ 	.byte	0x03, 0x5f
        /*00d2*/ 	.short	0x0101


	//----- nvinfo : EIATTR_VRC_CTA_INIT_COUNT
	.align		4
        /*00d4*/ 	.byte	0x02, 0x4a
	.zero		1
	.zero		1


	//----- nvinfo : EIATTR_EXIT_INSTR_OFFSETS
	.align		4
        /*00d8*/ 	.byte	0x04, 0x1c
        /*00da*/ 	.short	(.L_307 - .L_306)


	//   ....[0]....
.L_306:
        /*00dc*/ 	.word	0x000012e0


	//   ....[1]....
        /*00e0*/ 	.word	0x00002060


	//   ....[2]....
        /*00e4*/ 	.word	0x00002440


	//   ....[3]....
        /*00e8*/ 	.word	0x00002560


	//----- nvinfo : EIATTR_CBANK_PARAM_SIZE
	.align		4
.L_307:
        /*00ec*/ 	.byte	0x03, 0x19
        /*00ee*/ 	.short	0x0058


	//----- nvinfo : EIATTR_PARAM_CBANK
	.align		4
        /*00f0*/ 	.byte	0x04, 0x0a
        /*00f2*/ 	.short	(.L_309 - .L_308)
	.align		4
.L_308:
        /*00f4*/ 	.word	index@(.nv.constant0._Z32batchnorm_backward_c_last_kernelIN3c104HalfEfS1_Li4EEvPKT_S4_PKT0_S7_PKT1_S7_S7_PKiPS2_lii)
        /*00f8*/ 	.short	0x0380
        /*00fa*/ 	.short	0x0058


	//----- nvinfo : EIATTR_SW_WAR
	.align		4
.L_309:
        /*00fc*/ 	.byte	0x04, 0x36
        /*00fe*/ 	.short	(.L_311 - .L_310)
.L_310:
        /*0100*/ 	.word	0x00000008
.L_311:


//--------------------- .nv.info._Z32batchnorm_backward_c_last_kernelIN3c104HalfEffLi4EEvPKT_S4_PKT0_S7_PKT1_S7_S7_PKiPS2_lii --------------------------
	.section	.nv.info._Z32batchnorm_backward_c_last_kernelIN3c104HalfEffLi4EEvPKT_S4_PKT0_S7_PKT1_S7_S7_PKiPS2_lii,"",@"SHT_CUDA_INFO"
	.sectionflags	@""
	.align	4


	//----- nvinfo : EIATTR_CUDA_API_VERSION
	.align		4
        /*0000*/ 	.byte	0x04, 0x37
        /*0002*/ 	.short	(.L_313 - .L_312)
.L_312:
        /*0004*/ 	.word	0x00000082


	//----- nvinfo : EIATTR_KPARAM_INFO
	.align		4
.L_313:
        /*0008*/ 	.byte	0x04, 0x17
        /*000a*/ 	.short	(.L_315 - .L_314)
.L_314:
        /*000c*/ 	.word	0x00000000
        /*0010*/ 	.short	0x000b
        /*0012*/ 	.short	0x0054
        /*0014*/ 	.byte	0x00, 0xf0, 0x11, 0x00


	//----- nvinfo : EIATTR_KPARAM_INFO
	.align		4
.L_315:
        /*0018*/ 	.byte	0x04, 0x17
        /*001a*/ 	.short	(.L_317 - .L_316)
.L_316:
        /*001c*/ 	.word	0x00000000
        /*0020*/ 	.short	0x000a
        /*0022*/ 	.short	0x0050
        /*0024*/ 	.byte	0x00, 0xf0, 0x11, 0x00


	//----- nvinfo : EIATTR_KPARAM_INFO
	.align		4
.L_317:
        /*0028*/ 	.byte	0x04, 0x17
        /*002a*/ 	.short	(.L_319 - .L_318)
.L_318:
        /*002c*/ 	.word	0x00000000
        /*0030*/ 	.short	0x0009
        /*0032*/ 	.short	0x0048
        /*0034*/ 	.byte	0x00, 0xf0, 0x21, 0x00


	//----- nvinfo : EIATTR_KPARAM_INFO
	.align		4
.L_319:
        /*0038*/ 	.byte	0x04, 0x17
        /*003a*/ 	.short	(.L_321 - .L_320)
.L_320:
        /*003c*/ 	.word	0x00000000
        /*0040*/ 	.short	0x0008
        /*0042*/ 	.short	0x0040
        /*0044*/ 	.byte	0x00, 0xf5, 0x21, 0x00


	//----- nvinfo : EIATTR_KPARAM_INFO
	.align		4
.L_321:
        /*0048*/ 	.byte	0x04, 0x17
        /*004a*/ 	.short	(.L_323 - .L_322)
.L_322:
        /*004c*/ 	.word	0x00000000
        /*0050*/ 	.short	0x0007
        /*0052*/ 	.short	0x0038
        /*0054*/ 	.byte	0x00, 0xf5, 0x21, 0x00


	//----- nvinfo : EIATTR_KPARAM_INFO
	.align		4
.L_323:
        /*0058*/ 	.byte	0x04, 0x17
        /*005a*/ 	.short	(.L_325 - .L_324)
.L_324:
        /*005c*/ 	.word	0x00000000
        /*0060*/ 	.short	0x0006
        /*0062*/ 	.short	0x0030
        /*0064*/ 	.byte	0x00, 0xf5, 0x21, 0x00


	//----- nvinfo : EIATTR_KPARAM_INFO
	.align		4
.L_325:
        /*0068*/ 	.byte	0x04, 0x17
        /*006a*/ 	.short	(.L_327 - .L_326)
.L_326:
        /*006c*/ 	.word	0x00000000
        /*0070*/ 	.short	0x0005
        /*0072*/ 	.short	0x0028
        /*0074*/ 	.byte	0x00, 0xf5, 0x21, 0x00


	//----- nvinfo : EIATTR_KPARAM_INFO
	.align		4
.L_327:
        /*0078*/ 	.byte	0x04, 0x17
        /*007a*/ 	.short	(.L_329 - .L_328)
.L_328:
        /*007c*/ 	.word	0x00000000
        /*0080*/ 	.short	0x0004
        /*0082*/ 	.short	0x0020
        /*0084*/ 	.byte	0x00, 0xf5, 0x21, 0x00


	//----- nvinfo : EIATTR_KPARAM_INFO
	.align		4
.L_329:
        /*0088*/ 	.byte	0x04, 0x17
        /*008a*/ 	.short	(.L_331 - .L_330)
.L_330:
        /*008c*/ 	.word	0x00000000
        /*0090*/ 	.short	0x0003
        /*0092*/ 	.short	0x0018
        /*0094*/ 	.byte	0x00, 0xf5, 0x21, 0x00


	//----- nvinfo : EIATTR_KPARAM_INFO
	.align		4
.L_331:
        /*0098*/ 	.byte	0x04, 0x17
        /*009a*/ 	.short	(.L_333 - .L_332)
.L_332:
        /*009c*/ 	.word	0x00000000
        /*00a0*/ 	.short	0x0002
        /*00a2*/ 	.short	0x0010
        /*00a4*/ 	.byte	0x00, 0xf5, 0x21, 0x00


	//----- nvinfo : EIATTR_KPARAM_INFO
	.align		4
.L_333:
        /*00a8*/ 	.byte	0x04, 0x17
        /*00aa*/ 	.short	(.L_335 - .L_334)
.L_334:
        /*00ac*/ 	.word	0x00000000
        /*00b0*/ 	.short	0x0001
        /*00b2*/ 	.short	0x0008
        /*00b4*/ 	.byte	0x00, 0xf5, 0x21, 0x00


	//----- nvinfo : EIATTR_KPARAM_INFO
	.align		4
.L_335:
        /*00b8*/ 	.byte	0x04, 0x17
        /*00ba*/ 	.short	(.L_337 - .L_336)
.L_336:
        /*00bc*/ 	.word	0x00000000
        /*00c0*/ 	.short	0x0000
        /*00c2*/ 	.short	0x0000
        /*00c4*/ 	.byte	0x00, 0xf5, 0x21, 0x00


	//----- nvinfo : EIATTR_SPARSE_MMA_MASK
	.align		4
.L_337:
        /*00c8*/ 	.byte	0x03, 0x50
        /*00ca*/ 	.short	0x0000


	//----- nvinfo : EIATTR_MAXREG_COUNT
	.align		4
        /*00cc*/ 	.byte	0x03, 0x1b
        /*00ce*/ 	.short	0x00ff


	//----- nvinfo : EIATTR_MERCURY_ISA_VERSION
	.align		4
        /*00d0*/ 	.byte	0x03, 0x5f
        /*00d2*/ 	.short	0x0101


	//----- nvinfo : EIATTR_VRC_CTA_INIT_COUNT
	.align		4
        /*00d4*/ 	.byte	0x02, 0x4a
	.zero		1
	.zero		1


	//----- nvinfo : EIATTR_EXIT_INSTR_OFFSETS
	.align		4
        /*00d8*/ 	.byte	0x04, 0x1c
        /*00da*/ 	.short	(.L_339 - .L_338)


	//   ....[0]....
.L_338:
        /*00dc*/ 	.word	0x000012f0


	//   ....[1]....
        /*00e0*/ 	.word	0x00002050


	//   ....[2]....
        /*00e4*/ 	.word	0x00002430


	//   ....[3]....
        /*00e8*/ 	.word	0x00002550


	//----- nvinfo : EIATTR_CBANK_PARAM_SIZE
	.align		4
.L_339:
        /*00ec*/ 	.byte	0x03, 0x19
        /*00ee*/ 	.short	0x0058


	//----- nvinfo : EIATTR_PARAM_CBANK
	.align		4
        /*00f0*/ 	.byte	0x04, 0x0a
        /*00f2*/ 	.short	(.L_341 - .L_340)
	.align		4
.L_340:
        /*00f4*/ 	.word	index@(.nv.constant0._Z32batchnorm_backward_c_last_kernelIN3c104HalfEffLi4EEvPKT_S4_PKT0_S7_PKT1_S7_S7_PKiPS2_lii)
        /*00f8*/ 	.short	0x0380
        /*00fa*/ 	.short	0x0058


	//----- nvinfo : EIATTR_SW_WAR
	.align		4
.L_341:
        /*00fc*/ 	.byte	0x04, 0x36
        /*00fe*/ 	.short	(.L_343 - .L_342)
.L_342:
        /*0100*/ 	.word	0x00000008
.L_343:


//--------------------- .nv.info._Z32batchnorm_backward_c_last_kernelIfffLi4EEvPKT_S2_PKT0_S5_PKT1_S5_S5_PKiPS0_lii --------------------------
	.section	.nv.info._Z32batchnorm_backward_c_last_kernelIfffLi4EEvPKT_S2_PKT0_S5_PKT1_S5_S5_PKiPS0_lii,"",@"SHT_CUDA_INFO"
	.sectionflags	@""
	.align	4


	//----- nvinfo : EIATTR_CUDA_API_VERSION
	.align		4
        /*0000*/ 	.byte	0x04, 0x37
        /*0002*/ 	.short	(.L_345 - .L_344)
.L_344:
        /*0004*/ 	.word	0x00000082


	//----- nvinfo : EIATTR_KPARAM_INFO
	.align		4
.L_345:
        /*0008*/ 	.byte	0x04, 0x17
        /*000a*/ 	.short	(.L_347 - .L_346)
.L_346:
        /*000c*/ 	.word	0x00000000
        /*0010*/ 	.short	0x000b
        /*0012*/ 	.short	0x0054
        /*0014*/ 	.byte	0x00, 0xf0, 0x11, 0x00


	//----- nvinfo : EIATTR_KPARAM_INFO
	.align		4
.L_347:
        /*0018*/ 	.byte	0x04, 0x17
        /*001a*/ 	.short	(.L_349 - .L_348)
.L_348:
        /*001c*/ 	.word	0x00000000
        /*0020*/ 	.short	0x000a
        /*0022*/ 	.short	0x0050
        /*0024*/ 	.byte	0x00, 0xf0, 0x11, 0x00


	//----- nvinfo : EIATTR_KPARAM_INFO
	.align		4
.L_349:
        /*0028*/ 	.byte	0x04, 0x17
        /*002a*/ 	.short	(.L_351 - .L_350)
.L_350:
        /*002c*/ 	.word	0x00000000
        /*0030*/ 	.short	0x0009
        /*0032*/ 	.short	0x0048
        /*0034*/ 	.byte	0x00, 0xf0, 0x21, 0x00


	//----- nvinfo : EIATTR_KPARAM_INFO
	.align		4
.L_351:
        /*0038*/ 	.byte	0x04, 0x17
        /*003a*/ 	.short	(.L_353 - .L_352)
.L_352:
        /*003c*/ 	.word	0x00000000
        /*0040*/ 	.short	0x0008
        /*0042*/ 	.short	0x0040
        /*0044*/ 	.byte	0x00, 0xf5, 0x21, 0x00


	//----- nvinfo : EIATTR_KPARAM_INFO
	.align		4
.L_353:
        /*0048*/ 	.byte	0x04, 0x17
        /*004a*/ 	.short	(.L_355 - .L_354)
.L_354:
        /*004c*/ 	.word	0x00000000
        /*0050*/ 	.short	0x0007
        /*0052*/ 	.short	0x0038
        /*0054*/ 	.byte	0x00, 0xf5, 0x21, 0x00


	//----- nvinfo : EIATTR_KPARAM_INFO
	.align		4
.L_355:
        /*0058*/ 	.byte	0x04, 0x17
        /*005a*/ 	.short	(.L_357 - .L_356)
.L_356:
        /*005c*/ 	.word	0x00000000
        /*0060*/ 	.short	0x0006
        /*0062*/ 	.short	0x0030
        /*0064*/ 	.byte	0x00, 0xf5, 0x21, 0x00


	//----- nvinfo : EIATTR_KPARAM_INFO
	.align		4
.L_357:
        /*0068*/ 	.byte	0x04, 0x17
        /*006a*/ 	.short	(.L_359 - .L_358)
.L_358:
        /*006c*/ 	.word	0x00000000
        /*0070*/ 	.short	0x0005
        /*0072*/ 	.short	0x0028
        /*0074*/ 	.byte	0x00, 0xf5, 0x21, 0x00


	//----- nvinfo : EIATTR_KPARAM_INFO
	.align		4
.L_359:
        /*0078*/ 	.byte	0x04, 0x17
        /*007a*/ 	.short	(.L_361 - .L_360)
.L_360:
        /*007c*/ 	.word	0x00000000
        /*0080*/ 	.short	0x0004
        /*0082*/ 	.short	0x0020
        /*0084*/ 	.byte	0x00, 0xf5, 0x21, 0x00


	//----- nvinfo : EIATTR_KPARAM_INFO
	.align		4
.L_361:
        /*0088*/ 	.byte	0x04, 0x17
        /*008a*/ 	.short	(.L_363 - .L_362)
.L_362:
        /*008c*/ 	.word	0x00000000
        /*0090*/ 	.short	0x0003
        /*0092*/ 	.short	0x0018
        /*0094*/ 	.byte	0x00, 0xf5, 0x21, 0x00


	//----- nvinfo : EIATTR_KPARAM_INFO
	.align		4
.L_363:
        /*0098*/ 	.byte	0x04, 0x17
        /*009a*/ 	.short	(.L_365 - .L_364)
.L_364:
        /*009c*/ 	.word	0x00000000
        /*00a0*/ 	.short	0x0002
        /*00a2*/ 	.short	0x0010
        /*00a4*/ 	.byte	0x00, 0xf5, 0x21, 0x00


	//----- nvinfo : EIATTR_KPARAM_INFO
	.align		4
.L_365:
        /*00a8*/ 	.byte	0x04, 0x17
        /*00aa*/ 	.short	(.L_367 - .L_366)
.L_366:
        /*00ac*/ 	.word	0x00000000
        /*00b0*/ 	.short	0x0001
        /*00b2*/ 	.short	0x0008
        /*00b4*/ 	.byte	0x00, 0xf5, 0x21, 0x00


	//----- nvinfo : EIATTR_KPARAM_INFO
	.align		4
.L_367:
        /*00b8*/ 	.byte	0x04, 0x17
        /*00ba*/ 	.short	(.L_369 - .L_368)
.L_368:
        /*00bc*/ 	.word	0x00000000
        /*00c0*/ 	.short	0x0000
        /*00c2*/ 	.short	0x0000
        /*00c4*/ 	.byte	0x00, 0xf5, 0x21, 0x00


	//----- nvinfo : EIATTR_SPARSE_MMA_MASK
	.align		4
.L_369:
        /*00c8*/ 	.byte	0x03, 0x50
        /*00ca*/ 	.short	0x0000


	//----- nvinfo : EIATTR_MAXREG_COUNT
	.align		4
        /*00cc*/ 	.byte	0x03, 0x1b
        /*00ce*/ 	.short	0x00ff


	//----- nvinfo : EIATTR_MERCURY_ISA_VERSION
	.align		4
        /*00d0*/ 	.byte	0x03, 0x5f
        /*00d2*/ 	.short	0x0101


	//----- nvinfo : EIATTR_VRC_CTA_INIT_COUNT
	.align		4
        /*00d4*/ 	.byte	0x02, 0x4a
	.zero		1
	.zero		1


	//----- nvinfo : EIATTR_EXIT_INSTR_OFFSETS
	.align		4
        /*00d8*/ 	.byte	0x04, 0x1c
        /*00da*/ 	.short	(.L_371 - .L_370)


	//   ....[0]....
.L_370:
        /*00dc*/ 	.word	0x000012f0


	//   ....[1]....
        /*00e0*/ 	.word	0x00001e70


	//   ....[2]....
        /*00e4*/ 	.word	0x000021c0


	//   ....[3]....
        /*00e8*/ 	.word	0x000022b0


	//----- nvinfo : EIATTR_CBANK_PARAM_SIZE
	.align		4
.L_371:
        /*00ec*/ 	.byte	0x03, 0x19
        /*00ee*/ 	.short	0x0058


	//----- nvinfo : EIATTR_PARAM_CBANK
	.align		4
        /*00f0*/ 	.byte	0x04, 0x0a
        /*00f2*/ 	.short	(.L_373 - .L_372)
	.align		4
.L_372:
        /*00f4*/ 	.word	index@(.nv.constant0._Z32batchnorm_backward_c_last_kernelIfffLi4EEvPKT_S2_PKT0_S5_PKT1_S5_S5_PKiPS0_lii)
        /*00f8*/ 	.short	0x0380
        /*00fa*/ 	.short	0x0058


	//----- nvinfo : EIATTR_SW_WAR
	.align		4
.L_373:
        /*00fc*/ 	.byte	0x04, 0x36
        /*00fe*/ 	.short	(.L_375 - .L_374)
.L_374:
        /*0100*/ 	.word	0x00000008
.L_375:


//--------------------- .nv.info._Z23reduce_bn_c_last_kernelIN3c104HalfEfS1_Li4EEvPKT_S4_PKT0_S7_PS5_S8_PT1_SA_PVS5_Piii --------------------------
	.section	.nv.info._Z23reduce_bn_c_last_kernelIN3c104HalfEfS1_Li4EEvPKT_S4_PKT0_S7_PS5_S8_PT1_SA_PVS5_Piii,"",@"SHT_CUDA_INFO"
	.sectionflags	@""
	.align	4


	//----- nvinfo : EIATTR_CUDA_API_VERSION
	.align		4
        /*0000*/ 	.byte	0x04, 0x37
        /*0002*/ 	.short	(.L_377 - .L_376)
.L_376:
        /*0004*/ 	.word	0x00000082


	//----- nvinfo : EIATTR_KPARAM_INFO
	.align		4
.L_377:
        /*0008*/ 	.byte	0x04, 0x17
        /*000a*/ 	.short	(.L_379 - .L_378)
.L_378:
        /*000c*/ 	.word	0x00000000
        /*0010*/ 	.short	0x000b
        /*0012*/ 	.short	0x0054
        /*0014*/ 	.byte	0x00, 0xf0, 0x11, 0x00


	//----- nvinfo : EIATTR_KPARAM_INFO
	.align		4
.L_379:
        /*0018*/ 	.byte	0x04, 0x17
        /*001a*/ 	.short	(.L_381 - .L_380)
.L_380:
        /*001c*/ 	.word	0x00000000
        /*0020*/ 	.short	0x000a
        /*0022*/ 	.short	0x0050
        /*0024*/ 	.byte	0x00, 0xf0, 0x11, 0x00


	//----- nvinfo : EIATTR_KPARAM_INFO
	.align		4
.L_381:
        /*0028*/ 	.byte	0x04, 0x17
        /*002a*/ 	.short	(.L_383 - .L_382)
.L_382:
        /*002c*/ 	.word	0x00000000
        /*0030*/ 	.short	0x0009
        /*0032*/ 	.short	0x0048
        /*0034*/ 	.byte	0x00, 0xf5, 0x21, 0x00


	//----- nvinfo : EIATTR_KPARAM_INFO
	.align		4
.L_383:
        /*0038*/ 	.byte	0x04, 0x17
        /*003a*/ 	.short	(.L_385 - .L_384)
.L_384:
        /*003c*/ 	.word	0x00000000
        /*0040*/ 	.short	0x0008
        /*0042*/ 	.short	0x0040
        /*0044*/ 	.byte	0x00, 0xf5, 0x21, 0x00


	//----- nvinfo : EIATTR_KPARAM_INFO
	.align		4
.L_385:
        /*0048*/ 	.byte	0x04, 0x17
        /*004a*/ 	.short	(.L_387 - .L_386)
.L_386:
        /*004c*/ 	.word	0x00000000
        /*0050*/ 	.short	0x0007
        /*0052*/ 	.short	0x0038
        /*0054*/ 	.byte	0x00, 0xf5, 0x21, 0x00


	//----- nvinfo : EIATTR_KPARAM_INFO
	.align		4
.L_387:
        /*0058*/ 	.byte	0x04, 0x17
        /*005a*/ 	.short	(.L_389 - .L_388)
.L_388:
        /*005c*/ 	.word	0x00000000
        /*0060*/ 	.short	0x0006
        /*0062*/ 	.short	0x0030
        /*0064*/ 	.byte	0x00, 0xf5, 0x21, 0x00


	//----- nvinfo : EIATTR_KPARAM_INFO
	.align		4
.L_389:
        /*0068*/ 	.byte	0x04, 0x17
        /*006a*/ 	.short	(.L_391 - .L_390)
.L_390:
        /*006c*/ 	.word	0x00000000
        /*0070*/ 	.short	0x0005
        /*0072*/ 	.short	0x0028
        /*0074*/ 	.byte	0x00, 0xf5, 0x21, 0x00


	//----- nvinfo : EIATTR_KPARAM_INFO
	.align		4
.L_391:
        /*0078*/ 	.byte	0x04, 0x17
        /*007a*/ 	.short	(.L_393 - .L_392)
.L_392:
        /*007c*/ 	.word	0x00000000
        /*0080*/ 	.short	0x0004
        /*0082*/ 	.short	0x0020
        /*0084*/ 	.byte	0x00, 0xf5, 0x21, 0x00


	//----- nvinfo : EIATTR_KPARAM_INFO
	.align		4
.L_393:
        /*0088*/ 	.byte	0x04, 0x17
        /*008a*/ 	.short	(.L_395 - .L_394)
.L_394:
        /*008c*/ 	.word	0x00000000
        /*0090*/ 	.short	0x0003
        /*0092*/ 	.short	0x0018
        /*0094*/ 	.byte	0x00, 0xf5, 0x21, 0x00


	//----- nvinfo : EIATTR_KPARAM_INFO
	.align		4
.L_395:
        /*0098*/ 	.byte	0x04, 0x17
        /*009a*/ 	.short	(.L_397 - .L_396)
.L_396:
        /*009c*/ 	.word	0x00000000
        /*00a0*/ 	.short	0x0002
        /*00a2*/ 	.short	0x0010
        /*00a4*/ 	.byte	0x00, 0xf5, 0x21, 0x00


	//----- nvinfo : EIATTR_KPARAM_INFO
	.align		4
.L_397:
        /*00a8*/ 	.byte	0x04, 0x17
        /*00aa*/ 	.short	(.L_399 - .L_398)
.L_398:
        /*00ac*/ 	.word	0x00000000
        /*00b0*/ 	.short	0x0001
        /*00b2*/ 	.short	0x0008
        /*00b4*/ 	.byte	0x00, 0xf5, 0x21, 0x00


	//----- nvinfo : EIATTR_KPARAM_INFO
	.align		4
.L_399:
        /*00b8*/ 	.byte	0x04, 0x17
        /*00ba*/ 	.short	(.L_401 - .L_400)
.L_400:
        /*00bc*/ 	.word	0x00000000
        /*00c0*/ 	.short	0x0000
        /*00c2*/ 	.short	0x0000
        /*00c4*/ 	.byte	0x00, 0xf5, 0x21, 0x00


	//----- nvinfo : EIATTR_SPARSE_MMA_MASK
	.align		4
.L_401:
        /*00c8*/ 	.byte	0x03, 0x50
        /*00ca*/ 	.short	0x0000


	//----- nvinfo : EIATTR_MAXREG_COUNT
	.align		4
        /*00cc*/ 	.byte	0x03, 0x1b
        /*00ce*/ 	.short	0x00ff


	//----- nvinfo : EIATTR_NUM_BARRIERS
	.align		4
        /*00d0*/ 	.byte	0x02, 0x4c
        /*00d2*/ 	.byte	0x01
	.zero		1


	//----- nvinfo : EIATTR_MERCURY_ISA_VERSION
	.align		4
        /*00d4*/ 	.byte	0x03, 0x5f
        /*00d6*/ 	.short	0x0101


	//----- nvinfo : EIATTR_INT_WARP_WIDE_INSTR_OFFSETS
	.align		4
        /*00d8*/ 	.byte	0x04, 0x31
        /*00da*/ 	.short	(.L_403 - .L_402)


	//   ....[0]....
.L_402:
        /*00dc*/ 	.word	0x00002980


	//   ....[1]....
        /*00e0*/ 	.word	0x00002a30


	//----- nvinfo : EIATTR_VRC_CTA_INIT_COUNT
	.align		4
.L_403:
        /*00e4*/ 	.byte	0x02, 0x4a
	.zero		1
	.zero		1


	//----- nvinfo : EIATTR_EXIT_INSTR_OFFSETS
	.align		4
        /*00e8*/ 	.byte	0x04, 0x1c
        /*00ea*/ 	.short	(.L_405 - .L_404)


	//   ....[0]....
.L_404:
        /*00ec*/ 	.word	0x00002ac0


	//   ....[1]....
        /*00f0*/ 	.word	0x00003e10


	//   ....[2]....
        /*00f4*/ 	.word	0x00003f80


	//   ....[3]....
        /*00f8*/ 	.word	0x00003fb0


	//   ....[4]....
        /*00fc*/ 	.word	0x00004110


	//----- nvinfo : EIATTR_CRS_STACK_SIZE
	.align		4
.L_405:
        /*0100*/ 	.byte	0x04, 0x1e
        /*0102*/ 	.short	(.L_407 - .L_406)
.L_406:
        /*0104*/ 	.word	0x00000000


	//----- nvinfo : EIATTR_CBANK_PARAM_SIZE
	.align		4
.L_407:
        /*0108*/ 	.byte	0x03, 0x19
        /*010a*/ 	.short	0x0058


	//----- nvinfo : EIATTR_PARAM_CBANK
	.align		4
        /*010c*/ 	.byte	0x04, 0x0a
        /*010e*/ 	.short	(.L_409 - .L_408)
	.align		4
.L_408:
        /*0110*/ 	.word	index@(.nv.constant0._Z23reduce_bn_c_last_kernelIN3c104HalfEfS1_Li4EEvPKT_S4_PKT0_S7_PS5_S8_PT1_SA_PVS5_Piii)
        /*0114*/ 	.short	0x0380
        /*0116*/ 	.short	0x0058


	//----- nvinfo : EIATTR_SW_WAR
	.align		4
.L_409:
        /*0118*/ 	.byte	0x04, 0x36
        /*011a*/ 	.short	(.L_411 - .L_410)
.L_410:
        /*011c*/ 	.word	0x00000008
.L_411:


//--------------------- .nv.info._Z23reduce_bn_c_last_kernelIN3c104HalfEffLi4EEvPKT_S4_PKT0_S7_PS5_S8_PT1_SA_PVS5_Piii --------------------------
	.section	.nv.info._Z23reduce_bn_c_last_kernelIN3c104HalfEffLi4EEvPKT_S4_PKT0_S7_PS5_S8_PT1_SA_PVS5_Piii,"",@"SHT_CUDA_INFO"
	.sectionflags	@""
	.align	4


	//----- nvinfo : EIATTR_CUDA_API_VERSION
	.align		4
        /*0000*/ 	.byte	0x04, 0x37
        /*0002*/ 	.short	(.L_413 - .L_412)
.L_412:
        /*0004*/ 	.word	0x00000082


	//----- nvinfo : EIATTR_KPARAM_INFO
	.align		4
.L_413:
        /*0008*/ 	.byte	0x04, 0x17
        /*000a*/ 	.short	(.L_415 - .L_414)
.L_414:
        /*000c*/ 	.word	0x00000000
        /*0010*/ 	.short	0x000b
        /*0012*/ 	.short	0x0054
        /*0014*/ 	.byte	0x00, 0xf0, 0x11, 0x00


	//----- nvinfo : EIATTR_KPARAM_INFO
	.align		4
.L_415:
        /*0018*/ 	.byte	0x04, 0x17
        /*001a*/ 	.short	(.L_417 - .L_416)
.L_416:
        /*001c*/ 	.word	0x00000000
        /*0020*/ 	.short	0x000a
        /*0022*/ 	.short	0x0050
        /*0024*/ 	.byte	0x00, 0xf0, 0x11, 0x00


	//----- nvinfo : EIATTR_KPARAM_INFO
	.align		4
.L_417:
        /*0028*/ 	.byte	0x04, 0x17
        /*002a*/ 	.short	(.L_419 - .L_418)
.L_418:
        /*002c*/ 	.word	0x00000000
        /*0030*/ 	.short	0x0009
        /*0032*/ 	.short	0x0048
        /*0034*/ 	.byte	0x00, 0xf5, 0x21, 0x00


	//----- nvinfo : EIATTR_KPARAM_INFO
	.align		4
.L_419:
        /*0038*/ 	.byte	0x04, 0x17
        /*003a*/ 	.short	(.L_421 - .L_420)
.L_420:
        /*003c*/ 	.word	0x00000000
        /*0040*/ 	.short	0x0008
        /*0042*/ 	.short	0x0040
        /*0044*/ 	.byte	0x00, 0xf5, 0x21, 0x00


	//----- nvinfo : EIATTR_KPARAM_INFO
	.align		4
.L_421:
        /*0048*/ 	.byte	0x04, 0x17
        /*004a*/ 	.short	(.L_423 - .L_422)
.L_422:
        /*004c*/ 	.word	0x00000000
        /*0050*/ 	.short	0x0007
        /*0052*/ 	.short	0x0038
        /*0054*/ 	.byte	0x00, 0xf5, 0x21, 0x00


	//----- nvinfo : EIATTR_KPARAM_INFO
	.align		4
.L_423:
        /*0058*/ 	.byte	0x04, 0x17
        /*005a*/ 	.short	(.L_425 - .L_424)
.L_424:
        /*005c*/ 	.word	0x00000000
        /*0060*/ 	.short	0x0006
        /*0062*/ 	.short	0x0030
        /*0064*/ 	.byte	0x00, 0xf5, 0x21, 0x00


	//----- nvinfo : EIATTR_KPARAM_INFO
	.align		4
.L_425:
        /*0068*/ 	.byte	0x04, 0x17
        /*006a*/ 	.short	(.L_427 - .L_426)
.L_426:
        /*006c*/ 	.word	0x00000000
        /*0070*/ 	.short	0x0005
        /*0072*/ 	.short	0x0028
        /*0074*/ 	.byte	0x00, 0xf5, 0x21, 0x00


	//----- nvinfo : EIATTR_KPARAM_INFO
	.align		4
.L_427:
        /*0078*/ 	.byte	0x04, 0x17
        /*007a*/ 	.short	(.L_429 - .L_428)
.L_428:
        /*007c*/ 	.word	0x00000000
        /*0080*/ 	.short	0x0004
        /*0082*/ 	.short	0x0020
        /*0084*/ 	.byte	0x00, 0xf5, 0x21, 0x00


	//----- nvinfo : EIATTR_KPARAM_INFO
	.align		4
.L_429:
        /*0088*/ 	.byte	0x04, 0x17
        /*008a*/ 	.short	(.L_431 - .L_430)
.L_430:
        /*008c*/ 	.word	0x00000000
        /*0090*/ 	.short	0x0003
        /*0092*/ 	.short	0x0018
        /*0094*/ 	.byte	0x00, 0xf5, 0x21, 0x00


	//----- nvinfo : EIATTR_KPARAM_INFO
	.align		4
.L_431:
        /*0098*/ 	.byte	0x04, 0x17
        /*009a*/ 	.short	(.L_433 - .L_432)
.L_432:
        /*009c*/ 	.word	0x00000000
        /*00a0*/ 	.short	0x0002
        /*00a2*/ 	.short	0x0010
        /*00a4*/ 	.byte	0x00, 0xf5, 0x21, 0x00


	//----- nvinfo : EIATTR_KPARAM_INFO
	.align		4
.L_433:
        /*00a8*/ 	.byte	0x04, 0x17
        /*00aa*/ 	.short	(.L_435 - .L_434)
.L_434:
        /*00ac*/ 	.word	0x00000000
        /*00b0*/ 	.short	0x0001
        /*00b2*/ 	.short	0x0008
        /*00b4*/ 	.byte	0x00, 0xf5, 0x21, 0x00


	//----- nvinfo : EIATTR_KPARAM_INFO
	.align		4
.L_435:
        /*00b8*/ 	.byte	0x04, 0x17
        /*00ba*/ 	.short	(.L_437 - .L_436)
.L_436:
        /*00bc*/ 	.word	0x00000000
        /*00c0*/ 	.short	0x0000
        /*00c2*/ 	.short	0x0000
        /*00c4*/ 	.byte	0x00, 0xf5, 0x21, 0x00


	//----- nvinfo : EIATTR_SPARSE_MMA_MASK
	.align		4
.L_437:
        /*00c8*/ 	.byte	0x03, 0x50
        /*00ca*/ 	.short	0x0000


	//----- nvinfo : EIATTR_MAXREG_COUNT
	.align		4
        /*00cc*/ 	.byte	0x03, 0x1b
        /*00ce*/ 	.short	0x00ff


	//----- nvinfo : EIATTR_NUM_BARRIERS
	.align		4
        /*00d0*/ 	.byte	0x02, 0x4c
        /*00d2*/ 	.byte	0x01
	.zero		1


	//----- nvinfo : EIATTR_MERCURY_ISA_VERSION
	.align		4
        /*00d4*/ 	.byte	0x03, 0x5f
        /*00d6*/ 	.short	0x0101


	//----- nvinfo : EIATTR_INT_WARP_WIDE_INSTR_OFFSETS
	.align		4
        /*00d8*/ 	.byte	0x04, 0x31
        /*00da*/ 	.short	(.L_439 - .L_438)


	//   ....[0]....
.L_438:
        /*00dc*/ 	.word	0x00002980


	//   ....[1]....
        /*00e0*/ 	.word	0x00002a30


	//----- nvinfo : EIATTR_VRC_CTA_INIT_COUNT
	.align		4
.L_439:
        /*00e4*/ 	.byte	0x02, 0x4a
	.zero		1
	.zero		1


	//----- nvinfo : EIATTR_EXIT_INSTR_OFFSETS
	.align		4
        /*00e8*/ 	.byte	0x04, 0x1c
        /*00ea*/ 	.short	(.L_441 - .L_440)


	//   ....[0]....
.L_440:
        /*00ec*/ 	.word	0x00002ac0


	//   ....[1]....
        /*00f0*/ 	.word	0x00003e10


	//   ....[2]....
        /*00f4*/ 	.word	0x00003f50


	//   ....[3]....
        /*00f8*/ 	.word	0x00003f80


	//   ....[4]....
        /*00fc*/ 	.word	0x000040c0


	//----- nvinfo : EIATTR_CRS_STACK_SIZE
	.align		4
.L_441:
        /*0100*/ 	.byte	0x04, 0x1e
        /*0102*/ 	.short	(.L_443 - .L_442)
.L_442:
        /*0104*/ 	.word	0x00000000


	//----- nvinfo : EIATTR_CBANK_PARAM_SIZE
	.align		4
.L_443:
        /*0108*/ 	.byte	0x03, 0x19
        /*010a*/ 	.short	0x0058


	//----- nvinfo : EIATTR_PARAM_CBANK
	.align		4
        /*010c*/ 	.byte	0x04, 0x0a
        /*010e*/ 	.short	(.L_445 - .L_444)
	.align		4
.L_444:
        /*0110*/ 	.word	index@(.nv.constant0._Z23reduce_bn_c_last_kernelIN3c104HalfEffLi4EEvPKT_S4_PKT0_S7_PS5_S8_PT1_SA_PVS5_Piii)
        /*0114*/ 	.short	0x0380
        /*0116*/ 	.short	0x0058


	//----- nvinfo : EIATTR_SW_WAR
	.align		4
.L_445:
        /*0118*/ 	.byte	0x04, 0x36
        /*011a*/ 	.short	(.L_447 - .L_446)
.L_446:
        /*011c*/ 	.word	0x00000008
.L_447:


//--------------------- .nv.info._Z23reduce_bn_c_last_kernelIfffLi4EEvPKT_S2_PKT0_S5_PS3_S6_PT1_S8_PVS3_Piii --------------------------
	.section	.nv.info._Z23reduce_bn_c_last_kernelIfffLi4EEvPKT_S2_PKT0_S5_PS3_S6_PT1_S8_PVS3_Piii,"",@"SHT_CUDA_INFO"
	.sectionflags	@""
	.align	4


	//----- nvinfo : EIATTR_CUDA_API_VERSION
	.align		4
        /*0000*/ 	.byte	0x04, 0x37
        /*0002*/ 	.short	(.L_449 - .L_448)
.L_448:
        /*0004*/ 	.word	0x00000082


	//----- nvinfo : EIATTR_KPARAM_INFO
	.align		4
.L_449:
        /*0008*/ 	.byte	0x04, 0x17
        /*000a*/ 	.short	(.L_451 - .L_450)
.L_450:
        /*000c*/ 	.word	0x00000000
        /*0010*/ 	.short	0x000b
        /*0012*/ 	.short	0x0054
        /*0014*/ 	.byte	0x00, 0xf0, 0x11, 0x00


	//----- nvinfo : EIATTR_KPARAM_INFO
	.align		4
.L_451:
        /*0018*/ 	.byte	0x04, 0x17
        /*001a*/ 	.short	(.L_453 - .L_452)
.L_452:
        /*001c*/ 	.word	0x00000000
        /*0020*/ 	.short	0x000a
        /*0022*/ 	.short	0x0050
        /*0024*/ 	.byte	0x00, 0xf0, 0x11, 0x00


	//----- nvinfo : EIATTR_KPARAM_INFO
	.align		4
.L_453:
        /*0028*/ 	.byte	0x04, 0x17
        /*002a*/ 	.short	(.L_455 - .L_454)
.L_454:
        /*002c*/ 	.word	0x00000000
        /*0030*/ 	.short	0x0009
        /*0032*/ 	.short	0x0048
        /*0034*/ 	.byte	0x00, 0xf5, 0x21, 0x00


	//----- nvinfo : EIATTR_KPARAM_INFO
	.align		4
.L_455:
        /*0038*/ 	.byte	0x04, 0x17
        /*003a*/ 	.short	(.L_457 - .L_456)
.L_456:
        /*003c*/ 	.word	0x00000000
        /*0040*/ 	.short	0x0008
        /*0042*/ 	.short	0x0040
        /*0044*/ 	.byte	0x00, 0xf5, 0x21, 0x00


	//----- nvinfo : EIATTR_KPARAM_INFO
	.align		4
.L_457:
        /*0048*/ 	.byte	0x04, 0x17
        /*004a*/ 	.short	(.L_459 - .L_458)
.L_458:
        /*004c*/ 	.word	0x00000000
        /*0050*/ 	.short	0x0007
        /*0052*/ 	.short	0x0038
        /*0054*/ 	.byte	0x00, 0xf5, 0x21, 0x00


	//----- nvinfo : EIATTR_KPARAM_INFO
	.align		4
.L_459:
        /*0058*/ 	.byte	0x04, 0x17
        /*005a*/ 	.short	(.L_461 - .L_460)
.L_460:
        /*005c*/ 	.word	0x00000000
        /*0060*/ 	.short	0x0006
        /*0062*/ 	.short	0x0030
        /*0064*/ 	.byte	0x00, 0xf5, 0x21, 0x00


	//----- nvinfo : EIATTR_KPARAM_INFO
	.align		4
.L_461:
        /*0068*/ 	.byte	0x04, 0x17
        /*006a*/ 	.short	(.L_463 - .L_462)
.L_462:
        /*006c*/ 	.word	0x00000000
        /*0070*/ 	.short	0x0005
        /*0072*/ 	.short	0x0028
        /*0074*/ 	.byte	0x00, 0xf5, 0x21, 0x00


	//----- nvinfo : EIATTR_KPARAM_INFO
	.align		4
.L_463:
        /*0078*/ 	.byte	0x04, 0x17
        /*007a*/ 	.short	(.L_465 - .L_464)
.L_464:
        /*007c*/ 	.word	0x00000000
        /*0080*/ 	.short	0x0004
        /*0082*/ 	.short	0x0020
        /*0084*/ 	.byte	0x00, 0xf5, 0x21, 0x00


	//----- nvinfo : EIATTR_KPARAM_INFO
	.align		4
.L_465:
        /*0088*/ 	.byte	0x04, 0x17
        /*008a*/ 	.short	(.L_467 - .L_466)
.L_466:
        /*008c*/ 	.word	0x00000000
        /*0090*/ 	.short	0x0003
        /*0092*/ 	.short	0x0018
        /*0094*/ 	.byte	0x00, 0xf5, 0x21, 0x00


	//----- nvinfo : EIATTR_KPARAM_INFO
	.align		4
.L_467:
        /*0098*/ 	.byte	0x04, 0x17
        /*009a*/ 	.short	(.L_469 - .L_468)
.L_468:
        /*009c*/ 	.word	0x00000000
        /*00a0*/ 	.short	0x0002
        /*00a2*/ 	.short	0x0010
        /*00a4*/ 	.byte	0x00, 0xf5, 0x21, 0x00


	//----- nvinfo : EIATTR_KPARAM_INFO
	.align		4
.L_469:
        /*00a8*/ 	.byte	0x04, 0x17
        /*00aa*/ 	.short	(.L_471 - .L_470)
.L_470:
        /*00ac*/ 	.word	0x00000000
        /*00b0*/ 	.short	0x0001
        /*00b2*/ 	.short	0x0008
        /*00b4*/ 	.byte	0x00, 0xf5, 0x21, 0x00


	//----- nvinfo : EIATTR_KPARAM_INFO
	.align		4
.L_471:
        /*00b8*/ 	.byte	0x04, 0x17
        /*00ba*/ 	.short	(.L_473 - .L_472)
.L_472:
        /*00bc*/ 	.word	0x00000000
        /*00c0*/ 	.short	0x0000
        /*00c2*/ 	.short	0x0000
        /*00c4*/ 	.byte	0x00, 0xf5, 0x21, 0x00


	//----- nvinfo : EIATTR_SPARSE_MMA_MASK
	.align		4
.L_473:
        /*00c8*/ 	.byte	0x03, 0x50
        /*00ca*/ 	.short	0x0000


	//----- nvinfo : EIATTR_MAXREG_COUNT
	.align		4
        /*00cc*/ 	.byte	0x03, 0x1b
        /*00ce*/ 	.short	0x00ff


	//----- nvinfo : EIATTR_NUM_BARRIERS
	.align		4
        /*00d0*/ 	.byte	0x02, 0x4c
        /*00d2*/ 	.byte	0x01
	.zero		1


	//----- nvinfo : EIATTR_MERCURY_ISA_VERSION
	.align		4
        /*00d4*/ 	.byte	0x03, 0x5f
        /*00d6*/ 	.short	0x0101


	//----- nvinfo : EIATTR_INT_WARP_WIDE_INSTR_OFFSETS
	.align		4
        /*00d8*/ 	.byte	0x04, 0x31
        /*00da*/ 	.short	(.L_475 - .L_474)


	//   ....[0]....
.L_474:
        /*00dc*/ 	.word	0x000026f0


	//   ....[1]....
        /*00e0*/ 	.word	0x000027a0


	//----- nvinfo : EIATTR_VRC_CTA_INIT_COUNT
	.align		4
.L_475:
        /*00e4*/ 	.byte	0x02, 0x4a
	.zero		1
	.zero		1


	//----- nvinfo : EIATTR_EXIT_INSTR_OFFSETS
	.align		4
        /*00e8*/ 	.byte	0x04, 0x1c
        /*00ea*/ 	.short	(.L_477 - .L_476)


	//   ....[0]....
.L_476:
        /*00ec*/ 	.word	0x00002830


	//   ....[1]....
        /*00f0*/ 	.word	0x00003b90


	//   ....[2]....
        /*00f4*/ 	.word	0x00003cd0


	//   ....[3]....
        /*00f8*/ 	.word	0x00003d00


	//   ....[4]....
        /*00fc*/ 	.word	0x00003e40


	//----- nvinfo : EIATTR_CRS_STACK_SIZE
	.align		4
.L_477:
        /*0100*/ 	.byte	0x04, 0x1e
        /*0102*/ 	.short	(.L_479 - .L_478)
.L_478:
        /*0104*/ 	.word	0x00000000


	//----- nvinfo : EIATTR_CBANK_PARAM_SIZE
	.align		4
.L_479:
        /*0108*/ 	.byte	0x03, 0x19
        /*010a*/ 	.short	0x0058


	//----- nvinfo : EIATTR_PARAM_CBANK
	.align		4
        /*010c*/ 	.byte	0x04, 0x0a
        /*010e*/ 	.short	(.L_481 - .L_480)
	.align		4
.L_480:
        /*0110*/ 	.word	index@(.nv.constant0._Z23reduce_bn_c_last_kernelIfffLi4EEvPKT_S2_PKT0_S5_PS3_S6_PT1_S8_PVS3_Piii)
        /*0114*/ 	.short	0x0380
        /*0116*/ 	.short	0x0058


	//----- nvinfo : EIATTR_SW_WAR
	.align		4
.L_481:
        /*0118*/ 	.byte	0x04, 0x36
        /*011a*/ 	.short	(.L_483 - .L_482)
.L_482:
        /*011c*/ 	.word	0x00000008
.L_483:


//--------------------- .nv.info._Z31batchnorm_forward_c_last_kernelIN3c104HalfEfS1_Li4EEvPKT_S4_PKT0_S7_PKT1_SA_PS2_iib --------------------------
	.section	.nv.info._Z31batchnorm_forward_c_last_kernelIN3c104HalfEfS1_Li4EEvPKT_S4_PKT0_S7_PKT1_SA_PS2_iib,"",@"SHT_CUDA_INFO"
	.sectionflags	@""
	.align	4


	//----- nvinfo : EIATTR_CUDA_API_VERSION
	.align		4
        /*0000*/ 	.byte	0x04, 0x37
        /*0002*/ 	.short	(.L_485 - .L_484)
.L_484:
        /*0004*/ 	.word	0x00000082


	//----- nvinfo : EIATTR_KPARAM_INFO
	.align		4
.L_485:
        /*0008*/ 	.byte	0x04, 0x17
        /*000a*/ 	.short	(.L_487 - .L_486)
.L_486:
        /*000c*/ 	.word	0x00000000
        /*0010*/ 	.short	0x0009
        /*0012*/ 	.short	0x0040
        /*0014*/ 	.byte	0x00, 0xf0, 0x05, 0x00


	//----- nvinfo : EIATTR_KPARAM_INFO
	.align		4
.L_487:
        /*0018*/ 	.byte	0x04, 0x17
        /*001a*/ 	.short	(.L_489 - .L_488)
.L_488:
        /*001c*/ 	.word	0x00000000
        /*0020*/ 	.short	0x0008
        /*0022*/ 	.short	0x003c
        /*0024*/ 	.byte	0x00, 0xf0, 0x11, 0x00


	//----- nvinfo : EIATTR_KPARAM_INFO
	.align		4
.L_489:
        /*0028*/ 	.byte	0x04, 0x17
        /*002a*/ 	.short	(.L_491 - .L_490)
.L_490:
        /*002c*/ 	.word	0x00000000
        /*0030*/ 	.short	0x0007
        /*0032*/ 	.short	0x0038
        /*0034*/ 	.byte	0x00, 0xf0, 0x11, 0x00


	//----- nvinfo : EIATTR_KPARAM_INFO
	.align		4
.L_491:
        /*0038*/ 	.byte	0x04, 0x17
        /*003a*/ 	.short	(.L_493 - .L_492)
.L_492:
        /*003c*/ 	.word	0x00000000
        /*0040*/ 	.short	0x0006
        /*0042*/ 	.short	0x0030
        /*0044*/ 	.byte	0x00, 0xf5, 0x21, 0x00


	//----- nvinfo : EIATTR_KPARAM_INFO
	.align		4
.L_493:
        /*0048*/ 	.byte	0x04, 0x17
        /*004a*/ 	.short	(.L_495 - .L_494)
.L_494:
        /*004c*/ 	.word	0x00000000
        /*0050*/ 	.short	0x0005
        /*0052*/ 	.short	0x0028
        /*0054*/ 	.byte	0x00, 0xf5, 0x21, 0x00


	//----- nvinfo : EIATTR_KPARAM_INFO
	.align		4
.L_495:
        /*0058*/ 	.byte	0x04, 0x17
        /*005a*/ 	.short	(.L_497 - .L_496)
.L_496:
        /*005c*/ 	.word	0x00000000
        /*0060*/ 	.short	0x0004
        /*0062*/ 	.short	0x0020
        /*0064*/ 	.byte	0x00, 0xf5, 0x21, 0x00


	//----- nvinfo : EIATTR_KPARAM_INFO
	.align		4
.L_497:
        /*0068*/ 	.byte	0x04, 0x17
        /*006a*/ 	.short	(.L_499 - .L_498)
.L_498:
        /*006c*/ 	.word	0x00000000
        /*0070*/ 	.short	0x0003
        /*0072*/ 	.short	0x0018
        /*0074*/ 	.byte	0x00, 0xf5, 0x21, 0x00


	//----- nvinfo : EIATTR_KPARAM_INFO
	.align		4
.L_499:
        /*0078*/ 	.byte	0x04, 0x17
        /*007a*/ 	.short	(.L_501 - .L_500)
.L_500:
        /*007c*/ 	.word	0x00000000
        /*0080*/ 	.short	0x0002
        /*0082*/ 	.short	0x0010
        /*0084*/ 	.byte	0x00, 0xf5, 0x21, 0x00


	//----- nvinfo : EIATTR_KPARAM_INFO
	.align		4
.L_501:
        /*0088*/ 	.byte	0x04, 0x17
        /*008a*/ 	.short	(.L_503 - .L_502)
.L_502:
        /*008c*/ 	.word	0x00000000
        /*0090*/ 	.short	0x0001
        /*0092*/ 	.short	0x0008
        /*0094*/ 	.byte	0x00, 0xf5, 0x21, 0x00


	//----- nvinfo : EIATTR_KPARAM_INFO
	.align		4
.L_503:
        /*0098*/ 	.byte	0x04, 0x17
        /*009a*/ 	.short	(.L_505 - .L_504)
.L_504:
        /*009c*/ 	.word	0x00000000
        /*00a0*/ 	.short	0x0000
        /*00a2*/ 	.short	0x0000
        /*00a4*/ 	.byte	0x00, 0xf5, 0x21, 0x00


	//----- nvinfo : EIATTR_SPARSE_MMA_MASK
	.align		4
.L_505:
        /*00a8*/ 	.byte	0x03, 0x50
        /*00aa*/ 	.short	0x0000


	//----- nvinfo : EIATTR_MAXREG_COUNT
	.align		4
        /*00ac*/ 	.byte	0x03, 0x1b
        /*00ae*/ 	.short	0x00ff


	//----- nvinfo : EIATTR_MERCURY_ISA_VERSION
	.align		4
        /*00b0*/ 	.byte	0x03, 0x5f
        /*00b2*/ 	.short	0x0101


	//----- nvinfo : EIATTR_VRC_CTA_INIT_COUNT
	.align		4
        /*00b4*/ 	.byte	0x02, 0x4a
	.zero		1
	.zero		1


	//----- nvinfo : EIATTR_EXIT_INSTR_OFFSETS
	.align		4
        /*00b8*/ 	.byte	0x04, 0x1c
        /*00ba*/ 	.short	(.L_507 - .L_506)


	//   ....[0]....
.L_506:
        /*00bc*/ 	.word	0x000002d0


	//   ....[1]....
        /*00c0*/ 	.word	0x00000b80


	//   ....[2]....
        /*00c4*/ 	.word	0x000018b0


	//   ....[3]....
        /*00c8*/ 	.word	0x00001d20


	//   ....[4]....
        /*00cc*/ 	.word	0x00001e40


	//----- nvinfo : EIATTR_CRS_STACK_SIZE
	.align		4
.L_507:
        /*00d0*/ 	.byte	0x04, 0x1e
        /*00d2*/ 	.short	(.L_509 - .L_508)
.L_508:
        /*00d4*/ 	.word	0x00000000


	//----- nvinfo : EIATTR_CBANK_PARAM_SIZE
	.align		4
.L_509:
        /*00d8*/ 	.byte	0x03, 0x19
        /*00da*/ 	.short	0x0041


	//----- nvinfo : EIATTR_PARAM_CBANK
	.align		4
        /*00dc*/ 	.byte	0x04, 0x0a
        /*00de*/ 	.short	(.L_511 - .L_510)
	.align		4
.L_510:
        /*00e0*/ 	.word	index@(.nv.constant0._Z31batchnorm_forward_c_last_kernelIN3c104HalfEfS1_Li4EEvPKT_S4_PKT0_S7_PKT1_SA_PS2_iib)
        /*00e4*/ 	.short	0x0380
        /*00e6*/ 	.short	0x0041


	//----- nvinfo : EIATTR_SW_WAR
	.align		4
.L_511:
        /*00e8*/ 	.byte	0x04, 0x36
        /*00ea*/ 	.short	(.L_513 - .L_512)
.L_512:
        /*00ec*/ 	.word	0x00000008
.L_513:


//--------------------- .nv.info._Z31batchnorm_forward_c_last_kernelIN3c104HalfEffLi4EEvPKT_S4_PKT0_S7_PKT1_SA_PS2_iib --------------------------
	.section	.nv.info._Z31batchnorm_forward_c_last_kernelIN3c104HalfEffLi4EEvPKT_S4_PKT0_S7_PKT1_SA_PS2_iib,"",@"SHT_CUDA_INFO"
	.sectionflags	@""
	.align	4


	//----- nvinfo : EIATTR_CUDA_API_VERSION
	.align		4
        /*0000*/ 	.byte	0x04, 0x37
        /*0002*/ 	.short	(.L_515 - .L_514)
.L_514:
        /*0004*/ 	.word	0x00000082


	//----- nvinfo : EIATTR_KPARAM_INFO
	.align		4
.L_515:
        /*0008*/ 	.byte	0x04, 0x17
        /*000a*/ 	.short	(.L_517 - .L_516)
.L_516:
        /*000c*/ 	.word	0x00000000
        /*0010*/ 	.short	0x0009
        /*0012*/ 	.short	0x0040
        /*0014*/ 	.byte	0x00, 0xf0, 0x05, 0x00


	//----- nvinfo : EIATTR_KPARAM_INFO
	.align		4
.L_517:
        /*0018*/ 	.byte	0x04, 0x17
        /*001a*/ 	.short	(.L_519 - .L_518)
.L_518:
        /*001c*/ 	.word	0x00000000
        /*0020*/ 	.short	0x0008
        /*0022*/ 	.short	0x003c
        /*0024*/ 	.byte	0x00, 0xf0, 0x11, 0x00


	//----- nvinfo : EIATTR_KPARAM_INFO
	.align		4
.L_519:
        /*0028*/ 	.byte	0x04, 0x17
        /*002a*/ 	.short	(.L_521 - .L_520)
.L_520:
        /*002c*/ 	.word	0x00000000
        /*0030*/ 	.short	0x0007
        /*0032*/ 	.short	0x0038
        /*0034*/ 	.byte	0x00, 0xf0, 0x11, 0x00


	//----- nvinfo : EIATTR_KPARAM_INFO
	.align		4
.L_521:
        /*0038*/ 	.byte	0x04, 0x17
        /*003a*/ 	.short	(.L_523 - .L_522)
.L_522:
        /*003c*/ 	.word	0x00000000
        /*0040*/ 	.short	0x0006
        /*0042*/ 	.short	0x0030
        /*0044*/ 	.byte	0x00, 0xf5, 0x21, 0x00


	//----- nvinfo : EIATTR_KPARAM_INFO
	.align		4
.L_523:
        /*0048*/ 	.byte	0x04, 0x17
        /*004a*/ 	.short	(.L_525 - .L_524)
.L_524:
        /*004c*/ 	.word	0x00000000
        /*0050*/ 	.short	0x0005
        /*0052*/ 	.short	0x0028
        /*0054*/ 	.byte	0x00, 0xf5, 0x21, 0x00


	//----- nvinfo : EIATTR_KPARAM_INFO
	.align		4
.L_525:
        /*0058*/ 	.byte	0x04, 0x17
        /*005a*/ 	.short	(.L_527 - .L_526)
.L_526:
        /*005c*/ 	.word	0x00000000
        /*0060*/ 	.short	0x0004
        /*0062*/ 	.short	0x0020
        /*0064*/ 	.byte	0x00, 0xf5, 0x21, 0x00


	//----- nvinfo : EIATTR_KPARAM_INFO
	.align		4
.L_527:
        /*0068*/ 	.byte	0x04, 0x17
        /*006a*/ 	.short	(.L_529 - .L_528)
.L_528:
        /*006c*/ 	.word	0x00000000
        /*0070*/ 	.short	0x0003
        /*0072*/ 	.short	0x0018
        /*0074*/ 	.byte	0x00, 0xf5, 0x21, 0x00


	//----- nvinfo : EIATTR_KPARAM_INFO
	.align		4
.L_529:
        /*0078*/ 	.byte	0x04, 0x17
        /*007a*/ 	.short	(.L_531 - .L_530)
.L_530:
        /*007c*/ 	.word	0x00000000
        /*0080*/ 	.short	0x0002
        /*0082*/ 	.short	0x0010
        /*0084*/ 	.byte	0x00, 0xf5, 0x21, 0x00


	//----- nvinfo : EIATTR_KPARAM_INFO
	.align		4
.L_531:
        /*0088*/ 	.byte	0x04, 0x17
        /*008a*/ 	.short	(.L_533 - .L_532)
.L_532:
        /*008c*/ 	.word	0x00000000
        /*0090*/ 	.short	0x0001
        /*0092*/ 	.short	0x0008
        /*0094*/ 	.byte	0x00, 0xf5, 0x21, 0x00


	//----- nvinfo : EIATTR_KPARAM_INFO
	.align		4
.L_533:
        /*0098*/ 	.byte	0x04, 0x17
        /*009a*/ 	.short	(.L_535 - .L_534)
.L_534:
        /*009c*/ 	.word	0x00000000
        /*00a0*/ 	.short	0x0000
        /*00a2*/ 	.short	0x0000
        /*00a4*/ 	.byte	0x00, 0xf5, 0x21, 0x00


	//----- nvinfo : EIATTR_SPARSE_MMA_MASK
	.align		4
.L_535:
        /*00a8*/ 	.byte	0x03, 0x50
        /*00aa*/ 	.short	0x0000


	//----- nvinfo : EIATTR_MAXREG_COUNT
	.align		4
        /*00ac*/ 	.byte	0x03, 0x1b
        /*00ae*/ 	.short	0x00ff


	//----- nvinfo : EIATTR_MERCURY_ISA_VERSION
	.align		4
        /*00b0*/ 	.byte	0x03, 0x5f
        /*00b2*/ 	.short	0x0101


	//----- nvinfo : EIATTR_VRC_CTA_INIT_COUNT
	.align		4
        /*00b4*/ 	.byte	0x02, 0x4a
	.zero		1
	.zero		1


	//----- nvinfo : EIATTR_EXIT_INSTR_OFFSETS
	.align		4
        /*00b8*/ 	.byte	0x04, 0x1c
        /*00ba*/ 	.short	(.L_537 - .L_536)


	//   ....[0]....
.L_536:
        /*00bc*/ 	.word	0x000002d0


	//   ....[1]....
        /*00c0*/ 	.word	0x00000b60


	//   ....[2]....
        /*00c4*/ 	.word	0x00001890


	//   ....[3]....
        /*00c8*/ 	.word	0x00001d00


	//   ....[4]....
        /*00cc*/ 	.word	0x00001e20


	//----- nvinfo : EIATTR_CRS_STACK_SIZE
	.align		4
.L_537:
        /*00d0*/ 	.byte	0x04, 0x1e
        /*00d2*/ 	.short	(.L_539 - .L_538)
.L_538:
        /*00d4*/ 	.word	0x00000000


	//----- nvinfo : EIATTR_CBANK_PARAM_SIZE
	.align		4
.L_539:
        /*00d8*/ 	.byte	0x03, 0x19
        /*00da*/ 	.short	0x0041


	//----- nvinfo : EIATTR_PARAM_CBANK
	.align		4
        /*00dc*/ 	.byte	0x04, 0x0a
        /*00de*/ 	.short	(.L_541 - .L_540)
	.align		4
.L_540:
        /*00e0*/ 	.word	index@(.nv.constant0._Z31batchnorm_forward_c_last_kernelIN3c104HalfEffLi4EEvPKT_S4_PKT0_S7_PKT1_SA_PS2_iib)
        /*00e4*/ 	.short	0x0380
        /*00e6*/ 	.short	0x0041


	//----- nvinfo : EIATTR_SW_WAR
	.align		4
.L_541:
        /*00e8*/ 	.byte	0x04, 0x36
        /*00ea*/ 	.short	(.L_543 - .L_542)
.L_542:
        /*00ec*/ 	.word	0x00000008
.L_543:


//--------------------- .nv.info._Z31batchnorm_forward_c_last_kernelIfffLi4EEvPKT_S2_PKT0_S5_PKT1_S8_PS0_iib --------------------------
	.section	.nv.info._Z31batchnorm_forward_c_last_kernelIfffLi4EEvPKT_S2_PKT0_S5_PKT1_S8_PS0_iib,"",@"SHT_CUDA_INFO"
	.sectionflags	@""
	.align	4


	//----- nvinfo : EIATTR_CUDA_API_VERSION
	.align		4
        /*0000*/ 	.byte	0x04, 0x37
        /*0002*/ 	.short	(.L_545 - .L_544)
.L_544:
        /*0004*/ 	.word	0x00000082


	//----- nvinfo : EIATTR_KPARAM_INFO
	.align		4
.L_545:
        /*0008*/ 	.byte	0x04, 0x17
        /*000a*/ 	.short	(.L_547 - .L_546)
.L_546:
        /*000c*/ 	.word	0x00000000
        /*0010*/ 	.short	0x0009
        /*0012*/ 	.short	0x0040
        /*0014*/ 	.byte	0x00, 0xf0, 0x05, 0x00


	//----- nvinfo : EIATTR_KPARAM_INFO
	.align		4
.L_547:
        /*0018*/ 	.byte	0x04, 0x17
        /*001a*/ 	.short	(.L_549 - .L_548)
.L_548:
        /*001c*/ 	.word	0x00000000
        /*0020*/ 	.short	0x0008
        /*0022*/ 	.short	0x003c
        /*0024*/ 	.byte	0x00, 0xf0, 0x11, 0x00


	//----- nvinfo : EIATTR_KPARAM_INFO
	.align		4
.L_549:
        /*0028*/ 	.byte	0x04, 0x17
        /*002a*/ 	.short	(.L_551 - .L_550)
.L_550:
        /*002c*/ 	.word	0x00000000
        /*0030*/ 	.short	0x0007
        /*0032*/ 	.short	0x0038
        /*0034*/ 	.byte	0x00, 0xf0, 0x11, 0x00


	//----- nvinfo : EIATTR_KPARAM_INFO
	.align		4
.L_551:
        /*0038*/ 	.byte	0x04, 0x17
        /*003a*/ 	.short	(.L_553 - .L_552)
.L_552:
        /*003c*/ 	.word	0x00000000
        /*0040*/ 	.short	0x0006
        /*0042*/ 	.short	0x0030
        /*0044*/ 	.byte	0x00, 0xf5, 0x21, 0x00


	//----- nvinfo : EIATTR_KPARAM_INFO
	.align		4
.L_553:
        /*0048*/ 	.byte	0x04, 0x17
        /*004a*/ 	.short	(.L_555 - .L_554)
.L_554:
        /*004c*/ 	.word	0x00000000
        /*0050*/ 	.short	0x0005
        /*0052*/ 	.short	0x0028
        /*0054*/ 	.byte	0x00, 0xf5, 0x21, 0x00


	//----- nvinfo : EIATTR_KPARAM_INFO
	.align		4
.L_555:
        /*0058*/ 	.byte	0x04, 0x17
        /*005a*/ 	.short	(.L_557 - .L_556)
.L_556:
        /*005c*/ 	.word	0x00000000
        /*0060*/ 	.short	0x0004
        /*0062*/ 	.short	0x0020
        /*0064*/ 	.byte	0x00, 0xf5, 0x21, 0x00


	//----- nvinfo : EIATTR_KPARAM_INFO
	.align		4
.L_557:
        /*0068*/ 	.byte	0x04, 0x17
        /*006a*/ 	.short	(.L_559 - .L_558)
.L_558:
        /*006c*/ 	.word	0x00000000
        /*0070*/ 	.short	0x0003
        /*0072*/ 	.short	0x0018
        /*0074*/ 	.byte	0x00, 0xf5, 0x21, 0x00


	//----- nvinfo : EIATTR_KPARAM_INFO
	.align		4
.L_559:
        /*0078*/ 	.byte	0x04, 0x17
        /*007a*/ 	.short	(.L_561 - .L_560)
.L_560:
        /*007c*/ 	.word	0x00000000
        /*0080*/ 	.short	0x0002
        /*0082*/ 	.short	0x0010
        /*0084*/ 	.byte	0x00, 0xf5, 0x21, 0x00


	//----- nvinfo : EIATTR_KPARAM_INFO
	.align		4
.L_561:
        /*0088*/ 	.byte	0x04, 0x17
        /*008a*/ 	.short	(.L_563 - .L_562)
.L_562:
        /*008c*/ 	.word	0x00000000
        /*0090*/ 	.short	0x0001
        /*0092*/ 	.short	0x0008
        /*0094*/ 	.byte	0x00, 0xf5, 0x21, 0x00


	//----- nvinfo : EIATTR_KPARAM_INFO
	.align		4
.L_563:
        /*0098*/ 	.byte	0x04, 0x17
        /*009a*/ 	.short	(.L_565 - .L_564)
.L_564:
        /*009c*/ 	.word	0x00000000
        /*00a0*/ 	.short	0x0000
        /*00a2*/ 	.short	0x0000
        /*00a4*/ 	.byte	0x00, 0xf5, 0x21, 0x00


	//----- nvinfo : EIATTR_SPARSE_MMA_MASK
	.align		4
.L_565:
        /*00a8*/ 	.byte	0x03, 0x50
        /*00aa*/ 	.short	0x0000


	//----- nvinfo : EIATTR_MAXREG_COUNT
	.align		4
        /*00ac*/ 	.byte	0x03, 0x1b
        /*00ae*/ 	.short	0x00ff


	//----- nvinfo : EIATTR_MERCURY_ISA_VERSION
	.align		4
        /*00b0*/ 	.byte	0x03, 0x5f
        /*00b2*/ 	.short	0x0101


	//----- nvinfo : EIATTR_VRC_CTA_INIT_COUNT
	.align		4
        /*00b4*/ 	.byte	0x02, 0x4a
	.zero		1
	.zero		1


	//----- nvinfo : EIATTR_EXIT_INSTR_OFFSETS
	.align		4
        /*00b8*/ 	.byte	0x04, 0x1c
        /*00ba*/ 	.short	(.L_567 - .L_566)


	//   ....[0]....
.L_566:
        /*00bc*/ 	.word	0x000002c0


	//   ....[1]....
        /*00c0*/ 	.word	0x00000ab0


	//   ....[2]....
        /*00c4*/ 	.word	0x00001f30


	//   ....[3]....
        /*00c8*/ 	.word	0x000022b0


	//   ....[4]....
        /*00cc*/ 	.word	0x000023b0


	//----- nvinfo : EIATTR_CBANK_PARAM_SIZE
	.align		4
.L_567:
        /*00d0*/ 	.byte	0x03, 0x19
        /*00d2*/ 	.short	0x0041


	//----- nvinfo : EIATTR_PARAM_CBANK
	.align		4
        /*00d4*/ 	.byte	0x04, 0x0a
        /*00d6*/ 	.short	(.L_569 - .L_568)
	.align		4
.L_568:
        /*00d8*/ 	.word	index@(.nv.constant0._Z31batchnorm_forward_c_last_kernelIfffLi4EEvPKT_S2_PKT0_S5_PKT1_S8_PS0_iib)
        /*00dc*/ 	.short	0x0380
        /*00de*/ 	.short	0x0041


	//----- nvinfo : EIATTR_SW_WAR
	.align		4
.L_569:
        /*00e0*/ 	.byte	0x04, 0x36
        /*00e2*/ 	.short	(.L_571 - .L_570)
.L_570:
        /*00e4*/ 	.word	0x00000008
.L_571:


//--------------------- .nv.info._Z21welford_kernel_c_lastIN3c104HalfEffLi4EEvPKT_PT1_S6_PVT0_Piii --------------------------
	.section	.nv.info._Z21welford_kernel_c_lastIN3c104HalfEffLi4EEvPKT_PT1_S6_PVT0_Piii,"",@"SHT_CUDA_INFO"
	.sectionflags	@""
	.align	4


	//----- nvinfo : EIATTR_CUDA_API_VERSION
	.align		4
        /*0000*/ 	.byte	0x04, 0x37
        /*0002*/ 	.short	(.L_573 - .L_572)
.L_572:
        /*0004*/ 	.word	0x00000082


	//----- nvinfo : EIATTR_KPARAM_INFO
	.align		4
.L_573:
        /*0008*/ 	.byte	0x04, 0x17
        /*000a*/ 	.short	(.L_575 - .L_574)
.L_574:
        /*000c*/ 	.word	0x00000000
        /*0010*/ 	.short	0x0006
        /*0012*/ 	.short	0x002c
        /*0014*/ 	.byte	0x00, 0xf0, 0x11, 0x00


	//----- nvinfo : EIATTR_KPARAM_INFO
	.align		4
.L_575:
        /*0018*/ 	.byte	0x04, 0x17
        /*001a*/ 	.short	(.L_577 - .L_576)
.L_576:
        /*001c*/ 	.word	0x00000000
        /*0020*/ 	.short	0x0005
        /*0022*/ 	.short	0x0028
        /*0024*/ 	.byte	0x00, 0xf0, 0x11, 0x00


	//----- nvinfo : EIATTR_KPARAM_INFO
	.align		4
.L_577:
        /*0028*/ 	.byte	0x04, 0x17
        /*002a*/ 	.short	(.L_579 - .L_578)
.L_578:
        /*002c*/ 	.word	0x00000000
        /*0030*/ 	.short	0x0004
        /*0032*/ 	.short	0x0020
        /*0034*/ 	.byte	0x00, 0xf5, 0x21, 0x00


	//----- nvinfo : EIATTR_KPARAM_INFO
	.align		4
.L_579:
        /*0038*/ 	.byte	0x04, 0x17
        /*003a*/ 	.short	(.L_581 - .L_580)
.L_580:
        /*003c*/ 	.word	0x00000000
        /*0040*/ 	.short	0x0003
        /*0042*/ 	.short	0x0018
        /*0044*/ 	.byte	0x00, 0xf5, 0x21, 0x00


	//----- nvinfo : EIATTR_KPARAM_INFO
	.align		4
.L_581:
        /*0048*/ 	.byte	0x04, 0x17
        /*004a*/ 	.short	(.L_583 - .L_582)
.L_582:
        /*004c*/ 	.word	0x00000000
        /*0050*/ 	.short	0x0002
        /*0052*/ 	.short	0x0010
        /*0054*/ 	.byte	0x00, 0xf5, 0x21, 0x00


	//----- nvinfo : EIATTR_KPARAM_INFO
	.align		4
.L_583:
        /*0058*/ 	.byte	0x04, 0x17
        /*005a*/ 	.short	(.L_585 - .L_584)
.L_584:
        /*005c*/ 	.word	0x00000000
        /*0060*/ 	.short	0x0001
        /*0062*/ 	.short	0x0008
        /*0064*/ 	.byte	0x00, 0xf5, 0x21, 0x00


	//----- nvinfo : EIATTR_KPARAM_INFO
	.align		4
.L_585:
        /*0068*/ 	.byte	0x04, 0x17
        /*006a*/ 	.short	(.L_587 - .L_586)
.L_586:
        /*006c*/ 	.word	0x00000000
        /*0070*/ 	.short	0x0000
        /*0072*/ 	.short	0x0000
        /*0074*/ 	.byte	0x00, 0xf5, 0x21, 0x00


	//----- nvinfo : EIATTR_SPARSE_MMA_MASK
	.align		4
.L_587:
        /*0078*/ 	.byte	0x03, 0x50
        /*007a*/ 	.short	0x0000


	//----- nvinfo : EIATTR_MAXREG_COUNT
	.align		4
        /*007c*/ 	.byte	0x03, 0x1b
        /*007e*/ 	.short	0x00ff


	//----- nvinfo : EIATTR_NUM_BARRIERS
	.align		4
        /*0080*/ 	.byte	0x02, 0x4c
        /*0082*/ 	.byte	0x01
	.zero		1


	//----- nvinfo : EIATTR_MERCURY_ISA_VERSION
	.align		4
        /*0084*/ 	.byte	0x03, 0x5f
        /*0086*/ 	.short	0x0101


	//----- nvinfo : EIATTR_INT_WARP_WIDE_INSTR_OFFSETS
	.align		4
        /*0088*/ 	.byte	0x04, 0x31
        /*008a*/ 	.short	(.L_589 - .L_588)


	//   ....[0]....
.L_588:
        /*008c*/ 	.word	0x00002500


	//   ....[1]....
        /*0090*/ 	.word	0x000025b0


	//----- nvinfo : EIATTR_VRC_CTA_INIT_COUNT
	.align		4
.L_589:
        /*0094*/ 	.byte	0x02, 0x4a
	.zero		1
	.zero		1


	//----- nvinfo : EIATTR_EXIT_INSTR_OFFSETS
	.align		4
        /*0098*/ 	.byte	0x04, 0x1c
        /*009a*/ 	.short	(.L_591 - .L_590)


	//   ....[0]....
.L_590:
        /*009c*/ 	.word	0x00002640


	//   ....[1]....
        /*00a0*/ 	.word	0x000049a0


	//   ....[2]....
        /*00a4*/ 	.word	0x00004a40


	//   ....[3]....
        /*00a8*/ 	.word	0x00004a80


	//   ....[4]....
        /*00ac*/ 	.word	0x00004b20


	//----- nvinfo : EIATTR_CRS_STACK_SIZE
	.align		4
.L_591:
        /*00b0*/ 	.byte	0x04, 0x1e
        /*00b2*/ 	.short	(.L_593 - .L_592)
.L_592:
        /*00b4*/ 	.word	0x00000000


	//----- nvinfo : EIATTR_CBANK_PARAM_SIZE
	.align		4
.L_593:
        /*00b8*/ 	.byte	0x03, 0x19
        /*00ba*/ 	.short	0x0030


	//----- nvinfo : EIATTR_PARAM_CBANK
	.align		4
        /*00bc*/ 	.byte	0x04, 0x0a
        /*00be*/ 	.short	(.L_595 - .L_594)
	.align		4
.L_594:
        /*00c0*/ 	.word	index@(.nv.constant0._Z21welford_kernel_c_lastIN3c104HalfEffLi4EEvPKT_PT1_S6_PVT0_Piii)
        /*00c4*/ 	.short	0x0380
        /*00c6*/ 	.short	0x0030


	//----- nvinfo : EIATTR_SW_WAR
	.align		4
.L_595:
        /*00c8*/ 	.byte	0x04, 0x36
        /*00ca*/ 	.short	(.L_597 - .L_596)
.L_596:
        /*00cc*/ 	.word	0x00000008
.L_597:


//--------------------- .nv.info._Z21welford_kernel_c_lastIfffLi4EEvPKT_PT1_S4_PVT0_Piii --------------------------
	.section	.nv.info._Z21welford_kernel_c_lastIfffLi4EEvPKT_PT1_S4_PVT0_Piii,"",@"SHT_CUDA_INFO"
	.sectionflags	@""
	.align	4


	//----- nvinfo : EIATTR_CUDA_API_VERSION
	.align		4
        /*0000*/ 	.byte	0x04, 0x37
        /*0002*/ 	.short	(.L_599 - .L_598)
.L_598:
        /*0004*/ 	.word	0x00000082


	//----- nvinfo : EIATTR_KPARAM_INFO
	.align		4
.L_599:
        /*0008*/ 	.byte	0x04, 0x17
        /*000a*/ 	.short	(.L_601 - .L_600)
.L_600:
        /*000c*/ 	.word	0x00000000
        /*0010*/ 	.short	0x0006
        /*0012*/ 	.short	0x002c
        /*0014*/ 	.byte	0x00, 0xf0, 0x11, 0x00


	//----- nvinfo : EIATTR_KPARAM_INFO
	.align		4
.L_601:
        /*0018*/ 	.byte	0x04, 0x17
        /*001a*/ 	.short	(.L_603 - .L_602)
.L_602:
        /*001c*/ 	.word	0x00000000
        /*0020*/ 	.short	0x0005
        /*0022*/ 	.short	0x0028
        /*0024*/ 	.byte	0x00, 0xf0, 0x11, 0x00


	//----- nvinfo : EIATTR_KPARAM_INFO
	.align		4
.L_603:
        /*0028*/ 	.byte	0x04, 0x17
        /*002a*/ 	.short	(.L_605 - .L_604)
.L_604:
        /*002c*/ 	.word	0x00000000
        /*0030*/ 	.short	0x0004
        /*0032*/ 	.short	0x0020
        /*0034*/ 	.byte	0x00, 0xf5, 0x21, 0x00


	//----- nvinfo : EIATTR_KPARAM_INFO
	.align		4
.L_605:
        /*0038*/ 	.byte	0x04, 0x17
        /*003a*/ 	.short	(.L_607 - .L_606)
.L_606:
        /*003c*/ 	.word	0x00000000
        /*0040*/ 	.short	0x0003
        /*0042*/ 	.short	0x0018
        /*0044*/ 	.byte	0x00, 0xf5, 0x21, 0x00


	//----- nvinfo : EIATTR_KPARAM_INFO
	.align		4
.L_607:
        /*0048*/ 	.byte	0x04, 0x17
        /*004a*/ 	.short	(.L_609 - .L_608)
.L_608:
        /*004c*/ 	.word	0x00000000
        /*0050*/ 	.short	0x0002
        /*0052*/ 	.short	0x0010
        /*0054*/ 	.byte	0x00, 0xf5, 0x21, 0x00


	//----- nvinfo : EIATTR_KPARAM_INFO
	.align		4
.L_609:
        /*0058*/ 	.byte	0x04, 0x17
        /*005a*/ 	.short	(.L_611 - .L_610)
.L_610:
        /*005c*/ 	.word	0x00000000
        /*0060*/ 	.short	0x0001
        /*0062*/ 	.short	0x0008
        /*0064*/ 	.byte	0x00, 0xf5, 0x21, 0x00


	//----- nvinfo : EIATTR_KPARAM_INFO
	.align		4
.L_611:
        /*0068*/ 	.byte	0x04, 0x17
        /*006a*/ 	.short	(.L_613 - .L_612)
.L_612:
        /*006c*/ 	.word	0x00000000
        /*0070*/ 	.short	0x0000
        /*0072*/ 	.short	0x0000
        /*0074*/ 	.byte	0x00, 0xf5, 0x21, 0x00


	//----- nvinfo : EIATTR_SPARSE_MMA_MASK
	.align		4
.L_613:
        /*0078*/ 	.byte	0x03, 0x50
        /*007a*/ 	.short	0x0000


	//----- nvinfo : EIATTR_MAXREG_COUNT
	.align		4
        /*007c*/ 	.byte	0x03, 0x1b
        /*007e*/ 	.short	0x00ff


	//----- nvinfo : EIATTR_NUM_BARRIERS
	.align		4
        /*0080*/ 	.byte	0x02, 0x4c
        /*0082*/ 	.byte	0x01
	.zero		1


	//----- nvinfo : EIATTR_MERCURY_ISA_VERSION
	.align		4
        /*0084*/ 	.byte	0x03, 0x5f
        /*0086*/ 	.short	0x0101


	//----- nvinfo : EIATTR_INT_WARP_WIDE_INSTR_OFFSETS
	.align		4
        /*0088*/ 	.byte	0x04, 0x31
        /*008a*/ 	.short	(.L_615 - .L_614)


	//   ....[0]....
.L_614:
        /*008c*/ 	.word	0x000024e0


	//   ....[1]....
        /*0090*/ 	.word	0x00002590


	//----- nvinfo : EIATTR_VRC_CTA_INIT_COUNT
	.align		4
.L_615:
        /*0094*/ 	.byte	0x02, 0x4a
	.zero		1
	.zero		1


	//----- nvinfo : EIATTR_EXIT_INSTR_OFFSETS
	.align		4
        /*0098*/ 	.byte	0x04, 0x1c
        /*009a*/ 	.short	(.L_617 - .L_616)


	//   ....[0]....
.L_616:
        /*009c*/ 	.word	0x00002620


	//   ....[1]....
        /*00a0*/ 	.word	0x00004980


	//   ....[2]....
        /*00a4*/ 	.word	0x00004a20


	//   ....[3]....
        /*00a8*/ 	.word	0x00004a60


	//   ....[4]....
        /*00ac*/ 	.word	0x00004b00


	//----- nvinfo : EIATTR_CRS_STACK_SIZE
	.align		4
.L_617:
        /*00b0*/ 	.byte	0x04, 0x1e
        /*00b2*/ 	.short	(.L_619 - .L_618)
.L_618:
        /*00b4*/ 	.word	0x00000000


	//----- nvinfo : EIATTR_CBANK_PARAM_SIZE
	.align		4
.L_619:
        /*00b8*/ 	.byte	0x03, 0x19
        /*00ba*/ 	.short	0x0030


	//----- nvinfo : EIATTR_PARAM_CBANK
	.align		4
        /*00bc*/ 	.byte	0x04, 0x0a
        /*00be*/ 	.short	(.L_621 - .L_620)
	.align		4
.L_620:
        /*00c0*/ 	.word	index@(.nv.constant0._Z21welford_kernel_c_lastIfffLi4EEvPKT_PT1_S4_PVT0_Piii)
        /*00c4*/ 	.short	0x0380
        /*00c6*/ 	.short	0x0030


	//----- nvinfo : EIATTR_SW_WAR
	.align		4
.L_621:
        /*00c8*/ 	.byte	0x04, 0x36
        /*00ca*/ 	.short	(.L_623 - .L_622)
.L_622:
        /*00cc*/ 	.word	0x00000008
.L_623:


//--------------------- .nv.info._Z23welford_kernel_parallelIN3c104HalfEEvPKT_S4_PKiPS2_S7_S7_iif --------------------------
	.section	.nv.info._Z23welford_kernel_parallelIN3c104HalfEEvPKT_S4_PKiPS2_S7_S7_iif,"",@"SHT_CUDA_INFO"
	.sectionflags	@""
	.align	4


	//----- nvinfo : EIATTR_CUDA_API_VERSION
	.align		4
        /*0000*/ 	.byte	0x04, 0x37
        /*0002*/ 	.short	(.L_625 - .L_624)
.L_624:
        /*0004*/ 	.word	0x00000082


	//----- nvinfo : EIATTR_KPARAM_INFO
	.align		4
.L_625:
        /*0008*/ 	.byte	0x04, 0x17
        /*000a*/ 	.short	(.L_627 - .L_626)
.L_626:
        /*000c*/ 	.word	0x00000000
        /*0010*/ 	.short	0x0008
        /*0012*/ 	.short	0x0038
        /*0014*/ 	.byte	0x00, 0xf0, 0x11, 0x00


	//----- nvinfo : EIATTR_KPARAM_INFO
	.align		4
.L_627:
        /*0018*/ 	.byte	0x04, 0x17
        /*001a*/ 	.short	(.L_629 - .L_628)
.L_628:
        /*001c*/ 	.word	0x00000000
        /*0020*/ 	.short	0x0007
        /*0022*/ 	.short	0x0034
        /*0024*/ 	.byte	0x00, 0xf0, 0x11, 0x00


	//----- nvinfo : EIATTR_KPARAM_INFO
	.align		4
.L_629:
        /*0028*/ 	.byte	0x04, 0x17
        /*002a*/ 	.short	(.L_631 - .L_630)
.L_630:
        /*002c*/ 	.word	0x00000000
        /*0030*/ 	.short	0x0006
        /*0032*/ 	.short	0x0030
        /*0034*/ 	.byte	0x00, 0xf0, 0x11, 0x00


	//----- nvinfo : EIATTR_KPARAM_INFO
	.align		4
.L_631:
        /*0038*/ 	.byte	0x04, 0x17
        /*003a*/ 	.short	(.L_633 - .L_632)
.L_632:
        /*003c*/ 	.word	0x00000000
        /*0040*/ 	.short	0x0005
        /*0042*/ 	.short	0x0028
        /*0044*/ 	.byte	0x00, 0xf5, 0x21, 0x00


	//----- nvinfo : EIATTR_KPARAM_INFO
	.align		4
.L_633:
        /*0048*/ 	.byte	0x04, 0x17
        /*004a*/ 	.short	(.L_635 - .L_634)
.L_634:
        /*004c*/ 	.word	0x00000000
        /*0050*/ 	.short	0x0004
        /*0052*/ 	.short	0x0020
        /*0054*/ 	.byte	0x00, 0xf5, 0x21, 0x00


	//----- nvinfo : EIATTR_KPARAM_INFO
	.align		4
.L_635:
        /*0058*/ 	.byte	0x04, 0x17
        /*005a*/ 	.short	(.L_637 - .L_636)
.L_636:
        /*005c*/ 	.word	0x00000000
        /*0060*/ 	.short	0x0003
        /*0062*/ 	.short	0x0018
        /*0064*/ 	.byte	0x00, 0xf5, 0x21, 0x00


	//----- nvinfo : EIATTR_KPARAM_INFO
	.align		4
.L_637:
        /*0068*/ 	.byte	0x04, 0x17
        /*006a*/ 	.short	(.L_639 - .L_638)
.L_638:
        /*006c*/ 	.word	0x00000000
        /*0070*/ 	.short	0x0002
        /*0072*/ 	.short	0x0010
        /*0074*/ 	.byte	0x00, 0xf5, 0x21, 0x00


	//----- nvinfo : EIATTR_KPARAM_INFO
	.align		4
.L_639:
        /*0078*/ 	.byte	0x04, 0x17
        /*007a*/ 	.short	(.L_641 - .L_640)
.L_640:
        /*007c*/ 	.word	0x00000000
        /*0080*/ 	.short	0x0001
        /*0082*/ 	.short	0x0008
        /*0084*/ 	.byte	0x00, 0xf5, 0x21, 0x00


	//----- nvinfo : EIATTR_KPARAM_INFO
	.align		4
.L_641:
        /*0088*/ 	.byte	0x04, 0x17
        /*008a*/ 	.short	(.L_643 - .L_642)
.L_642:
        /*008c*/ 	.word	0x00000000
        /*0090*/ 	.short	0x0000
        /*0092*/ 	.short	0x0000
        /*0094*/ 	.byte	0x00, 0xf5, 0x21, 0x00


	//----- nvinfo : EIATTR_SPARSE_MMA_MASK
	.align		4
.L_643:
        /*0098*/ 	.byte	0x03, 0x50
        /*009a*/ 	.short	0x0000


	//----- nvinfo : EIATTR_MAXREG_COUNT
	.align		4
        /*009c*/ 	.byte	0x03, 0x1b
        /*009e*/ 	.short	0x00ff


	//----- nvinfo : EIATTR_MERCURY_ISA_VERSION
	.align		4
        /*00a0*/ 	.byte	0x03, 0x5f
        /*00a2*/ 	.short	0x0101


	//----- nvinfo : EIATTR_VRC_CTA_INIT_COUNT
	.align		4
        /*00a4*/ 	.byte	0x02, 0x4a
	.zero		1
	.zero		1


	//----- nvinfo : EIATTR_EXIT_INSTR_OFFSETS
	.align		4
        /*00a8*/ 	.byte	0x04, 0x1c
        /*00aa*/ 	.short	(.L_645 - .L_644)


	//   ....[0]....
.L_644:
        /*00ac*/ 	.word	0x00000070


	//   ....[1]....
        /*00b0*/ 	.word	0x00000240


	//   ....[2]....
        /*00b4*/ 	.word	0x00001ee0


	//----- nvinfo : EIATTR_CRS_STACK_SIZE
	.align		4
.L_645:
        /*00b8*/ 	.byte	0x04, 0x1e
        /*00ba*/ 	.short	(.L_647 - .L_646)
.L_646:
        /*00bc*/ 	.word	0x00000000


	//----- nvinfo : EIATTR_CBANK_PARAM_SIZE
	.align		4
.L_647:
        /*00c0*/ 	.byte	0x03, 0x19
        /*00c2*/ 	.short	0x003c


	//----- nvinfo : EIATTR_PARAM_CBANK
	.align		4
        /*00c4*/ 	.byte	0x04, 0x0a
        /*00c6*/ 	.short	(.L_649 - .L_648)
	.align		4
.L_648:
        /*00c8*/ 	.word	index@(.nv.constant0._Z23welford_kernel_parallelIN3c104HalfEEvPKT_S4_PKiPS2_S7_S7_iif)
        /*00cc*/ 	.short	0x0380
        /*00ce*/ 	.short	0x003c


	//----- nvinfo : EIATTR_SW_WAR
	.align		4
.L_649:
        /*00d0*/ 	.byte	0x04, 0x36
        /*00d2*/ 	.short	(.L_651 - .L_650)
.L_650:
        /*00d4*/ 	.word	0x00000008
.L_651:


//--------------------- .nv.info._Z23welford_kernel_parallelIfEvPKT_S2_PKiPS0_S5_S5_iif --------------------------
	.section	.nv.info._Z23welford_kernel_parallelIfEvPKT_S2_PKiPS0_S5_S5_iif,"",@"SHT_CUDA_INFO"
	.sectionflags	@""
	.align	4


	//----- nvinfo : EIATTR_CUDA_API_VERSION
	.align		4
        /*0000*/ 	.byte	0x04, 0x37
        /*0002*/ 	.short	(.L_653 - .L_652)
.L_652:
        /*0004*/ 	.word	0x00000082


	//----- nvinfo : EIATTR_KPARAM_INFO
	.align		4
.L_653:
        /*0008*/ 	.byte	0x04, 0x17
        /*000a*/ 	.short	(.L_655 - .L_654)
.L_654:
        /*000c*/ 	.word	0x00000000
        /*0010*/ 	.short	0x0008
        /*0012*/ 	.short	0x0038
        /*0014*/ 	.byte	0x00, 0xf0, 0x11, 0x00


	//----- nvinfo : EIATTR_KPARAM_INFO
	.align		4
.L_655:
        /*0018*/ 	.byte	0x04, 0x17
        /*001a*/ 	.short	(.L_657 - .L_656)
.L_656:
        /*001c*/ 	.word	0x00000000
        /*0020*/ 	.short	0x0007
        /*0022*/ 	.short	0x0034
        /*0024*/ 	.byte	0x00, 0xf0, 0x11, 0x00


	//----- nvinfo : EIATTR_KPARAM_INFO
	.align		4
.L_657:
        /*0028*/ 	.byte	0x04, 0x17
        /*002a*/ 	.short	(.L_659 - .L_658)
.L_658:
        /*002c*/ 	.word	0x00000000
        /*0030*/ 	.short	0x0006
        /*0032*/ 	.short	0x0030
        /*0034*/ 	.byte	0x00, 0xf0, 0x11, 0x00


	//----- nvinfo : EIATTR_KPARAM_INFO
	.align		4
.L_659:
        /*0038*/ 	.byte	0x04, 0x17
        /*003a*/ 	.short	(.L_661 - .L_660)
.L_660:
        /*003c*/ 	.word	0x00000000
        /*0040*/ 	.short	0x0005
        /*0042*/ 	.short	0x0028
        /*0044*/ 	.byte	0x00, 0xf5, 0x21, 0x00


	//----- nvinfo : EIATTR_KPARAM_INFO
	.align		4
.L_661:
        /*0048*/ 	.byte	0x04, 0x17
        /*004a*/ 	.short	(.L_663 - .L_662)
.L_662:
        /*004c*/ 	.word	0x00000000
        /*0050*/ 	.short	0x0004
        /*0052*/ 	.short	0x0020
        /*0054*/ 	.byte	0x00, 0xf5, 0x21, 0x00


	//----- nvinfo : EIATTR_KPARAM_INFO
	.align		4
.L_663:
        /*0058*/ 	.byte	0x04, 0x17
        /*005a*/ 	.short	(.L_665 - .L_664)
.L_664:
        /*005c*/ 	.word	0x00000000
        /*0060*/ 	.short	0x0003
        /*0062*/ 	.short	0x0018
        /*0064*/ 	.byte	0x00, 0xf5, 0x21, 0x00


	//----- nvinfo : EIATTR_KPARAM_INFO
	.align		4
.L_665:
        /*0068*/ 	.byte	0x04, 0x17
        /*006a*/ 	.short	(.L_667 - .L_666)
.L_666:
        /*006c*/ 	.word	0x00000000
        /*0070*/ 	.short	0x0002
        /*0072*/ 	.short	0x0010
        /*0074*/ 	.byte	0x00, 0xf5, 0x21, 0x00


	//----- nvinfo : EIATTR_KPARAM_INFO
	.align		4
.L_667:
        /*0078*/ 	.byte	0x04, 0x17
        /*007a*/ 	.short	(.L_669 - .L_668)
.L_668:
        /*007c*/ 	.word	0x00000000
        /*0080*/ 	.short	0x0001
        /*0082*/ 	.short	0x0008
        /*0084*/ 	.byte	0x00, 0xf5, 0x21, 0x00


	//----- nvinfo : EIATTR_KPARAM_INFO
	.align		4
.L_669:
        /*0088*/ 	.byte	0x04, 0x17
        /*008a*/ 	.short	(.L_671 - .L_670)
.L_670:
        /*008c*/ 	.word	0x00000000
        /*0090*/ 	.short	0x0000
        /*0092*/ 	.short	0x0000
        /*0094*/ 	.byte	0x00, 0xf5, 0x21, 0x00


	//----- nvinfo : EIATTR_SPARSE_MMA_MASK
	.align		4
.L_671:
        /*0098*/ 	.byte	0x03, 0x50
        /*009a*/ 	.short	0x0000


	//----- nvinfo : EIATTR_MAXREG_COUNT
	.align		4
        /*009c*/ 	.byte	0x03, 0x1b
        /*009e*/ 	.short	0x00ff


	//----- nvinfo : EIATTR_MERCURY_ISA_VERSION
	.align		4
        /*00a0*/ 	.byte	0x03, 0x5f
        /*00a2*/ 	.short	0x0101


	//----- nvinfo : EIATTR_VRC_CTA_INIT_COUNT
	.align		4
        /*00a4*/ 	.byte	0x02, 0x4a
	.zero		1
	.zero		1


	//----- nvinfo : EIATTR_EXIT_INSTR_OFFSETS
	.align		4
        /*00a8*/ 	.byte	0x04, 0x1c
        /*00aa*/ 	.short	(.L_673 - .L_672)


	//   ....[0]....
.L_672:
        /*00ac*/ 	.word	0x00000070


	//   ....[1]....
        /*00b0*/ 	.word	0x000001f0


	//   ....[2]....
        /*00b4*/ 	.word	0x00000fa0


	//----- nvinfo : EIATTR_CRS_STACK_SIZE
	.align		4
.L_673:
        /*00b8*/ 	.byte	0x04, 0x1e
        /*00ba*/ 	.short	(.L_675 - .L_674)
.L_674:
        /*00bc*/ 	.word	0x00000000


	//----- nvinfo : EIATTR_CBANK_PARAM_SIZE
	.align		4
.L_675:
        /*00c0*/ 	.byte	0x03, 0x19
        /*00c2*/ 	.short	0x003c


	//----- nvinfo : EIATTR_PARAM_CBANK
	.align		4
        /*00c4*/ 	.byte	0x04, 0x0a
        /*00c6*/ 	.short	(.L_677 - .L_676)
	.align		4
.L_676:
        /*00c8*/ 	.word	index@(.nv.constant0._Z23welford_kernel_parallelIfEvPKT_S2_PKiPS0_S5_S5_iif)
        /*00cc*/ 	.short	0x0380
        /*00ce*/ 	.short	0x003c


	//----- nvinfo : EIATTR_SW_WAR
	.align		4
.L_677:
        /*00d0*/ 	.byte	0x04, 0x36
        /*00d2*/ 	.short	(.L_679 - .L_678)
.L_678:
        /*00d4*/ 	.word	0x00000008
.L_679:


//--------------------- .nv.info._Z25batchnorm_backward_kernelIN3c104HalfEfS1_EvPKT_S4_PKT0_S7_PKT1_S7_S7_PKiPS2_lii --------------------------
	.section	.nv.info._Z25batchnorm_backward_kernelIN3c104HalfEfS1_EvPKT_S4_PKT0_S7_PKT1_S7_S7_PKiPS2_lii,"",@"SHT_CUDA_INFO"
	.sectionflags	@""
	.align	4


	//----- nvinfo : EIATTR_CUDA_API_VERSION
	.align		4
        /*0000*/ 	.byte	0x04, 0x37
        /*0002*/ 	.short	(.L_681 - .L_680)
.L_680:
        /*0004*/ 	.word	0x00000082


	//----- nvinfo : EIATTR_KPARAM_INFO
	.align		4
.L_681:
        /*0008*/ 	.byte	0x04, 0x17
        /*000a*/ 	.short	(.L_683 - .L_682)
.L_682:
        /*000c*/ 	.word	0x00000000
        /*0010*/ 	.short	0x000b
        /*0012*/ 	.short	0x0054
        /*0014*/ 	.byte	0x00, 0xf0, 0x11, 0x00


	//----- nvinfo : EIATTR_KPARAM_INFO
	.align		4
.L_683:
        /*0018*/ 	.byte	0x04, 0x17
        /*001a*/ 	.short	(.L_685 - .L_684)
.L_684:
        /*001c*/ 	.word	0x00000000
        /*0020*/ 	.short	0x000a
        /*0022*/ 	.short	0x0050
        /*0024*/ 	.byte	0x00, 0xf0, 0x11, 0x00


	//----- nvinfo : EIATTR_KPARAM_INFO
	.align		4
.L_685:
        /*0028*/ 	.byte	0x04, 0x17
        /*002a*/ 	.short	(.L_687 - .L_686)
.L_686:
        /*002c*/ 	.word	0x00000000
        /*0030*/ 	.short	0x0009
        /*0032*/ 	.short	0x0048
        /*0034*/ 	.byte	0x00, 0xf0, 0x21, 0x00


	//----- nvinfo : EIATTR_KPARAM_INFO
	.align		4
.L_687:
        /*0038*/ 	.byte	0x04, 0x17
        /*003a*/ 	.short	(.L_689 - .L_688)
.L_688:
        /*003c*/ 	.word	0x00000000
        /*0040*/ 	.short	0x0008
        /*0042*/ 	.short	0x0040
        /*0044*/ 	.byte	0x00, 0xf5, 0x21, 0x00


	//----- nvinfo : EIATTR_KPARAM_INFO
	.align		4
.L_689:
        /*0048*/ 	.byte	0x04, 0x17
        /*004a*/ 	.short	(.L_691 - .L_690)
.L_690:
        /*004c*/ 	.word	0x00000000
        /*0050*/ 	.short	0x0007
        /*0052*/ 	.short	0x0038
        /*0054*/ 	.byte	0x00, 0xf5, 0x21, 0x00


	//----- nvinfo : EIATTR_KPARAM_INFO
	.align		4
.L_691:
        /*0058*/ 	.byte	0x04, 0x17
        /*005a*/ 	.short	(.L_693 - .L_692)
.L_692:
        /*005c*/ 	.word	0x00000000
        /*0060*/ 	.short	0x0006
        /*0062*/ 	.short	0x0030
        /*0064*/ 	.byte	0x00, 0xf5, 0x21, 0x00


	//----- nvinfo : EIATTR_KPARAM_INFO
	.align		4
.L_693:
        /*0068*/ 	.byte	0x04, 0x17
        /*006a*/ 	.short	(.L_695 - .L_694)
.L_694:
        /*006c*/ 	.word	0x00000000
        /*0070*/ 	.short	0x0005
        /*0072*/ 	.short	0x0028
        /*0074*/ 	.byte	0x00, 0xf5, 0x21, 0x00


	//----- nvinfo : EIATTR_KPARAM_INFO
	.align		4
.L_695:
        /*0078*/ 	.byte	0x04, 0x17
        /*007a*/ 	.short	(.L_697 - .L_696)
.L_696:
        /*007c*/ 	.word	0x00000000
        /*0080*/ 	.short	0x0004
        /*0082*/ 	.short	0x0020
        /*0084*/ 	.byte	0x00, 0xf5, 0x21, 0x00


	//----- nvinfo : EIATTR_KPARAM_INFO
	.align		4
.L_697:
        /*0088*/ 	.byte	0x04, 0x17
        /*008a*/ 	.short	(.L_699 - .L_698)
.L_698:
        /*008c*/ 	.word	0x00000000
        /*0090*/ 	.short	0x0003
        /*0092*/ 	.short	0x0018
        /*0094*/ 	.byte	0x00, 0xf5, 0x21, 0x00


	//----- nvinfo : EIATTR_KPARAM_INFO
	.align		4
.L_699:
        /*0098*/ 	.byte	0x04, 0x17
        /*009a*/ 	.short	(.L_701 - .L_700)
.L_700:
        /*009c*/ 	.word	0x00000000
        /*00a0*/ 	.short	0x0002
        /*00a2*/ 	.short	0x0010
        /*00a4*/ 	.byte	0x00, 0xf5, 0x21, 0x00


	//----- nvinfo : EIATTR_KPARAM_INFO
	.align		4
.L_701:
        /*00a8*/ 	.byte	0x04, 0x17
        /*00aa*/ 	.short	(.L_703 - .L_702)
.L_702:
        /*00ac*/ 	.word	0x00000000
        /*00b0*/ 	.short	0x0001
        /*00b2*/ 	.short	0x0008
        /*00b4*/ 	.byte	0x00, 0xf5, 0x21, 0x00


	//----- nvinfo : EIATTR_KPARAM_INFO
	.align		4
.L_703:
        /*00b8*/ 	.byte	0x04, 0x17
        /*00ba*/ 	.short	(.L_705 - .L_704)
.L_704:
        /*00bc*/ 	.word	0x00000000
        /*00c0*/ 	.short	0x0000
        /*00c2*/ 	.short	0x0000
        /*00c4*/ 	.byte	0x00, 0xf5, 0x21, 0x00


	//----- nvinfo : EIATTR_SPARSE_MMA_MASK
	.align		4
.L_705:
        /*00c8*/ 	.byte	0x03, 0x50
        /*00ca*/ 	.short	0x0000


	//----- nvinfo : EIATTR_MAXREG_COUNT
	.align		4
        /*00cc*/ 	.byte	0x03, 0x1b
        /*00ce*/ 	.short	0x00ff


	//----- nvinfo : EIATTR_MERCURY_ISA_VERSION
	.align		4
        /*00d0*/ 	.byte	0x03, 0x5f
        /*00d2*/ 	.short	0x0101


	//----- nvinfo : EIATTR_VRC_CTA_INIT_COUNT
	.align		4
        /*00d4*/ 	.byte	0x02, 0x4a
	.zero		1
	.zero		1


	//----- nvinfo : EIATTR_EXIT_INSTR_OFFSETS
	.align		4
        /*00d8*/ 	.byte	0x04, 0x1c
        /*00da*/ 	.short	(.L_707 - .L_706)


	//   ....[0]....
.L_706:
        /*00dc*/ 	.word	0x000010d0


	//   ....[1]....
        /*00e0*/ 	.word	0x00001450


	//----- nvinfo : EIATTR_CRS_STACK_SIZE
	.align		4
.L_707:
        /*00e4*/ 	.byte	0x04, 0x1e
        /*00e6*/ 	.short	(.L_709 - .L_708)
.L_708:
        /*00e8*/ 	.word	0x00000000


	//----- nvinfo : EIATTR_CBANK_PARAM_SIZE
	.align		4
.L_709:
        /*00ec*/ 	.byte	0x03, 0x19
        /*00ee*/ 	.short	0x0058


	//----- nvinfo : EIATTR_PARAM_CBANK
	.align		4
        /*00f0*/ 	.byte	0x04, 0x0a
        /*00f2*/ 	.short	(.L_711 - .L_710)
	.align		4
.L_710:
        /*00f4*/ 	.word	index@(.nv.constant0._Z25batchnorm_backward_kernelIN3c104HalfEfS1_EvPKT_S4_PKT0_S7_PKT1_S7_S7_PKiPS2_lii)
        /*00f8*/ 	.short	0x0380
        /*00fa*/ 	.short	0x0058


	//----- nvinfo : EIATTR_SW_WAR
	.align		4
.L_711:
        /*00fc*/ 	.byte	0x04, 0x36
        /*00fe*/ 	.short	(.L_713 - .L_712)
.L_712:
        /*0100*/ 	.word	0x00000008
.L_713:


//--------------------- .nv.info._Z25batchnorm_backward_kernelIN3c104HalfEffEvPKT_S4_PKT0_S7_PKT1_S7_S7_PKiPS2_lii --------------------------
	.section	.nv.info._Z25batchnorm_backward_kernelIN3c104HalfEffEvPKT_S4_PKT0_S7_PKT1_S7_S7_PKiPS2_lii,"",@"SHT_CUDA_INFO"
	.sectionflags	@""
	.align	4


	//----- nvinfo : EIATTR_CUDA_API_VERSION
	.align		4
        /*0000*/ 	.byte	0x04, 0x37
        /*0002*/ 	.short	(.L_715 - .L_714)
.L_714:
        /*0004*/ 	.word	0x00000082


	//----- nvinfo : EIATTR_KPARAM_INFO
	.align		4
.L_715:
        /*0008*/ 	.byte	0x04, 0x17
        /*000a*/ 	.short	(.L_717 - .L_716)
.L_716:
        /*000c*/ 	.word	0x00000000
        /*0010*/ 	.short	0x000b
        /*0012*/ 	.short	0x0054
        /*0014*/ 	.byte	0x00, 0xf0, 0x11, 0x00


	//----- nvinfo : EIATTR_KPARAM_INFO
	.align		4
.L_717:
        /*0018*/ 	.byte	0x04, 0x17
        /*001a*/ 	.short	(.L_719 - .L_718)
.L_718:
        /*001c*/ 	.word	0x00000000
        /*0020*/ 	.short	0x000a
        /*0022*/ 	.short	0x0050
        /*0024*/ 	.byte	0x00, 0xf0, 0x11, 0x00


	//----- nvinfo : EIATTR_KPARAM_INFO
	.align		4
.L_719:
        /*0028*/ 	.byte	0x04, 0x17
        /*002a*/ 	.short	(.L_721 - .L_720)
.L_720:
        /*002c*/ 	.word	0x00000000
        /*0030*/ 	.short	0x0009
        /*0032*/ 	.short	0x0048
        /*0034*/ 	.byte	0x00, 0xf0, 0x21, 0x00


	//----- nvinfo : EIATTR_KPARAM_INFO
	.align		4
.L_721:
        /*0038*/ 	.byte	0x04, 0x17
        /*003a*/ 	.short	(.L_723 - .L_722)
.L_722:
        /*003c*/ 	.word	0x00000000
        /*0040*/ 	.short	0x0008
        /*0042*/ 	.short	0x0040
        /*0044*/ 	.byte	0x00, 0xf5, 0x21, 0x00


	//----- nvinfo : EIATTR_KPARAM_INFO
	.align		4
.L_723:
        /*0048*/ 	.byte	0x04, 0x17
        /*004a*/ 	.short	(.L_725 - .L_724)
.L_724:
        /*004c*/ 	.word	0x00000000
        /*0050*/ 	.short	0x0007
        /*0052*/ 	.short	0x0038
        /*0054*/ 	.byte	0x00, 0xf5, 0x21, 0x00


	//----- nvinfo : EIATTR_KPARAM_INFO
	.align		4
.L_725:
        /*0058*/ 	.byte	0x04, 0x17
        /*005a*/ 	.short	(.L_727 - .L_726)
.L_726:
        /*005c*/ 	.word	0x00000000
        /*0060*/ 	.short	0x0006
        /*0062*/ 	.short	0x0030
        /*0064*/ 	.byte	0x00, 0xf5, 0x21, 0x00


	//----- nvinfo : EIATTR_KPARAM_INFO
	.align		4
.L_727:
        /*0068*/ 	.byte	0x04, 0x17
        /*006a*/ 	.short	(.L_729 - .L_728)
.L_728:
        /*006c*/ 	.word	0x00000000
        /*0070*/ 	.short	0x0005
        /*0072*/ 	.short	0x0028
        /*0074*/ 	.byte	0x00, 0xf5, 0x21, 0x00


	//----- nvinfo : EIATTR_KPARAM_INFO
	.align		4
.L_729:
        /*0078*/ 	.byte	0x04, 0x17
        /*007a*/ 	.short	(.L_731 - .L_730)
.L_730:
        /*007c*/ 	.word	0x00000000
        /*0080*/ 	.short	0x0004
        /*0082*/ 	.short	0x0020
        /*0084*/ 	.byte	0x00, 0xf5, 0x21, 0x00


	//----- nvinfo : EIATTR_KPARAM_INFO
	.align		4
.L_731:
        /*0088*/ 	.byte	0x04, 0x17
        /*008a*/ 	.short	(.L_733 - .L_732)
.L_732:
        /*008c*/ 	.word	0x00000000
        /*0090*/ 	.short	0x0003
        /*0092*/ 	.short	0x0018
        /*0094*/ 	.byte	0x00, 0xf5, 0x21, 0x00


	//----- nvinfo : EIATTR_KPARAM_INFO
	.align		4
.L_733:
        /*0098*/ 	.byte	0x04, 0x17
        /*009a*/ 	.short	(.L_735 - .L_734)
.L_734:
        /*009c*/ 	.word	0x00000000
        /*00a0*/ 	.short	0x0002
        /*00a2*/ 	.short	0x0010
        /*00a4*/ 	.byte	0x00, 0xf5, 0x21, 0x00


	//----- nvinfo : EIATTR_KPARAM_INFO
	.align		4
.L_735:
        /*00a8*/ 	.byte	0x04, 0x17
        /*00aa*/ 	.short	(.L_737 - .L_736)
.L_736:
        /*00ac*/ 	.word	0x00000000
        /*00b0*/ 	.short	0x0001
        /*00b2*/ 	.short	0x0008
        /*00b4*/ 	.byte	0x00, 0xf5, 0x21, 0x00


	//----- nvinfo : EIATTR_KPARAM_INFO
	.align		4
.L_737:
        /*00b8*/ 	.byte	0x04, 0x17
        /*00ba*/ 	.short	(.L_739 - .L_738)
.L_738:
        /*00bc*/ 	.word	0x00000000
        /*00c0*/ 	.short	0x0000
        /*00c2*/ 	.short	0x0000
        /*00c4*/ 	.byte	0x00, 0xf5, 0x21, 0x00


	//----- nvinfo : EIATTR_SPARSE_MMA_MASK
	.align		4
.L_739:
        /*00c8*/ 	.byte	0x03, 0x50
        /*00ca*/ 	.short	0x0000


	//----- nvinfo : EIATTR_MAXREG_COUNT
	.align		4
        /*00cc*/ 	.byte	0x03, 0x1b
        /*00ce*/ 	.short	0x00ff


	//----- nvinfo : EIATTR_MERCURY_ISA_VERSION
	.align		4
        /*00d0*/ 	.byte	0x03, 0x5f
        /*00d2*/ 	.short	0x0101


	//----- nvinfo : EIATTR_VRC_CTA_INIT_COUNT
	.align		4
        /*00d4*/ 	.byte	0x02, 0x4a
	.zero		1
	.zero		1


	//----- nvinfo : EIATTR_EXIT_INSTR_OFFSETS
	.align		4
        /*00d8*/ 	.byte	0x04, 0x1c
        /*00da*/ 	.short	(.L_741 - .L_740)


	//   ....[0]....
.L_740:
        /*00dc*/ 	.word	0x000010e0


	//   ....[1]....
        /*00e0*/ 	.word	0x00001440


	//----- nvinfo : EIATTR_CRS_STACK_SIZE
	.align		4
.L_741:
        /*00e4*/ 	.byte	0x04, 0x1e
        /*00e6*/ 	.short	(.L_743 - .L_742)
.L_742:
        /*00e8*/ 	.word	0x00000000


	//----- nvinfo : EIATTR_CBANK_PARAM_SIZE
	.align		4
.L_743:
        /*00ec*/ 	.byte	0x03, 0x19
        /*00ee*/ 	.short	0x0058


	//----- nvinfo : EIATTR_PARAM_CBANK
	.align		4
        /*00f0*/ 	.byte	0x04, 0x0a
        /*00f2*/ 	.short	(.L_745 - .L_744)
	.align		4
.L_744:
        /*00f4*/ 	.word	index@(.nv.constant0._Z25batchnorm_backward_kernelIN3c104HalfEffEvPKT_S4_PKT0_S7_PKT1_S7_S7_PKiPS2_lii)
        /*00f8*/ 	.short	0x0380
        /*00fa*/ 	.short	0x0058


	//----- nvinfo : EIATTR_SW_WAR
	.align		4
.L_745:
        /*00fc*/ 	.byte	0x04, 0x36
        /*00fe*/ 	.short	(.L_747 - .L_746)
.L_746:
        /*0100*/ 	.word	0x00000008
.L_747:


//--------------------- .nv.info._Z25batchnorm_backward_kernelIfffEvPKT_S2_PKT0_S5_PKT1_S5_S5_PKiPS0_lii --------------------------
	.section	.nv.info._Z25batchnorm_backward_kernelIfffEvPKT_S2_PKT0_S5_PKT1_S5_S5_PKiPS0_lii,"",@"SHT_CUDA_INFO"
	.sectionflags	@""
	.align	4


	//----- nvinfo : EIATTR_CUDA_API_VERSION
	.align		4
        /*0000*/ 	.byte	0x04, 0x37
        /*0002*/ 	.short	(.L_749 - .L_748)
.L_748:
        /*0004*/ 	.word	0x00000082


	//----- nvinfo : EIATTR_KPARAM_INFO
	.align		4
.L_749:
        /*0008*/ 	.byte	0x04, 0x17
        /*000a*/ 	.short	(.L_751 - .L_750)
.L_750:
        /*000c*/ 	.word	0x00000000
        /*0010*/ 	.short	0x000b
        /*0012*/ 	.short	0x0054
        /*0014*/ 	.byte	0x00, 0xf0, 0x11, 0x00


	//----- nvinfo : EIATTR_KPARAM_INFO
	.align		4
.L_751:
        /*0018*/ 	.byte	0x04, 0x17
        /*001a*/ 	.short	(.L_753 - .L_752)
.L_752:
        /*001c*/ 	.word	0x00000000
        /*0020*/ 	.short	0x000a
        /*0022*/ 	.short	0x0050
        /*0024*/ 	.byte	0x00, 0xf0, 0x11, 0x00


	//----- nvinfo : EIATTR_KPARAM_INFO
	.align		4
.L_753:
        /*0028*/ 	.byte	0x04, 0x17
        /*002a*/ 	.short	(.L_755 - .L_754)
.L_754:
        /*002c*/ 	.word	0x00000000
        /*0030*/ 	.short	0x0009
        /*0032*/ 	.short	0x0048
        /*0034*/ 	.byte	0x00, 0xf0, 0x21, 0x00


	//----- nvinfo : EIATTR_KPARAM_INFO
	.align		4
.L_755:
        /*0038*/ 	.byte	0x04, 0x17
        /*003a*/ 	.short	(.L_757 - .L_756)
.L_756:
        /*003c*/ 	.word	0x00000000
        /*0040*/ 	.short	0x0008
        /*0042*/ 	.short	0x0040
        /*0044*/ 	.byte	0x00, 0xf5, 0x21, 0x00


	//----- nvinfo : EIATTR_KPARAM_INFO
	.align		4
.L_757:
        /*0048*/ 	.byte	0x04, 0x17
        /*004a*/ 	.short	(.L_759 - .L_758)
.L_758:
        /*004c*/ 	.word	0x00000000
        /*0050*/ 	.short	0x0007
        /*0052*/ 	.short	0x0038
        /*0054*/ 	.byte	0x00, 0xf5, 0x21, 0x00


	//----- nvinfo : EIATTR_KPARAM_INFO
	.align		4
.L_759:
        /*0058*/ 	.byte	0x04, 0x17
        /*005a*/ 	.short	(.L_761 - .L_760)
.L_760:
        /*005c*/ 	.word	0x00000000
        /*0060*/ 	.short	0x0006
        /*0062*/ 	.short	0x0030
        /*0064*/ 	.byte	0x00, 0xf5, 0x21, 0x00


	//----- nvinfo : EIATTR_KPARAM_INFO
	.align		4
.L_761:
        /*0068*/ 	.byte	0x04, 0x17
        /*006a*/ 	.short	(.L_763 - .L_762)
.L_762:
        /*006c*/ 	.word	0x00000000
        /*0070*/ 	.short	0x0005
        /*0072*/ 	.short	0x0028
        /*0074*/ 	.byte	0x00, 0xf5, 0x21, 0x00


	//----- nvinfo : EIATTR_KPARAM_INFO
	.align		4
.L_763:
        /*0078*/ 	.byte	0x04, 0x17
        /*007a*/ 	.short	(.L_765 - .L_764)
.L_764:
        /*007c*/ 	.word	0x00000000
        /*0080*/ 	.short	0x0004
        /*0082*/ 	.short	0x0020
        /*0084*/ 	.byte	0x00, 0xf5, 0x21, 0x00


	//----- nvinfo : EIATTR_KPARAM_INFO
	.align		4
.L_765:
        /*0088*/ 	.byte	0x04, 0x17
        /*008a*/ 	.short	(.L_767 - .L_766)
.L_766:
        /*008c*/ 	.word	0x00000000
        /*0090*/ 	.short	0x0003
        /*0092*/ 	.short	0x0018
        /*0094*/ 	.byte	0x00, 0xf5, 0x21, 0x00


	//----- nvinfo : EIATTR_KPARAM_INFO
	.align		4
.L_767:
        /*0098*/ 	.byte	0x04, 0x17
        /*009a*/ 	.short	(.L_769 - .L_768)
.L_768:
        /*009c*/ 	.word	0x00000000
        /*00a0*/ 	.short	0x0002
        /*00a2*/ 	.short	0x0010
        /*00a4*/ 	.byte	0x00, 0xf5, 0x21, 0x00


	//----- nvinfo : EIATTR_KPARAM_INFO
	.align		4
.L_769:
        /*00a8*/ 	.byte	0x04, 0x17
        /*00aa*/ 	.short	(.L_771 - .L_770)
.L_770:
        /*00ac*/ 	.word	0x00000000
        /*00b0*/ 	.short	0x0001
        /*00b2*/ 	.short	0x0008
        /*00b4*/ 	.byte	0x00, 0xf5, 0x21, 0x00


	//----- nvinfo : EIATTR_KPARAM_INFO
	.align		4
.L_771:
        /*00b8*/ 	.byte	0x04, 0x17
        /*00ba*/ 	.short	(.L_773 - .L_772)
.L_772:
        /*00bc*/ 	.word	0x00000000
        /*00c0*/ 	.short	0x0000
        /*00c2*/ 	.short	0x0000
        /*00c4*/ 	.byte	0x00, 0xf5, 0x21, 0x00


	//----- nvinfo : EIATTR_SPARSE_MMA_MASK
	.align		4
.L_773:
        /*00c8*/ 	.byte	0x03, 0x50
        /*00ca*/ 	.short	0x0000


	//----- nvinfo : EIATTR_MAXREG_COUNT
	.align		4
        /*00cc*/ 	.byte	0x03, 0x1b
        /*00ce*/ 	.short	0x00ff


	//----- nvinfo : EIATTR_MERCURY_ISA_VERSION
	.align		4
        /*00d0*/ 	.byte	0x03, 0x5f
        /*00d2*/ 	.short	0x0101


	//----- nvinfo : EIATTR_VRC_CTA_INIT_COUNT
	.align		4
        /*00d4*/ 	.byte	0x02, 0x4a
	.zero		1
	.zero		1


	//----- nvinfo : EIATTR_EXIT_INSTR_OFFSETS
	.align		4
        /*00d8*/ 	.byte	0x04, 0x1c
        /*00da*/ 	.short	(.L_775 - .L_774)


	//   ....[0]....
.L_774:
        /*00dc*/ 	.word	0x000010e0


	//   ....[1]....
        /*00e0*/ 	.word	0x00001410


	//----- nvinfo : EIATTR_CRS_STACK_SIZE
	.align		4
.L_775:
        /*00e4*/ 	.byte	0x04, 0x1e
        /*00e6*/ 	.short	(.L_777 - .L_776)
.L_776:
        /*00e8*/ 	.word	0x00000000


	//----- nvinfo : EIATTR_CBANK_PARAM_SIZE
	.align		4
.L_777:
        /*00ec*/ 	.byte	0x03, 0x19
        /*00ee*/ 	.short	0x0058


	//----- nvinfo : EIATTR_PARAM_CBANK
	.align		4
        /*00f0*/ 	.byte	0x04, 0x0a
        /*00f2*/ 	.short	(.L_779 - .L_778)
	.align		4
.L_778:
        /*00f4*/ 	.word	index@(.nv.constant0._Z25batchnorm_backward_kernelIfffEvPKT_S2_PKT0_S5_PKT1_S5_S5_PKiPS0_lii)
        /*00f8*/ 	.short	0x0380
        /*00fa*/ 	.short	0x0058


	//----- nvinfo : EIATTR_SW_WAR
	.align		4
.L_779:
        /*00fc*/ 	.byte	0x04, 0x36
        /*00fe*/ 	.short	(.L_781 - .L_780)
.L_780:
        /*0100*/ 	.word	0x00000008
.L_781:


//--------------------- .nv.info._Z16reduce_bn_kernelIN3c104HalfEfS1_EvPKT_S4_PKT0_S7_PS5_S8_PT1_SA_iii --------------------------
	.section	.nv.info._Z16reduce_bn_kernelIN3c104HalfEfS1_EvPKT_S4_PKT0_S7_PS5_S8_PT1_SA_iii,"",@"SHT_CUDA_INFO"
	.sectionflags	@""
	.align	4


	//----- nvinfo : EIATTR_CUDA_API_VERSION
	.align		4
        /*0000*/ 	.byte	0x04, 0x37
        /*0002*/ 	.short	(.L_783 - .L_782)
.L_782:
        /*0004*/ 	.word	0x00000082


	//----- nvinfo : EIATTR_KPARAM_INFO
	.align		4
.L_783:
        /*0008*/ 	.byte	0x04, 0x17
        /*000a*/ 	.short	(.L_785 - .L_784)
.L_784:
        /*000c*/ 	.word	0x00000000
        /*0010*/ 	.short	0x000a
        /*0012*/ 	.short	0x0048
        /*0014*/ 	.byte	0x00, 0xf0, 0x11, 0x00


	//----- nvinfo : EIATTR_KPARAM_INFO
	.align		4
.L_785:
        /*0018*/ 	.byte	0x04, 0x17
        /*001a*/ 	.short	(.L_787 - .L_786)
.L_786:
        /*001c*/ 	.word	0x00000000
        /*0020*/ 	.short	0x0009
        /*0022*/ 	.short	0x0044
        /*0024*/ 	.byte	0x00, 0xf0, 0x11, 0x00


	//----- nvinfo : EIATTR_KPARAM_INFO
	.align		4
.L_787:
        /*0028*/ 	.byte	0x04, 0x17
        /*002a*/ 	.short	(.L_789 - .L_788)
.L_788:
        /*002c*/ 	.word	0x00000000
        /*0030*/ 	.short	0x0008
        /*0032*/ 	.short	0x0040
        /*0034*/ 	.byte	0x00, 0xf0, 0x11, 0x00


	//----- nvinfo : EIATTR_KPARAM_INFO
	.align		4
.L_789:
        /*0038*/ 	.byte	0x04, 0x17
        /*003a*/ 	.short	(.L_791 - .L_790)
.L_790:
        /*003c*/ 	.word	0x00000000
        /*0040*/ 	.short	0x0007
        /*0042*/ 	.short	0x0038
        /*0044*/ 	.byte	0x00, 0xf5, 0x21, 0x00


	//----- nvinfo : EIATTR_KPARAM_INFO
	.align		4
.L_791:
        /*0048*/ 	.byte	0x04, 0x17
        /*004a*/ 	.short	(.L_793 - .L_792)
.L_792:
        /*004c*/ 	.word	0x00000000
        /*0050*/ 	.short	0x0006
        /*0052*/ 	.short	0x0030
        /*0054*/ 	.byte	0x00, 0xf5, 0x21, 0x00


	//----- nvinfo : EIATTR_KPARAM_INFO
	.align		4
.L_793:
        /*0058*/ 	.byte	0x04, 0x17
        /*005a*/ 	.short	(.L_795 - .L_794)
.L_794:
        /*005c*/ 	.word	0x00000000
        /*0060*/ 	.short	0x0005
        /*0062*/ 	.short	0x0028
        /*0064*/ 	.byte	0x00, 0xf5, 0x21, 0x00


	//----- nvinfo : EIATTR_KPARAM_INFO
	.align		4
.L_795:
        /*0068*/ 	.byte	0x04, 0x17
        /*006a*/ 	.short	(.L_797 - .L_796)
.L_796:
        /*006c*/ 	.word	0x00000000
        /*0070*/ 	.short	0x0004
        /*0072*/ 	.short	0x0020
        /*0074*/ 	.byte	0x00, 0xf5, 0x21, 0x00


	//----- nvinfo : EIATTR_KPARAM_INFO
	.align		4
.L_797:
        /*0078*/ 	.byte	0x04, 0x17
        /*007a*/ 	.short	(.L_799 - .L_798)
.L_798:
        /*007c*/ 	.word	0x00000000
        /*0080*/ 	.short	0x0003
        /*0082*/ 	.short	0x0018
        /*0084*/ 	.byte	0x00, 0xf5, 0x21, 0x00


	//----- nvinfo : EIATTR_KPARAM_INFO
	.align		4
.L_799:
        /*0088*/ 	.byte	0x04, 0x17
        /*008a*/ 	.short	(.L_801 - .L_800)
.L_800:
        /*008c*/ 	.word	0x00000000
        /*0090*/ 	.short	0x0002
        /*0092*/ 	.short	0x0010
        /*0094*/ 	.byte	0x00, 0xf5, 0x21, 0x00


	//----- nvinfo : EIATTR_KPARAM_INFO
	.align		4
.L_801:
        /*0098*/ 	.byte	0x04, 0x17
        /*009a*/ 	.short	(.L_803 - .L_802)
.L_802:
        /*009c*/ 	.word	0x00000000
        /*00a0*/ 	.short	0x0001
        /*00a2*/ 	.short	0x0008
        /*00a4*/ 	.byte	0x00, 0xf5, 0x21, 0x00


	//----- nvinfo : EIATTR_KPARAM_INFO
	.align		4
.L_803:
        /*00a8*/ 	.byte	0x04, 0x17
        /*00aa*/ 	.short	(.L_805 - .L_804)
.L_804:
        /*00ac*/ 	.word	0x00000000
        /*00b0*/ 	.short	0x0000
        /*00b2*/ 	.short	0x0000
        /*00b4*/ 	.byte	0x00, 0xf5, 0x21, 0x00


	//----- nvinfo : EIATTR_SPARSE_MMA_MASK
	.align		4
.L_805:
        /*00b8*/ 	.byte	0x03, 0x50
        /*00ba*/ 	.short	0x0000


	//----- nvinfo : EIATTR_MAXREG_COUNT
	.align		4
        /*00bc*/ 	.byte	0x03, 0x1b
        /*00be*/ 	.short	0x00ff


	//----- nvinfo : EIATTR_NUM_BARRIERS
	.align		4
        /*00c0*/ 	.byte	0x02, 0x4c
        /*00c2*/ 	.byte	0x01
	.zero		1


	//----- nvinfo : EIATTR_MERCURY_ISA_VERSION
	.align		4
        /*00c4*/ 	.byte	0x03, 0x5f
        /*00c6*/ 	.short	0x0101


	//----- nvinfo : EIATTR_COOP_GROUP_MASK_REGIDS
	.align		4
        /*00c8*/ 	.byte	0x04, 0x29
        /*00ca*/ 	.short	(.L_807 - .L_806)


	//   ....[0]....
.L_806:
        /*00cc*/ 	.word	0xffffffff


	//   ....[1]....
        /*00d0*/ 	.word	0xffffffff


	//   ....[2]....
        /*00d4*/ 	.word	0xffffffff


	//   ....[3]....
        /*00d8*/ 	.word	0xffffffff


	//   ....[4]....
        /*00dc*/ 	.word	0xffffffff


	//   ....[5]....
        /*00e0*/ 	.word	0xffffffff


	//   ....[6]....
        /*00e4*/ 	.word	0xffffffff


	//   ....[7]....
        /*00e8*/ 	.word	0xffffffff


	//   ....[8]....
        /*00ec*/ 	.word	0xffffffff


	//   ....[9]....
        /*00f0*/ 	.word	0xffffffff


	//   ....[10]....
        /*00f4*/ 	.word	0xffffffff


	//   ....[11]....
        /*00f8*/ 	.word	0xffffffff


	//   ....[12]....
        /*00fc*/ 	.word	0xffffffff


	//   ....[13]....
        /*0100*/ 	.word	0xffffffff


	//   ....[14]....
        /*0104*/ 	.word	0xffffffff


	//   ....[15]....
        /*0108*/ 	.word	0xffffffff


	//   ....[16]....
        /*010c*/ 	.word	0xffffffff


	//   ....[17]....
        /*0110*/ 	.word	0xffffffff


	//   ....[18]....
        /*0114*/ 	.word	0xffffffff


	//   ....[19]....
        /*0118*/ 	.word	0xffffffff


	//   ....[20]....
        /*011c*/ 	.word	0x0500000d


	//   ....[21]....
        /*0120*/ 	.word	0x0500000d


	//   ....[22]....
        /*0124*/ 	.word	0x0500000d


	//   ....[23]....
        /*0128*/ 	.word	0x0500000d


	//   ....[24]....
        /*012c*/ 	.word	0x0500000d


	//   ....[25]....
        /*0130*/ 	.word	0x0500000d


	//   ....[26]....
        /*0134*/ 	.word	0x0500000d


	//   ....[27]....
        /*0138*/ 	.word	0x0500000d


	//   ....[28]....
        /*013c*/ 	.word	0x0500000d


	//   ....[29]....
        /*0140*/ 	.word	0x0500000d


	//----- nvinfo : EIATTR_COOP_GROUP_INSTR_OFFSETS
	.align		4
.L_807:
        /*0144*/ 	.byte	0x04, 0x28
        /*0146*/ 	.short	(.L_809 - .L_808)


	//   ....[0]....
.L_808:
        /*0148*/ 	.word	0x000004a0


	//   ....[1]....
        /*014c*/ 	.word	0x000004f0


	//   ....[2]....
        /*0150*/ 	.word	0x00000530


	//   ....[3]....
        /*0154*/ 	.word	0x00000550


	//   ....[4]....
        /*0158*/ 	.word	0x00000570


	//   ....[5]....
        /*015c*/ 	.word	0x000005f0


	//   ....[6]....
        /*0160*/ 	.word	0x00000610


	//   ....[7]....
        /*0164*/ 	.word	0x00000630


	//   ....[8]....
        /*0168*/ 	.word	0x00000650


	//   ....[9]....
        /*016c*/ 	.word	0x00000670


	//   ....[10]....
        /*0170*/ 	.word	0x000006c0


	//   ....[11]....
        /*0174*/ 	.word	0x00000730


	//   ....[12]....
        /*0178*/ 	.word	0x00000750


	//   ....[13]....
        /*017c*/ 	.word	0x00000770


	//   ....[14]....
        /*0180*/ 	.word	0x00000790


	//   ....[15]....
        /*0184*/ 	.word	0x00000820


	//   ....[16]....
        /*0188*/ 	.word	0x00000840


	//   ....[17]....
        /*018c*/ 	.word	0x00000860


	//   ....[18]....
        /*0190*/ 	.word	0x00000880


	//   ....[19]....
        /*0194*/ 	.word	0x000008a0


	//   ....[20]....
        /*0198*/ 	.word	0x00000aa0


	//   ....[21]....
        /*019c*/ 	.word	0x00000b10


	//   ....[22]....
        /*01a0*/ 	.word	0x00000b80


	//   ....[23]....
        /*01a4*/ 	.word	0x00000bf0


	//   ....[24]....
        /*01a8*/ 	.word	0x00000c60


	//   ....[25]....
        /*01ac*/ 	.word	0x00000ce0


	//   ....[26]....
        /*01b0*/ 	.word	0x00000d50


	//   ....[27]....
        /*01b4*/ 	.word	0x00000dc0


	//   ....[28]....
        /*01b8*/ 	.word	0x00000e30


	//   ....[29]....
        /*01bc*/ 	.word	0x00000ea0


	//----- nvinfo : EIATTR_VRC_CTA_INIT_COUNT
	.align		4
.L_809:
        /*01c0*/ 	.byte	0x02, 0x4a
	.zero		1
	.zero		1


	//----- nvinfo : EIATTR_EXIT_INSTR_OFFSETS
	.align		4
        /*01c4*/ 	.byte	0x04, 0x1c
        /*01c6*/ 	.short	(.L_811 - .L_810)


	//   ....[0]....
.L_810:
        /*01c8*/ 	.word	0x000008e0


	//   ....[1]....
        /*01cc*/ 	.word	0x00000a40


	//----- nvinfo : EIATTR_CRS_STACK_SIZE
	.align		4
.L_811:
        /*01d0*/ 	.byte	0x04, 0x1e
        /*01d2*/ 	.short	(.L_813 - .L_812)
.L_812:
        /*01d4*/ 	.word	0x00000000


	//----- nvinfo : EIATTR_CBANK_PARAM_SIZE
	.align		4
.L_813:
        /*01d8*/ 	.byte	0x03, 0x19
        /*01da*/ 	.short	0x004c


	//----- nvinfo : EIATTR_PARAM_CBANK
	.align		4
        /*01dc*/ 	.byte	0x04, 0x0a
        /*01de*/ 	.short	(.L_815 - .L_814)
	.align		4
.L_814:
        /*01e0*/ 	.word	index@(.nv.constant0._Z16reduce_bn_kernelIN3c104HalfEfS1_EvPKT_S4_PKT0_S7_PS5_S8_PT1_SA_iii)
        /*01e4*/ 	.short	0x0380
        /*01e6*/ 	.short	0x004c


	//----- nvinfo : EIATTR_SW_WAR
	.align		4
.L_815:
        /*01e8*/ 	.byte	0x04, 0x36
        /*01ea*/ 	.short	(.L_817 - .L_816)
.L_816:
        /*01ec*/ 	.word	0x00000008
.L_817:


//--------------------- .nv.info._Z16reduce_bn_kernelIN3c104HalfEffEvPKT_S4_PKT0_S7_PS5_S8_PT1_SA_iii --------------------------
	.section	.nv.info._Z16reduce_bn_kernelIN3c104HalfEffEvPKT_S4_PKT0_S7_PS5_S8_PT1_SA_iii,"",@"SHT_CUDA_INFO"
	.sectionflags	@""
	.align	4


	//----- nvinfo : EIATTR_CUDA_API_VERSION
	.align		4
        /*0000*/ 	.byte	0x04, 0x37
        /*0002*/ 	.short	(.L_819 - .L_818)
.L_818:
        /*0004*/ 	.word	0x00000082


	//----- nvinfo : EIATTR_KPARAM_INFO
	.align		4
.L_819:
        /*0008*/ 	.byte	0x04, 0x17
        /*000a*/ 	.short	(.L_821 - .L_820)
.L_820:
        /*000c*/ 	.word	0x00000000
        /*0010*/ 	.short	0x000a
        /*0012*/ 	.short	0x0048
        /*0014*/ 	.byte	0x00, 0xf0, 0x11, 0x00


	//----- nvinfo : EIATTR_KPARAM_INFO
	.align		4
.L_821:
        /*0018*/ 	.byte	0x04, 0x17
        /*001a*/ 	.short	(.L_823 - .L_822)
.L_822:
        /*001c*/ 	.word	0x00000000
        /*0020*/ 	.short	0x0009
        /*0022*/ 	.short	0x0044
        /*0024*/ 	.byte	0x00, 0xf0, 0x11, 0x00


	//----- nvinfo : EIATTR_KPARAM_INFO
	.align		4
.L_823:
        /*0028*/ 	.byte	0x04, 0x17
        /*002a*/ 	.short	(.L_825 - .L_824)
.L_824:
        /*002c*/ 	.word	0x00000000
        /*0030*/ 	.short	0x0008
        /*0032*/ 	.short	0x0040
        /*0034*/ 	.byte	0x00, 0xf0, 0x11, 0x00


	//----- nvinfo : EIATTR_KPARAM_INFO
	.align		4
.L_825:
        /*0038*/ 	.byte	0x04, 0x17
        /*003a*/ 	.short	(.L_827 - .L_826)
.L_826:
        /*003c*/ 	.word	0x00000000
        /*0040*/ 	.short	0x0007
        /*0042*/ 	.short	0x0038
        /*0044*/ 	.byte	0x00, 0xf5, 0x21, 0x00


	//----- nvinfo : EIATTR_KPARAM_INFO
	.align		4
.L_827:
        /*0048*/ 	.byte	0x04, 0x17
        /*004a*/ 	.short	(.L_829 - .L_828)
.L_828:
        /*004c*/ 	.word	0x00000000
        /*0050*/ 	.short	0x0006
        /*0052*/ 	.short	0x0030
        /*0054*/ 	.byte	0x00, 0xf5, 0x21, 0x00


	//----- nvinfo : EIATTR_KPARAM_INFO
	.align		4
.L_829:
        /*0058*/ 	.byte	0x04, 0x17
        /*005a*/ 	.short	(.L_831 - .L_830)
.L_830:
        /*005c*/ 	.word	0x00000000
        /*0060*/ 	.short	0x0005
        /*0062*/ 	.short	0x0028
        /*0064*/ 	.byte	0x00, 0xf5, 0x21, 0x00


	//----- nvinfo : EIATTR_KPARAM_INFO
	.align		4
.L_831:
        /*0068*/ 	.byte	0x04, 0x17
        /*006a*/ 	.short	(.L_833 - .L_832)
.L_832:
        /*006c*/ 	.word	0x00000000
        /*0070*/ 	.short	0x0004
        /*0072*/ 	.short	0x0020
        /*0074*/ 	.byte	0x00, 0xf5, 0x21, 0x00


	//----- nvinfo : EIATTR_KPARAM_INFO
	.align		4
.L_833:
        /*0078*/ 	.byte	0x04, 0x17
        /*007a*/ 	.short	(.L_835 - .L_834)
.L_834:
        /*007c*/ 	.word	0x00000000
        /*0080*/ 	.short	0x0003
        /*0082*/ 	.short	0x0018
        /*0084*/ 	.byte	0x00, 0xf5, 0x21, 0x00


	//----- nvinfo : EIATTR_KPARAM_INFO
	.align		4
.L_835:
        /*0088*/ 	.byte	0x04, 0x17
        /*008a*/ 	.short	(.L_837 - .L_836)
.L_836:
        /*008c*/ 	.word	0x00000000
        /*0090*/ 	.short	0x0002
        /*0092*/ 	.short	0x0010
        /*0094*/ 	.byte	0x00, 0xf5, 0x21, 0x00


	//----- nvinfo : EIATTR_KPARAM_INFO
	.align		4
.L_837:
        /*0098*/ 	.byte	0x04, 0x17
        /*009a*/ 	.short	(.L_839 - .L_838)
.L_838:
        /*009c*/ 	.word	0x00000000
        /*00a0*/ 	.short	0x0001
        /*00a2*/ 	.short	0x0008
        /*00a4*/ 	.byte	0x00, 0xf5, 0x21, 0x00


	//----- nvinfo : EIATTR_KPARAM_INFO
	.align		4
.L_839:
        /*00a8*/ 	.byte	0x04, 0x17
        /*00aa*/ 	.short	(.L_841 - .L_840)
.L_840:
        /*00ac*/ 	.word	0x00000000
        /*00b0*/ 	.short	0x0000
        /*00b2*/ 	.short	0x0000
        /*00b4*/ 	.byte	0x00, 0xf5, 0x21, 0x00


	//----- nvinfo : EIATTR_SPARSE_MMA_MASK
	.align		4
.L_841:
        /*00b8*/ 	.byte	0x03, 0x50
        /*00ba*/ 	.short	0x0000


	//----- nvinfo : EIATTR_MAXREG_COUNT
	.align		4
        /*00bc*/ 	.byte	0x03, 0x1b
        /*00be*/ 	.short	0x00ff


	//----- nvinfo : EIATTR_NUM_BARRIERS
	.align		4
        /*00c0*/ 	.byte	0x02, 0x4c
        /*00c2*/ 	.byte	0x01
	.zero		1


	//----- nvinfo : EIATTR_MERCURY_ISA_VERSION
	.align		4
        /*00c4*/ 	.byte	0x03, 0x5f
        /*00c6*/ 	.short	0x0101


	//----- nvinfo : EIATTR_COOP_GROUP_MASK_REGIDS
	.align		4
        /*00c8*/ 	.byte	0x04, 0x29
        /*00ca*/ 	.short	(.L_843 - .L_842)


	//   ....[0]....
.L_842:
        /*00cc*/ 	.word	0xffffffff


	//   ....[1]....
        /*00d0*/ 	.word	0xffffffff


	//   ....[2]....
        /*00d4*/ 	.word	0xffffffff


	//   ....[3]....
        /*00d8*/ 	.word	0xffffffff


	//   ....[4]....
        /*00dc*/ 	.word	0xffffffff


	//   ....[5]....
        /*00e0*/ 	.word	0xffffffff


	//   ....[6]....
        /*00e4*/ 	.word	0xffffffff


	//   ....[7]....
        /*00e8*/ 	.word	0xffffffff


	//   ....[8]....
        /*00ec*/ 	.word	0xffffffff


	//   ....[9]....
        /*00f0*/ 	.word	0xffffffff


	//   ....[10]....
        /*00f4*/ 	.word	0xffffffff


	//   ....[11]....
        /*00f8*/ 	.word	0xffffffff


	//   ....[12]....
        /*00fc*/ 	.word	0xffffffff


	//   ....[13]....
        /*0100*/ 	.word	0xffffffff


	//   ....[14]....
        /*0104*/ 	.word	0xffffffff


	//   ....[15]....
        /*0108*/ 	.word	0xffffffff


	//   ....[16]....
        /*010c*/ 	.word	0xffffffff


	//   ....[17]....
        /*0110*/ 	.word	0xffffffff


	//   ....[18]....
        /*0114*/ 	.word	0xffffffff


	//   ....[19]....
        /*0118*/ 	.word	0xffffffff


	//   ....[20]....
        /*011c*/ 	.word	0x0500000c


	//   ....[21]....
        /*0120*/ 	.word	0x0500000c


	//   ....[22]....
        /*0124*/ 	.word	0x0500000c


	//   ....[23]....
        /*0128*/ 	.word	0x0500000c


	//   ....[24]....
        /*012c*/ 	.word	0x0500000c


	//   ....[25]....
        /*0130*/ 	.word	0x0500000c


	//   ....[26]....
        /*0134*/ 	.word	0x0500000c


	//   ....[27]....
        /*0138*/ 	.word	0x0500000c


	//   ....[28]....
        /*013c*/ 	.word	0x0500000c


	//   ....[29]....
        /*0140*/ 	.word	0x0500000c


	//----- nvinfo : EIATTR_COOP_GROUP_INSTR_OFFSETS
	.align		4
.L_843:
        /*0144*/ 	.byte	0x04, 0x28
        /*0146*/ 	.short	(.L_845 - .L_844)


	//   ....[0]....
.L_844:
        /*0148*/ 	.word	0x000004a0


	//   ....[1]....
        /*014c*/ 	.word	0x000004f0


	//   ....[2]....
        /*0150*/ 	.word	0x00000530


	//   ....[3]....
        /*0154*/ 	.word	0x00000550


	//   ....[4]....
        /*0158*/ 	.word	0x00000570


	//   ....[5]....
        /*015c*/ 	.word	0x000005f0


	//   ....[6]....
        /*0160*/ 	.word	0x00000610


	//   ....[7]....
        /*0164*/ 	.word	0x00000630


	//   ....[8]....
        /*0168*/ 	.word	0x00000650


	//   ....[9]....
        /*016c*/ 	.word	0x00000670


	//   ....[10]....
        /*0170*/ 	.word	0x000006c0


	//   ....[11]....
        /*0174*/ 	.word	0x00000730


	//   ....[12]....
        /*0178*/ 	.word	0x00000750


	//   ....[13]....
        /*017c*/ 	.word	0x00000770


	//   ....[14]....
        /*0180*/ 	.word	0x00000790


	//   ....[15]....
        /*0184*/ 	.word	0x00000820


	//   ....[16]....
        /*0188*/ 	.word	0x00000840


	//   ....[17]....
        /*018c*/ 	.word	0x00000860


	//   ....[18]....
        /*0190*/ 	.word	0x00000880


	//   ....[19]....
        /*0194*/ 	.word	0x000008a0


	//   ....[20]....
        /*0198*/ 	.word	0x00000a80


	//   ....[21]....
        /*019c*/ 	.word	0x00000af0


	//   ....[22]....
        /*01a0*/ 	.word	0x00000b60


	//   ....[23]....
        /*01a4*/ 	.word	0x00000bd0


	//   ....[24]....
        /*01a8*/ 	.word	0x00000c40


	//   ....[25]....
        /*01ac*/ 	.word	0x00000cc0


	//   ....[26]....
        /*01b0*/ 	.word	0x00000d30


	//   ....[27]....
        /*01b4*/ 	.word	0x00000da0


	//   ....[28]....
        /*01b8*/ 	.word	0x00000e10


	//   ....[29]....
        /*01bc*/ 	.word	0x00000e80


	//----- nvinfo : EIATTR_VRC_CTA_INIT_COUNT
	.align		4
.L_845:
        /*01c0*/ 	.byte	0x02, 0x4a
	.zero		1
	.zero		1


	//----- nvinfo : EIATTR_EXIT_INSTR_OFFSETS
	.align		4
        /*01c4*/ 	.byte	0x04, 0x1c
        /*01c6*/ 	.short	(.L_847 - .L_846)


	//   ....[0]....
.L_846:
        /*01c8*/ 	.word	0x000008e0


	//   ....[1]....
        /*01cc*/ 	.word	0x00000a20


	//----- nvinfo : EIATTR_CRS_STACK_SIZE
	.align		4
.L_847:
        /*01d0*/ 	.byte	0x04, 0x1e
        /*01d2*/ 	.short	(.L_849 - .L_848)
.L_848:
        /*01d4*/ 	.word	0x00000000


	//----- nvinfo : EIATTR_CBANK_PARAM_SIZE
	.align		4
.L_849:
        /*01d8*/ 	.byte	0x03, 0x19
        /*01da*/ 	.short	0x004c


	//----- nvinfo : EIATTR_PARAM_CBANK
	.align		4
        /*01dc*/ 	.byte	0x04, 0x0a
        /*01de*/ 	.short	(.L_851 - .L_850)
	.align		4
.L_850:
        /*01e0*/ 	.word	index@(.nv.constant0._Z16reduce_bn_kernelIN3c104HalfEffEvPKT_S4_PKT0_S7_PS5_S8_PT1_SA_iii)
        /*01e4*/ 	.short	0x0380
        /*01e6*/ 	.short	0x004c


	//----- nvinfo : EIATTR_SW_WAR
	.align		4
.L_851:
        /*01e8*/ 	.byte	0x04, 0x36
        /*01ea*/ 	.short	(.L_853 - .L_852)
.L_852:
        /*01ec*/ 	.word	0x00000008
.L_853:


//--------------------- .nv.info._Z16reduce_bn_kernelIfffEvPKT_S2_PKT0_S5_PS3_S6_PT1_S8_iii --------------------------
	.section	.nv.info._Z16reduce_bn_kernelIfffEvPKT_S2_PKT0_S5_PS3_S6_PT1_S8_iii,"",@"SHT_CUDA_INFO"
	.sectionflags	@""
	.align	4


	//----- nvinfo : EIATTR_CUDA_API_VERSION
	.align		4
        /*0000*/ 	.byte	0x04, 0x37
        /*0002*/ 	.short	(.L_855 - .L_854)
.L_854:
        /*0004*/ 	.word	0x00000082


	//----- nvinfo : EIATTR_KPARAM_INFO
	.align		4
.L_855:
        /*0008*/ 	.byte	0x04, 0x17
        /*000a*/ 	.short	(.L_857 - .L_856)
.L_856:
        /*000c*/ 	.word	0x00000000
        /*0010*/ 	.short	0x000a
        /*0012*/ 	.short	0x0048
        /*0014*/ 	.byte	0x00, 0xf0, 0x11, 0x00


	//----- nvinfo : EIATTR_KPARAM_INFO
	.align		4
.L_857:
        /*0018*/ 	.byte	0x04, 0x17
        /*001a*/ 	.short	(.L_859 - .L_858)
.L_858:
        /*001c*/ 	.word	0x00000000
        /*0020*/ 	.short	0x0009
        /*0022*/ 	.short	0x0044
        /*0024*/ 	.byte	0x00, 0xf0, 0x11, 0x00


	//----- nvinfo : EIATTR_KPARAM_INFO
	.align		4
.L_859:
        /*0028*/ 	.byte	0x04, 0x17
        /*002a*/ 	.short	(.L_861 - .L_860)
.L_860:
        /*002c*/ 	.word	0x00000000
        /*0030*/ 	.short	0x0008
        /*0032*/ 	.short	0x0040
        /*0034*/ 	.byte	0x00, 0xf0, 0x11, 0x00


	//----- nvinfo : EIATTR_KPARAM_INFO
	.align		4
.L_861:
        /*0038*/ 	.byte	0x04, 0x17
        /*003a*/ 	.short	(.L_863 - .L_862)
.L_862:
        /*003c*/ 	.word	0x00000000
        /*0040*/ 	.short	0x0007
        /*0042*/ 	.short	0x0038
        /*0044*/ 	.byte	0x00, 0xf5, 0x21, 0x00


	//----- nvinfo : EIATTR_KPARAM_INFO
	.align		4
.L_863:
        /*0048*/ 	.byte	0x04, 0x17
        /*004a*/ 	.short	(.L_865 - .L_864)
.L_864:
        /*004c*/ 	.word	0x00000000
        /*0050*/ 	.short	0x0006
        /*0052*/ 	.short	0x0030
        /*0054*/ 	.byte	0x00, 0xf5, 0x21, 0x00


	//----- nvinfo : EIATTR_KPARAM_INFO
	.align		4
.L_865:
        /*0058*/ 	.byte	0x04, 0x17
        /*005a*/ 	.short	(.L_867 - .L_866)
.L_866:
        /*005c*/ 	.word	0x00000000
        /*0060*/ 	.short	0x0005
        /*0062*/ 	.short	0x0028
        /*0064*/ 	.byte	0x00, 0xf5, 0x21, 0x00


	//----- nvinfo : EIATTR_KPARAM_INFO
	.align		4
.L_867:
        /*0068*/ 	.byte	0x04, 0x17
        /*006a*/ 	.short	(.L_869 - .L_868)
.L_868:
        /*006c*/ 	.word	0x00000000
        /*0070*/ 	.short	0x0004
        /*0072*/ 	.short	0x0020
        /*0074*/ 	.byte	0x00, 0xf5, 0x21, 0x00


	//----- nvinfo : EIATTR_KPARAM_INFO
	.align		4
.L_869:
        /*0078*/ 	.byte	0x04, 0x17
        /*007a*/ 	.short	(.L_871 - .L_870)
.L_870:
        /*007c*/ 	.word	0x00000000
        /*0080*/ 	.short	0x0003
        /*0082*/ 	.short	0x0018
        /*0084*/ 	.byte	0x00, 0xf5, 0x21, 0x00


	//----- nvinfo : EIATTR_KPARAM_INFO
	.align		4
.L_871:
        /*0088*/ 	.byte	0x04, 0x17
        /*008a*/ 	.short	(.L_873 - .L_872)
.L_872:
        /*008c*/ 	.word	0x00000000
        /*0090*/ 	.short	0x0002
        /*0092*/ 	.short	0x0010
        /*0094*/ 	.byte	0x00, 0xf5, 0x21, 0x00


	//----- nvinfo : EIATTR_KPARAM_INFO
	.align		4
.L_873:
        /*0098*/ 	.byte	0x04, 0x17
        /*009a*/ 	.short	(.L_875 - .L_874)
.L_874:
        /*009c*/ 	.word	0x00000000
        /*00a0*/ 	.short	0x0001
        /*00a2*/ 	.short	0x0008
        /*00a4*/ 	.byte	0x00, 0xf5, 0x21, 0x00


	//----- nvinfo : EIATTR_KPARAM_INFO
	.align		4
.L_875:
        /*00a8*/ 	.byte	0x04, 0x17
        /*00aa*/ 	.short	(.L_877 - .L_876)
.L_876:
        /*00ac*/ 	.word	0x00000000
        /*00b0*/ 	.short	0x0000
        /*00b2*/ 	.short	0x0000
        /*00b4*/ 	.byte	0x00, 0xf5, 0x21, 0x00


	//----- nvinfo : EIATTR_SPARSE_MMA_MASK
	.align		4
.L_877:
        /*00b8*/ 	.byte	0x03, 0x50
        /*00ba*/ 	.short	0x0000


	//----- nvinfo : EIATTR_MAXREG_COUNT
	.align		4
        /*00bc*/ 	.byte	0x03, 0x1b
        /*00be*/ 	.short	0x00ff


	//----- nvinfo : EIATTR_NUM_BARRIERS
	.align		4
        /*00c0*/ 	.byte	0x02, 0x4c
        /*00c2*/ 	.byte	0x01
	.zero		1


	//----- nvinfo : EIATTR_MERCURY_ISA_VERSION
	.align		4
        /*00c4*/ 	.byte	0x03, 0x5f
        /*00c6*/ 	.short	0x0101


	//----- nvinfo : EIATTR_COOP_GROUP_MASK_REGIDS
	.align		4
        /*00c8*/ 	.byte	0x04, 0x29
        /*00ca*/ 	.short	(.L_879 - .L_878)


	//   ....[0]....
.L_878:
        /*00cc*/ 	.word	0xffffffff


	//   ....[1]....
        /*00d0*/ 	.word	0xffffffff


	//   ....[2]....
        /*00d4*/ 	.word	0xffffffff


	//   ....[3]....
        /*00d8*/ 	.word	0xffffffff


	//   ....[4]....
        /*00dc*/ 	.word	0xffffffff


	//   ....[5]....
        /*00e0*/ 	.word	0xffffffff


	//   ....[6]....
        /*00e4*/ 	.word	0xffffffff


	//   ....[7]....
        /*00e8*/ 	.word	0xffffffff


	//   ....[8]....
        /*00ec*/ 	.word	0xffffffff


	//   ....[9]....
        /*00f0*/ 	.word	0xffffffff


	//   ....[10]....
        /*00f4*/ 	.word	0xffffffff


	//   ....[11]....
        /*00f8*/ 	.word	0xffffffff


	//   ....[12]....
        /*00fc*/ 	.word	0xffffffff


	//   ....[13]....
        /*0100*/ 	.word	0xffffffff


	//   ....[14]....
        /*0104*/ 	.word	0xffffffff


	//   ....[15]....
        /*0108*/ 	.word	0xffffffff


	//   ....[16]....
        /*010c*/ 	.word	0xffffffff


	//   ....[17]....
        /*0110*/ 	.word	0xffffffff


	//   ....[18]....
        /*0114*/ 	.word	0xffffffff


	//   ....[19]....
        /*0118*/ 	.word	0xffffffff


	//   ....[20]....
        /*011c*/ 	.word	0x0500000c


	//   ....[21]....
        /*0120*/ 	.word	0x0500000c


	//   ....[22]....
        /*0124*/ 	.word	0x0500000c


	//   ....[23]....
        /*0128*/ 	.word	0x0500000c


	//   ....[24]....
        /*012c*/ 	.word	0x0500000c


	//   ....[25]....
        /*0130*/ 	.word	0x0500000c


	//   ....[26]....
        /*0134*/ 	.word	0x0500000c


	//   ....[27]....
        /*0138*/ 	.word	0x0500000c


	//   ....[28]....
        /*013c*/ 	.word	0x0500000c


	//   ....[29]....
        /*0140*/ 	.word	0x0500000c


	//----- nvinfo : EIATTR_COOP_GROUP_INSTR_OFFSETS
	.align		4
.L_879:
        /*0144*/ 	.byte	0x04, 0x28
        /*0146*/ 	.short	(.L_881 - .L_880)


	//   ....[0]....
.L_880:
        /*0148*/ 	.word	0x00000480


	//   ....[1]....
        /*014c*/ 	.word	0x000004d0


	//   ....[2]....
        /*0150*/ 	.word	0x00000510


	//   ....[3]....
        /*0154*/ 	.word	0x00000530


	//   ....[4]....
        /*0158*/ 	.word	0x00000550


	//   ....[5]....
        /*015c*/ 	.word	0x000005d0


	//   ....[6]....
        /*0160*/ 	.word	0x000005f0


	//   ....[7]....
        /*0164*/ 	.word	0x00000610


	//   ....[8]....
        /*0168*/ 	.word	0x00000630


	//   ....[9]....
        /*016c*/ 	.word	0x00000650


	//   ....[10]....
        /*0170*/ 	.word	0x000006a0


	//   ....[11]....
        /*0174*/ 	.word	0x00000710


	//   ....[12]....
        /*0178*/ 	.word	0x00000730


	//   ....[13]....
        /*017c*/ 	.word	0x00000750


	//   ....[14]....
        /*0180*/ 	.word	0x00000770


	//   ....[15]....
        /*0184*/ 	.word	0x00000800


	//   ....[16]....
        /*0188*/ 	.word	0x00000820


	//   ....[17]....
        /*018c*/ 	.word	0x00000840


	//   ....[18]....
        /*0190*/ 	.word	0x00000860


	//   ....[19]....
        /*0194*/ 	.word	0x00000880


	//   ....[20]....
        /*0198*/ 	.word	0x00000a60


	//   ....[21]....
        /*019c*/ 	.word	0x00000ad0


	//   ....[22]....
        /*01a0*/ 	.word	0x00000b40


	//   ....[23]....
        /*01a4*/ 	.word	0x00000bb0


	//   ....[24]....
        /*01a8*/ 	.word	0x00000c20


	//   ....[25]....
        /*01ac*/ 	.word	0x00000ca0


	//   ....[26]....
        /*01b0*/ 	.word	0x00000d10


	//   ....[27]....
        /*01b4*/ 	.word	0x00000d80


	//   ....[28]....
        /*01b8*/ 	.word	0x00000df0


	//   ....[29]....
        /*01bc*/ 	.word	0x00000e60


	//----- nvinfo : EIATTR_VRC_CTA_INIT_COUNT
	.align		4
.L_881:
        /*01c0*/ 	.byte	0x02, 0x4a
	.zero		1
	.zero		1


	//----- nvinfo : EIATTR_EXIT_INSTR_OFFSETS
	.align		4
        /*01c4*/ 	.byte	0x04, 0x1c
        /*01c6*/ 	.short	(.L_883 - .L_882)


	//   ....[0]....
.L_882:
        /*01c8*/ 	.word	0x000008c0


	//   ....[1]....
        /*01cc*/ 	.word	0x00000a00


	//----- nvinfo : EIATTR_CRS_STACK_SIZE
	.align		4
.L_883:
        /*01d0*/ 	.byte	0x04, 0x1e
        /*01d2*/ 	.short	(.L_885 - .L_884)
.L_884:
        /*01d4*/ 	.word	0x00000000


	//----- nvinfo : EIATTR_CBANK_PARAM_SIZE
	.align		4
.L_885:
        /*01d8*/ 	.byte	0x03, 0x19
        /*01da*/ 	.short	0x004c


	//----- nvinfo : EIATTR_PARAM_CBANK
	.align		4
        /*01dc*/ 	.byte	0x04, 0x0a
        /*01de*/ 	.short	(.L_887 - .L_886)
	.align		4
.L_886:
        /*01e0*/ 	.word	index@(.nv.constant0._Z16reduce_bn_kernelIfffEvPKT_S2_PKT0_S5_PS3_S6_PT1_S8_iii)
        /*01e4*/ 	.short	0x0380
        /*01e6*/ 	.short	0x004c


	//----- nvinfo : EIATTR_SW_WAR
	.align		4
.L_887:
        /*01e8*/ 	.byte	0x04, 0x36
        /*01ea*/ 	.short	(.L_889 - .L_888)
.L_888:
        /*01ec*/ 	.word	0x00000008
.L_889:


//--------------------- .nv.info._Z24batchnorm_forward_kernelIN3c104HalfEfS1_EvPKT_PKT0_S7_PKT1_SA_PS2_ii --------------------------
	.section	.nv.info._Z24batchnorm_forward_kernelIN3c104HalfEfS1_EvPKT_PKT0_S7_PKT1_SA_PS2_ii,"",@"SHT_CUDA_INFO"
	.sectionflags	@""
	.align	4


	//----- nvinfo : EIATTR_CUDA_API_VERSION
	.align		4
        /*0000*/ 	.byte	0x04, 0x37
        /*0002*/ 	.short	(.L_891 - .L_890)
.L_890:
        /*0004*/ 	.word	0x00000082


	//----- nvinfo : EIATTR_KPARAM_INFO
	.align		4
.L_891:
        /*0008*/ 	.byte	0x04, 0x17
        /*000a*/ 	.short	(.L_893 - .L_892)
.L_892:
        /*000c*/ 	.word	0x00000000
        /*0010*/ 	.short	0x0007
        /*0012*/ 	.short	0x0034
        /*0014*/ 	.byte	0x00, 0xf0, 0x11, 0x00


	//----- nvinfo : EIATTR_KPARAM_INFO
	.align		4
.L_893:
        /*0018*/ 	.byte	0x04, 0x17
        /*001a*/ 	.short	(.L_895 - .L_894)
.L_894:
        /*001c*/ 	.word	0x00000000
        /*0020*/ 	.short	0x0006
        /*0022*/ 	.short	0x0030
        /*0024*/ 	.byte	0x00, 0xf0, 0x11, 0x00


	//----- nvinfo : EIATTR_KPARAM_INFO
	.align		4
.L_895:
        /*0028*/ 	.byte	0x04, 0x17
        /*002a*/ 	.short	(.L_897 - .L_896)
.L_896:
        /*002c*/ 	.word	0x00000000
        /*0030*/ 	.short	0x0005
        /*0032*/ 	.short	0x0028
        /*0034*/ 	.byte	0x00, 0xf5, 0x21, 0x00


	//----- nvinfo : EIATTR_KPARAM_INFO
	.align		4
.L_897:
        /*0038*/ 	.byte	0x04, 0x17
        /*003a*/ 	.short	(.L_899 - .L_898)
.L_898:
        /*003c*/ 	.word	0x00000000
        /*0040*/ 	.short	0x0004
        /*0042*/ 	.short	0x0020
        /*0044*/ 	.byte	0x00, 0xf5, 0x21, 0x00


	//----- nvinfo : EIATTR_KPARAM_INFO
	.align		4
.L_899:
        /*0048*/ 	.byte	0x04, 0x17
        /*004a*/ 	.short	(.L_901 - .L_900)
.L_900:
        /*004c*/ 	.word	0x00000000
        /*0050*/ 	.short	0x0003
        /*0052*/ 	.short	0x0018
        /*0054*/ 	.byte	0x00, 0xf5, 0x21, 0x00


	//----- nvinfo : EIATTR_KPARAM_INFO
	.align		4
.L_901:
        /*0058*/ 	.byte	0x04, 0x17
        /*005a*/ 	.short	(.L_903 - .L_902)
.L_902:
        /*005c*/ 	.word	0x00000000
        /*0060*/ 	.short	0x0002
        /*0062*/ 	.short	0x0010
        /*0064*/ 	.byte	0x00, 0xf5, 0x21, 0x00


	//----- nvinfo : EIATTR_KPARAM_INFO
	.align		4
.L_903:
        /*0068*/ 	.byte	0x04, 0x17
        /*006a*/ 	.short	(.L_905 - .L_904)
.L_904:
        /*006c*/ 	.word	0x00000000
        /*0070*/ 	.short	0x0001
        /*0072*/ 	.short	0x0008
        /*0074*/ 	.byte	0x00, 0xf5, 0x21, 0x00


	//----- nvinfo : EIATTR_KPARAM_INFO
	.align		4
.L_905:
        /*0078*/ 	.byte	0x04, 0x17
        /*007a*/ 	.short	(.L_907 - .L_906)
.L_906:
        /*007c*/ 	.word	0x00000000
        /*0080*/ 	.short	0x0000
        /*0082*/ 	.short	0x0000
        /*0084*/ 	.byte	0x00, 0xf5, 0x21, 0x00


	//----- nvinfo : EIATTR_SPARSE_MMA_MASK
	.align		4
.L_907:
        /*0088*/ 	.byte	0x03, 0x50
        /*008a*/ 	.short	0x0000


	//----- nvinfo : EIATTR_MAXREG_COUNT
	.align		4
        /*008c*/ 	.byte	0x03, 0x1b
        /*008e*/ 	.short	0x00ff


	//----- nvinfo : EIATTR_MERCURY_ISA_VERSION
	.align		4
        /*0090*/ 	.byte	0x03, 0x5f
        /*0092*/ 	.short	0x0101


	//----- nvinfo : EIATTR_VRC_CTA_INIT_COUNT
	.align		4
        /*0094*/ 	.byte	0x02, 0x4a
	.zero		1
	.zero		1


	//----- nvinfo : EIATTR_EXIT_INSTR_OFFSETS
	.align		4
        /*0098*/ 	.byte	0x04, 0x1c
        /*009a*/ 	.short	(.L_909 - .L_908)


	//   ....[0]....
.L_908:
        /*009c*/ 	.word	0x00000150


	//   ....[1]....
        /*00a0*/ 	.word	0x00000440


	//----- nvinfo : EIATTR_CRS_STACK_SIZE
	.align		4
.L_909:
        /*00a4*/ 	.byte	0x04, 0x1e
        /*00a6*/ 	.short	(.L_911 - .L_910)
.L_910:
        /*00a8*/ 	.word	0x00000000


	//----- nvinfo : EIATTR_CBANK_PARAM_SIZE
	.align		4
.L_911:
        /*00ac*/ 	.byte	0x03, 0x19
        /*00ae*/ 	.short	0x0038


	//----- nvinfo : EIATTR_PARAM_CBANK
	.align		4
        /*00b0*/ 	.byte	0x04, 0x0a
        /*00b2*/ 	.short	(.L_913 - .L_912)
	.align		4
.L_912:
        /*00b4*/ 	.word	index@(.nv.constant0._Z24batchnorm_forward_kernelIN3c104HalfEfS1_EvPKT_PKT0_S7_PKT1_SA_PS2_ii)
        /*00b8*/ 	.short	0x0380
        /*00ba*/ 	.short	0x0038


	//----- nvinfo : EIATTR_SW_WAR
	.align		4
.L_913:
        /*00bc*/ 	.byte	0x04, 0x36
        /*00be*/ 	.short	(.L_915 - .L_914)
.L_914:
        /*00c0*/ 	.word	0x00000008
.L_915:


//--------------------- .nv.info._Z24batchnorm_forward_kernelIN3c104HalfEffEvPKT_PKT0_S7_PKT1_SA_PS2_ii --------------------------
	.section	.nv.info._Z24batchnorm_forward_kernelIN3c104HalfEffEvPKT_PKT0_S7_PKT1_SA_PS2_ii,"",@"SHT_CUDA_INFO"
	.sectionflags	@""
	.align	4


	//----- nvinfo : EIATTR_CUDA_API_VERSION
	.align		4
        /*0000*/ 	.byte	0x04, 0x37
        /*0002*/ 	.short	(.L_917 - .L_916)
.L_916:
        /*0004*/ 	.word	0x00000082


	//----- nvinfo : EIATTR_KPARAM_INFO
	.align		4
.L_917:
        /*0008*/ 	.byte	0x04, 0x17
        /*000a*/ 	.short	(.L_919 - .L_918)
.L_918:
        /*000c*/ 	.word	0x00000000
        /*0010*/ 	.short	0x0007
        /*0012*/ 	.short	0x0034
        /*0014*/ 	.byte	0x00, 0xf0, 0x11, 0x00


	//----- nvinfo : EIATTR_KPARAM_INFO
	.align		4
.L_919:
        /*0018*/ 	.byte	0x04, 0x17
        /*001a*/ 	.short	(.L_921 - .L_920)
.L_920:
        /*001c*/ 	.word	0x00000000
        /*0020*/ 	.short	0x0006
        /*0022*/ 	.short	0x0030
        /*0024*/ 	.byte	0x00, 0xf0, 0x11, 0x00


	//----- nvinfo : EIATTR_KPARAM_INFO
	.align		4
.L_921:
        /*0028*/ 	.byte	0x04, 0x17
        /*002a*/ 	.short	(.L_923 - .L_922)
.L_922:
        /*002c*/ 	.word	0x00000000
        /*0030*/ 	.short	0x0005
        /*0032*/ 	.short	0x0028
        /*0034*/ 	.byte	0x00, 0xf5, 0x21, 0x00


	//----- nvinfo : EIATTR_KPARAM_INFO
	.align		4
.L_923:
        /*0038*/ 	.byte	0x04, 0x17
        /*003a*/ 	.short	(.L_925 - .L_924)
.L_924:
        /*003c*/ 	.word	0x00000000
        /*0040*/ 	.short	0x0004
        /*0042*/ 	.short	0x0020
        /*0044*/ 	.byte	0x00, 0xf5, 0x21, 0x00


	//----- nvinfo : EIATTR_KPARAM_INFO
	.align		4
.L_925:
        /*0048*/ 	.byte	0x04, 0x17
        /*004a*/ 	.short	(.L_927 - .L_926)
.L_926:
        /*004c*/ 	.word	0x00000000
        /*0050*/ 	.short	0x0003
        /*0052*/ 	.short	0x0018
        /*0054*/ 	.byte	0x00, 0xf5, 0x21, 0x00


	//----- nvinfo : EIATTR_KPARAM_INFO
	.align		4
.L_927:
        /*0058*/ 	.byte	0x04, 0x17
        /*005a*/ 	.short	(.L_929 - .L_928)
.L_928:
        /*005c*/ 	.word	0x00000000
        /*0060*/ 	.short	0x0002
        /*0062*/ 	.short	0x0010
        /*0064*/ 	.byte	0x00, 0xf5, 0x21, 0x00


	//----- nvinfo : EIATTR_KPARAM_INFO
	.align		4
.L_929:
        /*0068*/ 	.byte	0x04, 0x17
        /*006a*/ 	.short	(.L_931 - .L_930)
.L_930:
        /*006c*/ 	.word	0x00000000
        /*0070*/ 	.short	0x0001
        /*0072*/ 	.short	0x0008
        /*0074*/ 	.byte	0x00, 0xf5, 0x21, 0x00


	//----- nvinfo : EIATTR_KPARAM_INFO
	.align		4
.L_931:
        /*0078*/ 	.byte	0x04, 0x17
        /*007a*/ 	.short	(.L_933 - .L_932)
.L_932:
        /*007c*/ 	.word	0x00000000
        /*0080*/ 	.short	0x0000
        /*0082*/ 	.short	0x0000
        /*0084*/ 	.byte	0x00, 0xf5, 0x21, 0x00


	//----- nvinfo : EIATTR_SPARSE_MMA_MASK
	.align		4
.L_933:
        /*0088*/ 	.byte	0x03, 0x50
        /*008a*/ 	.short	0x0000


	//----- nvinfo : EIATTR_MAXREG_COUNT
	.align		4
        /*008c*/ 	.byte	0x03, 0x1b
        /*008e*/ 	.short	0x00ff


	//----- nvinfo : EIATTR_MERCURY_ISA_VERSION
	.align		4
        /*0090*/ 	.byte	0x03, 0x5f
        /*0092*/ 	.short	0x0101


	//----- nvinfo : EIATTR_VRC_CTA_INIT_COUNT
	.align		4
        /*0094*/ 	.byte	0x02, 0x4a
	.zero		1
	.zero		1


	//----- nvinfo : EIATTR_EXIT_INSTR_OFFSETS
	.align		4
        /*0098*/ 	.byte	0x04, 0x1c
        /*009a*/ 	.short	(.L_935 - .L_934)


	//   ....[0]....
.L_934:
        /*009c*/ 	.word	0x00000170


	//   ....[1]....
        /*00a0*/ 	.word	0x00000410


	//----- nvinfo : EIATTR_CRS_STACK_SIZE
	.align		4
.L_935:
        /*00a4*/ 	.byte	0x04, 0x1e
        /*00a6*/ 	.short	(.L_937 - .L_936)
.L_936:
        /*00a8*/ 	.word	0x00000000


	//----- nvinfo : EIATTR_CBANK_PARAM_SIZE
	.align		4
.L_937:
        /*00ac*/ 	.byte	0x03, 0x19
        /*00ae*/ 	.short	0x0038


	//----- nvinfo : EIATTR_PARAM_CBANK
	.align		4
        /*00b0*/ 	.byte	0x04, 0x0a
        /*00b2*/ 	.short	(.L_939 - .L_938)
	.align		4
.L_938:
        /*00b4*/ 	.word	index@(.nv.constant0._Z24batchnorm_forward_kernelIN3c104HalfEffEvPKT_PKT0_S7_PKT1_SA_PS2_ii)
        /*00b8*/ 	.short	0x0380
        /*00ba*/ 	.short	0x0038


	//----- nvinfo : EIATTR_SW_WAR
	.align		4
.L_939:
        /*00bc*/ 	.byte	0x04, 0x36
        /*00be*/ 	.short	(.L_941 - .L_940)
.L_940:
        /*00c0*/ 	.word	0x00000008
.L_941:


//--------------------- .nv.info._Z24batchnorm_forward_kernelIfffEvPKT_PKT0_S5_PKT1_S8_PS0_ii --------------------------
	.section	.nv.info._Z24batchnorm_forward_kernelIfffEvPKT_PKT0_S5_PKT1_S8_PS0_ii,"",@"SHT_CUDA_INFO"
	.sectionflags	@""
	.align	4


	//----- nvinfo : EIATTR_CUDA_API_VERSION
	.align		4
        /*0000*/ 	.byte	0x04, 0x37
        /*0002*/ 	.short	(.L_943 - .L_942)
.L_942:
        /*0004*/ 	.word	0x00000082


	//----- nvinfo : EIATTR_KPARAM_INFO
	.align		4
.L_943:
        /*0008*/ 	.byte	0x04, 0x17
        /*000a*/ 	.short	(.L_945 - .L_944)
.L_944:
        /*000c*/ 	.word	0x00000000
        /*0010*/ 	.short	0x0007
        /*0012*/ 	.short	0x0034
        /*0014*/ 	.byte	0x00, 0xf0, 0x11, 0x00


	//----- nvinfo : EIATTR_KPARAM_INFO
	.align		4
.L_945:
        /*0018*/ 	.byte	0x04, 0x17
        /*001a*/ 	.short	(.L_947 - .L_946)
.L_946:
        /*001c*/ 	.word	0x00000000
        /*0020*/ 	.short	0x0006
        /*0022*/ 	.short	0x0030
        /*0024*/ 	.byte	0x00, 0xf0, 0x11, 0x00


	//----- nvinfo : EIATTR_KPARAM_INFO
	.align		4
.L_947:
        /*0028*/ 	.byte	0x04, 0x17
        /*002a*/ 	.short	(.L_949 - .L_948)
.L_948:
        /*002c*/ 	.word	0x00000000
        /*0030*/ 	.short	0x0005
        /*0032*/ 	.short	0x0028
        /*0034*/ 	.byte	0x00, 0xf5, 0x21, 0x00


	//----- nvinfo : EIATTR_KPARAM_INFO
	.align		4
.L_949:
        /*0038*/ 	.byte	0x04, 0x17
        /*003a*/ 	.short	(.L_951 - .L_950)
.L_950:
        /*003c*/ 	.word	0x00000000
        /*0040*/ 	.short	0x0004
        /*0042*/ 	.short	0x0020
        /*0044*/ 	.byte	0x00, 0xf5, 0x21, 0x00


	//----- nvinfo : EIATTR_KPARAM_INFO
	.align		4
.L_951:
        /*0048*/ 	.byte	0x04, 0x17
        /*004a*/ 	.short	(.L_953 - .L_952)
.L_952:
        /*004c*/ 	.word	0x00000000
        /*0050*/ 	.short	0x0003
        /*0052*/ 	.short	0x0018
        /*0054*/ 	.byte	0x00, 0xf5, 0x21, 0x00


	//----- nvinfo : EIATTR_KPARAM_INFO
	.align		4
.L_953:
        /*0058*/ 	.byte	0x04, 0x17
        /*005a*/ 	.short	(.L_955 - .L_954)
.L_954:
        /*005c*/ 	.word	0x00000000
        /*0060*/ 	.short	0x0002
        /*0062*/ 	.short	0x0010
        /*0064*/ 	.byte	0x00, 0xf5, 0x21, 0x00


	//----- nvinfo : EIATTR_KPARAM_INFO
	.align		4
.L_955:
        /*0068*/ 	.byte	0x04, 0x17
        /*006a*/ 	.short	(.L_957 - .L_956)
.L_956:
        /*006c*/ 	.word	0x00000000
        /*0070*/ 	.short	0x0001
        /*0072*/ 	.short	0x0008
        /*0074*/ 	.byte	0x00, 0xf5, 0x21, 0x00


	//----- nvinfo : EIATTR_KPARAM_INFO
	.align		4
.L_957:
        /*0078*/ 	.byte	0x04, 0x17
        /*007a*/ 	.short	(.L_959 - .L_958)
.L_958:
        /*007c*/ 	.word	0x00000000
        /*0080*/ 	.short	0x0000
        /*0082*/ 	.short	0x0000
        /*0084*/ 	.byte	0x00, 0xf5, 0x21, 0x00


	//----- nvinfo : EIATTR_SPARSE_MMA_MASK
	.align		4
.L_959:
        /*0088*/ 	.byte	0x03, 0x50
        /*008a*/ 	.short	0x0000


	//----- nvinfo : EIATTR_MAXREG_COUNT
	.align		4
        /*008c*/ 	.byte	0x03, 0x1b
        /*008e*/ 	.short	0x00ff


	//----- nvinfo : EIATTR_MERCURY_ISA_VERSION
	.align		4
        /*0090*/ 	.byte	0x03, 0x5f
        /*0092*/ 	.short	0x0101


	//----- nvinfo : EIATTR_VRC_CTA_INIT_COUNT
	.align		4
        /*0094*/ 	.byte	0x02, 0x4a
	.zero		1
	.zero		1


	//----- nvinfo : EIATTR_EXIT_INSTR_OFFSETS
	.align		4
        /*0098*/ 	.byte	0x04, 0x1c
        /*009a*/ 	.short	(.L_961 - .L_960)


	//   ....[0]....
.L_960:
        /*009c*/ 	.word	0x00000170


	//   ....[1]....
        /*00a0*/ 	.word	0x00000400


	//----- nvinfo : EIATTR_CRS_STACK_SIZE
	.align		4
.L_961:
        /*00a4*/ 	.byte	0x04, 0x1e
        /*00a6*/ 	.short	(.L_963 - .L_962)
.L_962:
        /*00a8*/ 	.word	0x00000000


	//----- nvinfo : EIATTR_CBANK_PARAM_SIZE
	.align		4
.L_963:
        /*00ac*/ 	.byte	0x03, 0x19
        /*00ae*/ 	.short	0x0038


	//----- nvinfo : EIATTR_PARAM_CBANK
	.align		4
        /*00b0*/ 	.byte	0x04, 0x0a
        /*00b2*/ 	.short	(.L_965 - .L_964)
	.align		4
.L_964:
        /*00b4*/ 	.word	index@(.nv.constant0._Z24batchnorm_forward_kernelIfffEvPKT_PKT0_S5_PKT1_S8_PS0_ii)
        /*00b8*/ 	.short	0x0380
        /*00ba*/ 	.short	0x0038


	//----- nvinfo : EIATTR_SW_WAR
	.align		4
.L_965:
        /*00bc*/ 	.byte	0x04, 0x36
        /*00be*/ 	.short	(.L_967 - .L_966)
.L_966:
        /*00c0*/ 	.word	0x00000008
.L_967:


//--------------------- .nv.info._Z14welford_kernelIN3c104HalfEffEvPKT_PT1_S6_iii --------------------------
	.section	.nv.info._Z14welford_kernelIN3c104HalfEffEvPKT_PT1_S6_iii,"",@"SHT_CUDA_INFO"
	.sectionflags	@""
	.align	4


	//----- nvinfo : EIATTR_CUDA_API_VERSION
	.align		4
        /*0000*/ 	.byte	0x04, 0x37
        /*0002*/ 	.short	(.L_969 - .L_968)
.L_968:
        /*0004*/ 	.word	0x00000082


	//----- nvinfo : EIATTR_KPARAM_INFO
	.align		4
.L_969:
        /*0008*/ 	.byte	0x04, 0x17
        /*000a*/ 	.short	(.L_971 - .L_970)
.L_970:
        /*000c*/ 	.word	0x00000000
        /*0010*/ 	.short	0x0005
        /*0012*/ 	.short	0x0020
        /*0014*/ 	.byte	0x00, 0xf0, 0x11, 0x00


	//----- nvinfo : EIATTR_KPARAM_INFO
	.align		4
.L_971:
        /*0018*/ 	.byte	0x04, 0x17
        /*001a*/ 	.short	(.L_973 - .L_972)
.L_972:
        /*001c*/ 	.word	0x00000000
        /*0020*/ 	.short	0x0004
        /*0022*/ 	.short	0x001c
        /*0024*/ 	.byte	0x00, 0xf0, 0x11, 0x00


	//----- nvinfo : EIATTR_KPARAM_INFO
	.align		4
.L_973:
        /*0028*/ 	.byte	0x04, 0x17
        /*002a*/ 	.short	(.L_975 - .L_974)
.L_974:
        /*002c*/ 	.word	0x00000000
        /*0030*/ 	.short	0x0003
        /*0032*/ 	.short	0x0018
        /*0034*/ 	.byte	0x00, 0xf0, 0x11, 0x00


	//----- nvinfo : EIATTR_KPARAM_INFO
	.align		4
.L_975:
        /*0038*/ 	.byte	0x04, 0x17
        /*003a*/ 	.short	(.L_977 - .L_976)
.L_976:
        /*003c*/ 	.word	0x00000000
        /*0040*/ 	.short	0x0002
        /*0042*/ 	.short	0x0010
        /*0044*/ 	.byte	0x00, 0xf5, 0x21, 0x00


	//----- nvinfo : EIATTR_KPARAM_INFO
	.align		4
.L_977:
        /*0048*/ 	.byte	0x04, 0x17
        /*004a*/ 	.short	(.L_979 - .L_978)
.L_978:
        /*004c*/ 	.word	0x00000000
        /*0050*/ 	.short	0x0001
        /*0052*/ 	.short	0x0008
        /*0054*/ 	.byte	0x00, 0xf5, 0x21, 0x00


	//----- nvinfo : EIATTR_KPARAM_INFO
	.align		4
.L_979:
        /*0058*/ 	.byte	0x04, 0x17
        /*005a*/ 	.short	(.L_981 - .L_980)
.L_980:
        /*005c*/ 	.word	0x00000000
        /*0060*/ 	.short	0x0000
        /*0062*/ 	.short	0x0000
        /*0064*/ 	.byte	0x00, 0xf5, 0x21, 0x00


	//----- nvinfo : EIATTR_SPARSE_MMA_MASK
	.align		4
.L_981:
        /*0068*/ 	.byte	0x03, 0x50
        /*006a*/ 	.short	0x0000


	//----- nvinfo : EIATTR_MAXREG_COUNT
	.align		4
        /*006c*/ 	.byte	0x03, 0x1b
        /*006e*/ 	.short	0x00ff


	//----- nvinfo : EIATTR_NUM_BARRIERS
	.align		4
        /*0070*/ 	.byte	0x02, 0x4c
        /*0072*/ 	.byte	0x01
	.zero		1


	//----- nvinfo : EIATTR_MERCURY_ISA_VERSION
	.align		4
        /*0074*/ 	.byte	0x03, 0x5f
        /*0076*/ 	.short	0x0101


	//----- nvinfo : EIATTR_COOP_GROUP_MASK_REGIDS
	.align		4
        /*0078*/ 	.byte	0x04, 0x29
        /*007a*/ 	.short	(.L_983 - .L_982)


	//   ....[0]....
.L_982:
        /*007c*/ 	.word	0xffffffff


	//   ....[1]....
        /*0080*/ 	.word	0xffffffff


	//   ....[2]....
        /*0084*/ 	.word	0xffffffff


	//   ....[3]....
        /*0088*/ 	.word	0xffffffff


	//   ....[4]....
        /*008c*/ 	.word	0xffffffff


	//   ....[5]....
        /*0090*/ 	.word	0xffffffff


	//   ....[6]....
        /*0094*/ 	.word	0xffffffff


	//   ....[7]....
        /*0098*/ 	.word	0xffffffff


	//   ....[8]....
        /*009c*/ 	.word	0xffffffff


	//   ....[9]....
        /*00a0*/ 	.word	0xffffffff


	//   ....[10]....
        /*00a4*/ 	.word	0xffffffff


	//   ....[11]....
        /*00a8*/ 	.word	0xffffffff


	//   ....[12]....
        /*00ac*/ 	.word	0xffffffff


	//   ....[13]....
        /*00b0*/ 	.word	0xffffffff


	//   ....[14]....
        /*00b4*/ 	.word	0xffffffff


	//   ....[15]....
        /*00b8*/ 	.word	0xffffffff


	//   ....[16]....
        /*00bc*/ 	.word	0xffffffff


	//   ....[17]....
        /*00c0*/ 	.word	0xffffffff


	//   ....[18]....
        /*00c4*/ 	.word	0xffffffff


	//   ....[19]....
        /*00c8*/ 	.word	0xffffffff


	//   ....[20]....
        /*00cc*/ 	.word	0xffffffff


	//   ....[21]....
        /*00d0*/ 	.word	0xffffffff


	//   ....[22]....
        /*00d4*/ 	.word	0xffffffff


	//   ....[23]....
        /*00d8*/ 	.word	0xffffffff


	//   ....[24]....
        /*00dc*/ 	.word	0xffffffff


	//   ....[25]....
        /*00e0*/ 	.word	0xffffffff


	//   ....[26]....
        /*00e4*/ 	.word	0xffffffff


	//   ....[27]....
        /*00e8*/ 	.word	0xffffffff


	//   ....[28]....
        /*00ec*/ 	.word	0xffffffff


	//   ....[29]....
        /*00f0*/ 	.word	0xffffffff


	//----- nvinfo : EIATTR_COOP_GROUP_INSTR_OFFSETS
	.align		4
.L_983:
        /*00f4*/ 	.byte	0x04, 0x28
        /*00f6*/ 	.short	(.L_985 - .L_984)


	//   ....[0]....
.L_984:
        /*00f8*/ 	.word	0x00000320


	//   ....[1]....
        /*00fc*/ 	.word	0x00000340


	//   ....[2]....
        /*0100*/ 	.word	0x00000380


	//   ....[3]....
        /*0104*/ 	.word	0x000003c0


	//   ....[4]....
        /*0108*/ 	.word	0x00000450


	//   ....[5]....
        /*010c*/ 	.word	0x000004b0


	//   ....[6]....
        /*0110*/ 	.word	0x000004d0


	//   ....[7]....
        /*0114*/ 	.word	0x00000560


	//   ....[8]....
        /*0118*/ 	.word	0x00000590


	//   ....[9]....
        /*011c*/ 	.word	0x00000600


	//   ....[10]....
        /*0120*/ 	.word	0x00000680


	//   ....[11]....
        /*0124*/ 	.word	0x000006b0


	//   ....[12]....
        /*0128*/ 	.word	0x00000720


	//   ....[13]....
        /*012c*/ 	.word	0x000007e0


	//   ....[14]....
        /*0130*/ 	.word	0x00000850


	//   ....[15]....
        /*0134*/ 	.word	0x00000a60


	//   ....[16]....
        /*0138*/ 	.word	0x00000a90


	//   ....[17]....
        /*013c*/ 	.word	0x00000ad0


	//   ....[18]....
        /*0140*/ 	.word	0x00000b00


	//   ....[19]....
        /*0144*/ 	.word	0x00000bc0


	//   ....[20]....
        /*0148*/ 	.word	0x00000c00


	//   ....[21]....
        /*014c*/ 	.word	0x00000c20


	//   ....[22]....
        /*0150*/ 	.word	0x00000cc0


	//   ....[23]....
        /*0154*/ 	.word	0x00000d10


	//   ....[24]....
        /*0158*/ 	.word	0x00000d40


	//   ....[25]....
        /*015c*/ 	.word	0x00000db0


	//   ....[26]....
        /*0160*/ 	.word	0x00000e10


	//   ....[27]....
        /*0164*/ 	.word	0x00000e50


	//   ....[28]....
        /*0168*/ 	.word	0x00000f00


	//   ....[29]....
        /*016c*/ 	.word	0x00000f30


	//----- nvinfo : EIATTR_VRC_CTA_INIT_COUNT
	.align		4
.L_985:
        /*0170*/ 	.byte	0x02, 0x4a
	.zero		1
	.zero		1


	//----- nvinfo : EIATTR_EXIT_INSTR_OFFSETS
	.align		4
        /*0174*/ 	.byte	0x04, 0x1c
        /*0176*/ 	.short	(.L_987 - .L_986)


	//   ....[0]....
.L_986:
        /*0178*/ 	.word	0x00000980


	//   ....[1]....
        /*017c*/ 	.word	0x00000a50


	//   ....[2]....
        /*0180*/ 	.word	0x00000f40


	//   ....[3]....
        /*0184*/ 	.word	0x000010c0


	//----- nvinfo : EIATTR_CRS_STACK_SIZE
	.align		4
.L_987:
        /*0188*/ 	.byte	0x04, 0x1e
        /*018a*/ 	.short	(.L_989 - .L_988)
.L_988:
        /*018c*/ 	.word	0x00000000


	//----- nvinfo : EIATTR_CBANK_PARAM_SIZE
	.align		4
.L_989:
        /*0190*/ 	.byte	0x03, 0x19
        /*0192*/ 	.short	0x0024


	//----- nvinfo : EIATTR_PARAM_CBANK
	.align		4
        /*0194*/ 	.byte	0x04, 0x0a
        /*0196*/ 	.short	(.L_991 - .L_990)
	.align		4
.L_990:
        /*0198*/ 	.word	index@(.nv.constant0._Z14welford_kernelIN3c104HalfEffEvPKT_PT1_S6_iii)
        /*019c*/ 	.short	0x0380
        /*019e*/ 	.short	0x0024


	//----- nvinfo : EIATTR_SW_WAR
	.align		4
.L_991:
        /*01a0*/ 	.byte	0x04, 0x36
        /*01a2*/ 	.short	(.L_993 - .L_992)
.L_992:
        /*01a4*/ 	.word	0x00000008
.L_993:


//--------------------- .nv.info._Z14welford_kernelIfffEvPKT_PT1_S4_iii --------------------------
	.section	.nv.info._Z14welford_kernelIfffEvPKT_PT1_S4_iii,"",@"SHT_CUDA_INFO"
	.sectionflags	@""
	.align	4


	//----- nvinfo : EIATTR_CUDA_API_VERSION
	.align		4
        /*0000*/ 	.byte	0x04, 0x37
        /*0002*/ 	.short	(.L_995 - .L_994)
.L_994:
        /*0004*/ 	.word	0x00000082


	//----- nvinfo : EIATTR_KPARAM_INFO
	.align		4
.L_995:
        /*0008*/ 	.byte	0x04, 0x17
        /*000a*/ 	.short	(.L_997 - .L_996)
.L_996:
        /*000c*/ 	.word	0x00000000
        /*0010*/ 	.short	0x0005
        /*0012*/ 	.short	0x0020
        /*0014*/ 	.byte	0x00, 0xf0, 0x11, 0x00


	//----- nvinfo : EIATTR_KPARAM_INFO
	.align		4
.L_997:
        /*0018*/ 	.byte	0x04, 0x17
        /*001a*/ 	.short	(.L_999 - .L_998)
.L_998:
        /*001c*/ 	.word	0x00000000
        /*0020*/ 	.short	0x0004
        /*0022*/ 	.short	0x001c
        /*0024*/ 	.byte	0x00, 0xf0, 0x11, 0x00


	//----- nvinfo : EIATTR_KPARAM_INFO
	.align		4
.L_999:
        /*0028*/ 	.byte	0x04, 0x17
        /*002a*/ 	.short	(.L_1001 - .L_1000)
.L_1000:
        /*002c*/ 	.word	0x00000000
        /*0030*/ 	.short	0x0003
        /*0032*/ 	.short	0x0018
        /*0034*/ 	.byte	0x00, 0xf0, 0x11, 0x00


	//----- nvinfo : EIATTR_KPARAM_INFO
	.align		4
.L_1001:
        /*0038*/ 	.byte	0x04, 0x17
        /*003a*/ 	.short	(.L_1003 - .L_1002)
.L_1002:
        /*003c*/ 	.word	0x00000000
        /*0040*/ 	.short	0x0002
        /*0042*/ 	.short	0x0010
        /*0044*/ 	.byte	0x00, 0xf5, 0x21, 0x00


	//----- nvinfo : EIATTR_KPARAM_INFO
	.align		4
.L_1003:
        /*0048*/ 	.byte	0x04, 0x17
        /*004a*/ 	.short	(.L_1005 - .L_1004)
.L_1004:
        /*004c*/ 	.word	0x00000000
        /*0050*/ 	.short	0x0001
        /*0052*/ 	.short	0x0008
        /*0054*/ 	.byte	0x00, 0xf5, 0x21, 0x00


	//----- nvinfo : EIATTR_KPARAM_INFO
	.align		4
.L_1005:
        /*0058*/ 	.byte	0x04, 0x17
        /*005a*/ 	.short	(.L_1007 - .L_1006)
.L_1006:
        /*005c*/ 	.word	0x00000000
        /*0060*/ 	.short	0x0000
        /*0062*/ 	.short	0x0000
        /*0064*/ 	.byte	0x00, 0xf5, 0x21, 0x00


	//----- nvinfo : EIATTR_SPARSE_MMA_MASK
	.align		4
.L_1007:
        /*0068*/ 	.byte	0x03, 0x50
        /*006a*/ 	.short	0x0000


	//----- nvinfo : EIATTR_MAXREG_COUNT
	.align		4
        /*006c*/ 	.byte	0x03, 0x1b
        /*006e*/ 	.short	0x00ff


	//----- nvinfo : EIATTR_NUM_BARRIERS
	.align		4
        /*0070*/ 	.byte	0x02, 0x4c
        /*0072*/ 	.byte	0x01
	.zero		1


	//----- nvinfo : EIATTR_MERCURY_ISA_VERSION
	.align		4
        /*0074*/ 	.byte	0x03, 0x5f
        /*0076*/ 	.short	0x0101


	//----- nvinfo : EIATTR_COOP_GROUP_MASK_REGIDS
	.align		4
        /*0078*/ 	.byte	0x04, 0x29
        /*007a*/ 	.short	(.L_1009 - .L_1008)


	//   ....[0]....
.L_1008:
        /*007c*/ 	.word	0xffffffff


	//   ....[1]....
        /*0080*/ 	.word	0xffffffff


	//   ....[2]....
        /*0084*/ 	.word	0xffffffff


	//   ....[3]....
        /*0088*/ 	.word	0xffffffff


	//   ....[4]....
        /*008c*/ 	.word	0xffffffff


	//   ....[5]....
        /*0090*/ 	.word	0xffffffff


	//   ....[6]....
        /*0094*/ 	.word	0xffffffff


	//   ....[7]....
        /*0098*/ 	.word	0xffffffff


	//   ....[8]....
        /*009c*/ 	.word	0xffffffff


	//   ....[9]....
        /*00a0*/ 	.word	0xffffffff


	//   ....[10]....
        /*00a4*/ 	.word	0xffffffff


	//   ....[11]....
        /*00a8*/ 	.word	0xffffffff


	//   ....[12]....
        /*00ac*/ 	.word	0xffffffff


	//   ....[13]....
        /*00b0*/ 	.word	0xffffffff


	//   ....[14]....
        /*00b4*/ 	.word	0xffffffff


	//   ....[15]....
        /*00b8*/ 	.word	0xffffffff


	//   ....[16]....
        /*00bc*/ 	.word	0xffffffff


	//   ....[17]....
        /*00c0*/ 	.word	0xffffffff


	//   ....[18]....
        /*00c4*/ 	.word	0xffffffff


	//   ....[19]....
        /*00c8*/ 	.word	0xffffffff


	//   ....[20]....
        /*00cc*/ 	.word	0xffffffff


	//   ....[21]....
        /*00d0*/ 	.word	0xffffffff


	//   ....[22]....
        /*00d4*/ 	.word	0xffffffff


	//   ....[23]....
        /*00d8*/ 	.word	0xffffffff


	//   ....[24]....
        /*00dc*/ 	.word	0xffffffff


	//   ....[25]....
        /*00e0*/ 	.word	0xffffffff


	//   ....[26]....
        /*00e4*/ 	.word	0xffffffff


	//   ....[27]....
        /*00e8*/ 	.word	0xffffffff


	//   ....[28]....
        /*00ec*/ 	.word	0xffffffff


	//   ....[29]....
        /*00f0*/ 	.word	0xffffffff


	//----- nvinfo : EIATTR_COOP_GROUP_INSTR_OFFSETS
	.align		4
.L_1009:
        /*00f4*/ 	.byte	0x04, 0x28
        /*00f6*/ 	.short	(.L_1011 - .L_1010)


	//   ....[0]....
.L_1010:
        /*00f8*/ 	.word	0x00000310


	//   ....[1]....
        /*00fc*/ 	.word	0x00000330


	//   ....[2]....
        /*0100*/ 	.word	0x00000370


	//   ....[3]....
        /*0104*/ 	.word	0x000003b0


	//   ....[4]....
        /*0108*/ 	.word	0x00000440


	//   ....[5]....
        /*010c*/ 	.word	0x000004a0


	//   ....[6]....
        /*0110*/ 	.word	0x000004c0


	//   ....[7]....
        /*0114*/ 	.word	0x00000550


	//   ....[8]....
        /*0118*/ 	.word	0x00000580


	//   ....[9]....
        /*011c*/ 	.word	0x000005f0


	//   ....[10]....
        /*0120*/ 	.word	0x00000670


	//   ....[11]....
        /*0124*/ 	.word	0x000006a0


	//   ....[12]....
        /*0128*/ 	.word	0x00000710


	//   ....[13]....
        /*012c*/ 	.word	0x000007d0


	//   ....[14]....
        /*0130*/ 	.word	0x00000840


	//   ....[15]....
        /*0134*/ 	.word	0x00000a50


	//   ....[16]....
        /*0138*/ 	.word	0x00000a80


	//   ....[17]....
        /*013c*/ 	.word	0x00000ac0


	//   ....[18]....
        /*0140*/ 	.word	0x00000af0


	//   ....[19]....
        /*0144*/ 	.word	0x00000bb0


	//   ....[20]....
        /*0148*/ 	.word	0x00000bf0


	//   ....[21]....
        /*014c*/ 	.word	0x00000c10


	//   ....[22]....
        /*0150*/ 	.word	0x00000cb0


	//   ....[23]....
        /*0154*/ 	.word	0x00000d00


	//   ....[24]....
        /*0158*/ 	.word	0x00000d30


	//   ....[25]....
        /*015c*/ 	.word	0x00000da0


	//   ....[26]....
        /*0160*/ 	.word	0x00000e00


	//   ....[27]....
        /*0164*/ 	.word	0x00000e40


	//   ....[28]....
        /*0168*/ 	.word	0x00000ef0


	//   ....[29]....
        /*016c*/ 	.word	0x00000f20


	//----- nvinfo : EIATTR_VRC_CTA_INIT_COUNT
	.align		4
.L_1011:
        /*0170*/ 	.byte	0x02, 0x4a
	.zero		1
	.zero		1


	//----- nvinfo : EIATTR_EXIT_INSTR_OFFSETS
	.align		4
        /*0174*/ 	.byte	0x04, 0x1c
        /*0176*/ 	.short	(.L_1013 - .L_1012)


	//   ....[0]....
.L_1012:
        /*0178*/ 	.word	0x00000970


	//   ....[1]....
        /*017c*/ 	.word	0x00000a40


	//   ....[2]....
        /*0180*/ 	.word	0x00000f30


	//   ....[3]....
        /*0184*/ 	.word	0x000010b0


	//----- nvinfo : EIATTR_CRS_STACK_SIZE
	.align		4
.L_1013:
        /*0188*/ 	.byte	0x04, 0x1e
        /*018a*/ 	.short	(.L_1015 - .L_1014)
.L_1014:
        /*018c*/ 	.word	0x00000000


	//----- nvinfo : EIATTR_CBANK_PARAM_SIZE
	.align		4
.L_1015:
        /*0190*/ 	.byte	0x03, 0x19
        /*0192*/ 	.short	0x0024


	//----- nvinfo : EIATTR_PARAM_CBANK
	.align		4
        /*0194*/ 	.byte	0x04, 0x0a
        /*0196*/ 	.short	(.L_1017 - .L_1016)
	.align		4
.L_1016:
        /*0198*/ 	.word	index@(.nv.constant0._Z14welford_kernelIfffEvPKT_PT1_S4_iii)
        /*019c*/ 	.short	0x0380
        /*019e*/ 	.short	0x0024


	//----- nvinfo : EIATTR_SW_WAR
	.align		4
.L_1017:
        /*01a0*/ 	.byte	0x04, 0x36
        /*01a2*/ 	.short	(.L_1019 - .L_1018)
.L_1018:
        /*01a4*/ 	.word	0x00000008
.L_1019:


//--------------------- .nv.callgraph             --------------------------
	.section	.nv.callgraph,"",@"SHT_CUDA_CALLGRAPH"
	.align	4
	.sectionentsize	8
	.align		4
        /*0000*/ 	.word	0x00000000
	.align		4
        /*0004*/ 	.word	0xffffffff
	.align		4
        /*0008*/ 	.word	0x00000000
	.align		4
        /*000c*/ 	.word	0xfffffffe
	.align		4
        /*0010*/ 	.word	0x00000000
	.align		4
        /*0014*/ 	.word	0xfffffffd
	.align		4
        /*0018*/ 	.word	0x00000000
	.align		4
        /*001c*/ 	.word	0xfffffffc


//--------------------- .nv.constant4             --------------------------
	.section	.nv.constant4,"a",@progbits
	.align	8
	.align		8
.nv.constant4:
        /*0000*/ 	.dword	_ZN41_INTERNAL_c40c9d7c_10_welford_cu_4d36edd84cuda3std3__45__cpo5beginE
	.align		8
        /*0008*/ 	.dword	_ZN41_INTERNAL_c40c9d7c_10_welford_cu_4d36edd84cuda3std3__45__cpo3endE
	.align		8
        /*0010*/ 	.dword	_ZN41_INTERNAL_c40c9d7c_10_welford_cu_4d36edd84cuda3std3__45__cpo6cbeginE
	.align		8
        /*0018*/ 	.dword	_ZN41_INTERNAL_c40c9d7c_10_welford_cu_4d36edd84cuda3std3__45__cpo4cendE
	.align		8
        /*0020*/ 	.dword	_ZN41_INTERNAL_c40c9d7c_10_welford_cu_4d36edd84cuda3std3__45__cpo6rbeginE
	.align		8
        /*0028*/ 	.dword	_ZN41_INTERNAL_c40c9d7c_10_welford_cu_4d36edd84cuda3std3__45__cpo4rendE
	.align		8
        /*0030*/ 	.dword	_ZN41_INTERNAL_c40c9d7c_10_welford_cu_4d36edd84cuda3std3__45__cpo7crbeginE
	.align		8
        /*0038*/ 	.dword	_ZN41_INTERNAL_c40c9d7c_10_welford_cu_4d36edd84cuda3std3__45__cpo5crendE
	.align		8
        /*0040*/ 	.dword	_ZN41_INTERNAL_c40c9d7c_10_welford_cu_4d36edd84cuda3std3__443_GLOBAL__N__c40c9d7c_10_welford_cu_4d36edd86ignoreE
	.align		8
        /*0048*/ 	.dword	_ZN41_INTERNAL_c40c9d7c_10_welford_cu_4d36edd84cuda3std3__419piecewise_constructE
	.align		8
        /*0050*/ 	.dword	_ZN41_INTERNAL_c40c9d7c_10_welford_cu_4d36edd84cuda3std3__48in_placeE
	.align		8
        /*0058*/ 	.dword	_ZN41_INTERNAL_c40c9d7c_10_welford_cu_4d36edd84cuda3std3__420unreachable_sentinelE
	.align		8
        /*0060*/ 	.dword	_ZN41_INTERNAL_c40c9d7c_10_welford_cu_4d36edd84cuda3std6ranges3__45__cpo4swapE
	.align		8
        /*0068*/ 	.dword	_ZN41_INTERNAL_c40c9d7c_10_welford_cu_4d36edd84cuda3std6ranges3__45__cpo9iter_moveE
	.align		8
        /*0070*/ 	.dword	_ZN41_INTERNAL_c40c9d7c_10_welford_cu_4d36edd84cuda3std6ranges3__45__cpo5beginE
	.align		8
        /*0078*/ 	.dword	_ZN41_INTERNAL_c40c9d7c_10_welford_cu_4d36edd84cuda3std6ranges3__45__cpo3endE
	.align		8
        /*0080*/ 	.dword	_ZN41_INTERNAL_c40c9d7c_10_welford_cu_4d36edd84cuda3std6ranges3__45__cpo6cbeginE
	.align		8
        /*0088*/ 	.dword	_ZN41_INTERNAL_c40c9d7c_10_welford_cu_4d36edd84cuda3std6ranges3__45__cpo4cendE
	.align		8
        /*0090*/ 	.dword	_ZN41_INTERNAL_c40c9d7c_10_welford_cu_4d36edd84cuda3std6ranges3__45__cpo7advanceE
	.align		8
        /*0098*/ 	.dword	_ZN41_INTERNAL_c40c9d7c_10_welford_cu_4d36edd84cuda3std6ranges3__45__cpo9iter_swapE
	.align		8
        /*00a0*/ 	.dword	_ZN41_INTERNAL_c40c9d7c_10_welford_cu_4d36edd84cuda3std6ranges3__45__cpo4nextE
	.align		8
        /*00a8*/ 	.dword	_ZN41_INTERNAL_c40c9d7c_10_welford_cu_4d36edd84cuda3std6ranges3__45__cpo4prevE
	.align		8
        /*00b0*/ 	.dword	_ZN41_INTERNAL_c40c9d7c_10_welford_cu_4d36edd84cuda3std6ranges3__45__cpo4dataE
	.align		8
        /*00b8*/ 	.dword	_ZN41_INTERNAL_c40c9d7c_10_welford_cu_4d36edd84cuda3std6ranges3__45__cpo5cdataE
	.align		8
        /*00c0*/ 	.dword	_ZN41_INTERNAL_c40c9d7c_10_welford_cu_4d36edd84cuda3std6ranges3__45__cpo4sizeE
	.align		8
        /*00c8*/ 	.dword	_ZN41_INTERNAL_c40c9d7c_10_welford_cu_4d36edd84cuda3std6ranges3__45__cpo5ssizeE
	.align		8
        /*00d0*/ 	.dword	_ZN41_INTERNAL_c40c9d7c_10_welford_cu_4d36edd84cuda3std6ranges3__45__cpo8distanceE
	.align		8
        /*00d8*/ 	.dword	_ZN41_INTERNAL_c40c9d7c_10_welford_cu_4d36edd86thrust24THRUST_300001_SM_1000_NS6system6detail10sequential3seqE


//--------------------- .text._Z27relu_backward_c_last_kernelIN3c104HalfEfS1_Li4EEvPKT_S4_S4_PKT0_S7_PKT1_SA_PS2_ii --------------------------
	.section	.text._Z27relu_backward_c_last_kernelIN3c104HalfEfS1_Li4EEvPKT_S4_S4_PKT0_S7_PKT1_SA_PS2_ii,"ax",@progbits
	.align	128
        .global         _Z27relu_backward_c_last_kernelIN3c104HalfEfS1_Li4EEvPKT_S4_S4_PKT0_S7_PKT1_SA_PS2_ii
        .type           _Z27relu_backward_c_last_kernelIN3c104HalfEfS1_Li4EEvPKT_S4_S4_PKT0_S7_PKT1_SA_PS2_ii,@function
        .size           _Z27relu_backward_c_last_kernelIN3c104HalfEfS1_Li4EEvPKT_S4_S4_PKT0_S7_PKT1_SA_PS2_ii,(.L_x_767 - _Z27relu_backward_c_last_kernelIN3c104HalfEfS1_Li4EEvPKT_S4_S4_PKT0_S7_PKT1_SA_PS2_ii)
        .other          _Z27relu_backward_c_last_kernelIN3c104HalfEfS1_Li4EEvPKT_S4_S4_PKT0_S7_PKT1_SA_PS2_ii,@"STO_CUDA_ENTRY STV_DEFAULT"
_Z27relu_backward_c_last_kernelIN3c104HalfEfS1_Li4EEvPKT_S4_S4_PKT0_S7_PKT1_SA_PS2_ii:
.text._Z27relu_backward_c_last_kernelIN3c104HalfEfS1_Li4EEvPKT_S4_S4_PKT0_S7_PKT1_SA_PS2_ii:
[----:B------:R-:W-:Y:S01]  /*0000*/  LDC R1, c[0x0][0x37c] ;  /* 0x0000df00ff017b82 */ /* 0x000fe20000000800 */
[----:B------:R-:W0:Y:S07]  /*0010*/  LDCU UR6, c[0x0][0x364] ;  /* 0x00006c80ff0677ac */ /* 0x000e2e0008000800 */
[----:B------:R-:W0:Y:S01]  /*0020*/  LDC R11, c[0x0][0x374] ;  /* 0x0000dd00ff0b7b82 */ /* 0x000e220000000800 */
[----:B------:R-:W1:Y:S01]  /*0030*/  S2R R10, SR_TID.X ;  /* 0x00000000000a7919 */ /* 0x000e620000002100 */
[----:B------:R-:W2:Y:S01]  /*0040*/  LDCU UR4, c[0x0][0x3c0] ;  /* 0x00007800ff0477ac */ /* 0x000ea20008000800 */
[----:B------:R-:W3:Y:S05]  /*0050*/  LDCU.64 UR8, c[0x0][0x3b0] ;  /* 0x00007600ff0877ac */ /* 0x000eea0008000a00 */
[----:B------:R-:W4:Y:S01]  /*0060*/  S2UR UR7, SR_CTAID.X ;  /* 0x00000000000779c3 */ /* 0x000f220000002500 */
[----:B--2---:R-:W-:Y:S01]  /*0070*/  MOV R18, UR4 ;  /* 0x0000000400127c02 */ /* 0x004fe20008000f00 */
[----:B------:R-:W2:Y:S01]  /*0080*/  LDCU.64 UR4, c[0x0][0x3a8] ;  /* 0x00007500ff0477ac */ /* 0x000ea20008000a00 */
[----:B0-----:R-:W-:-:S02]  /*0090*/  IMAD R0, R11, UR6, RZ ;  /* 0x000000060b007c24 */ /* 0x001fc4000f8e02ff */
[----:B------:R-:W-:-:S03]  /*00a0*/  IADD3 R5, PT, PT, R18, -0x1, RZ ;  /* 0xffffffff12057810 */ /* 0x000fc60007ffe0ff */
[----:B------:R-:W-:-:S04]  /*00b0*/  SHF.L.U32 R12, R0, 0x2, RZ ;  /* 0x00000002000c7819 */ /* 0x000fc800000006ff */
[-C--:B------:R-:W-:Y:S02]  /*00c0*/  IABS R6, R12.reuse ;  /* 0x0000000c00067213 */ /* 0x080fe40000000000 */
[----:B------:R-:W-:Y:S02]  /*00d0*/  IABS R8, R12 ;  /* 0x0000000c00087213 */ /* 0x000fe40000000000 */
[----:B------:R-:W0:Y:S01]  /*00e0*/  I2F.RP R4, R6 ;  /* 0x0000000600047306 */ /* 0x000e220000209400 */
[----:B------:R-:W-:-:S07]  /*00f0*/  ISETP.NE.AND P2, PT, R12, RZ, PT ;  /* 0x000000ff0c00720c */ /* 0x000fce0003f45270 */
[----:B0-----:R-:W0:Y:S02]  /*0100*/  MUFU.RCP R4, R4 ;  /* 0x0000000400047308 */ /* 0x001e240000001000 */
[----:B0-----:R-:W-:Y:S02]  /*0110*/  IADD3 R2, PT, PT, R4, 0xffffffe, RZ ;  /* 0x0ffffffe04027810 */ /* 0x001fe40007ffe0ff */
[----:B------:R-:W-:-:S04]  /*0120*/  IABS R4, R5 ;  /* 0x0000000500047213 */ /* 0x000fc80000000000 */
[----:B------:R0:W5:Y:S01]  /*0130*/  F2I.FTZ.U32.TRUNC.NTZ R3, R2 ;  /* 0x0000000200037305 */ /* 0x000162000021f000 */
[----:B------:R-:W-:-:S04]  /*0140*/  LOP3.LUT R5, R5, R12, RZ, 0x3c, !PT ;  /* 0x0000000c05057212 */ /* 0x000fc800078e3cff */
[----:B------:R-:W-:Y:S01]  /*0150*/  ISETP.GE.AND P3, PT, R5, RZ, PT ;  /* 0x000000ff0500720c */ /* 0x000fe20003f66270 */
[----:B0-----:R-:W-:Y:S01]  /*0160*/  HFMA2 R2, -RZ, RZ, 0, 0 ;  /* 0x00000000ff027431 */ /* 0x001fe200000001ff */
[----:B-----5:R-:W-:-:S05]  /*0170*/  IADD3 R7, PT, PT, RZ, -R3, RZ ;  /* 0x80000003ff077210 */ /* 0x020fca0007ffe0ff */
[----:B------:R-:W-:-:S04]  /*0180*/  IMAD R7, R7, R6, RZ ;  /* 0x0000000607077224 */ /* 0x000fc800078e02ff */
[----:B------:R-:W-:Y:S01]  /*0190*/  IMAD.HI.U32 R3, R3, R7, R2 ;  /* 0x0000000703037227 */ /* 0x000fe200078e0002 */
[----:B------:R-:W-:-:S05]  /*01a0*/  IADD3 R7, PT, PT, RZ, -R8, RZ ;  /* 0x80000008ff077210 */ /* 0x000fca0007ffe0ff */
[----:B------:R-:W-:-:S04]  /*01b0*/  IMAD.HI.U32 R2, R3, R4, RZ ;  /* 0x0000000403027227 */ /* 0x000fc800078e00ff */
[----:B------:R-:W-:-:S05]  /*01c0*/  IMAD R3, R2, R7, R4 ;  /* 0x0000000702037224 */ /* 0x000fca00078e0204 */
[----:B------:R-:W-:-:S13]  /*01d0*/  ISETP.GT.U32.AND P1, PT, R6, R3, PT ;  /* 0x000000030600720c */ /* 0x000fda0003f24070 */
[-C--:B------:R-:W-:Y:S02]  /*01e0*/  @!P1 IADD3 R3, PT, PT, R3, -R6.reuse, RZ ;  /* 0x8000000603039210 */ /* 0x080fe40007ffe0ff */
[----:B------:R-:W-:Y:S02]  /*01f0*/  @!P1 IADD3 R2, PT, PT, R2, 0x1, RZ ;  /* 0x0000000102029810 */ /* 0x000fe40007ffe0ff */
[----:B------:R-:W-:Y:S02]  /*0200*/  ISETP.GE.U32.AND P0, PT, R3, R6, PT ;  /* 0x000000060300720c */ /* 0x000fe40003f06070 */
[----:B---3--:R-:W-:Y:S01]  /*0210*/  ISETP.NE.U32.AND P1, PT, RZ, UR8, PT ;  /* 0x00000008ff007c0c */ /* 0x008fe2000bf25070 */
[----:B------:R-:W0:Y:S03]  /*0220*/  LDC R3, c[0x0][0x360] ;  /* 0x0000d800ff037b82 */ /* 0x000e260000000800 */
[----:B------:R-:W-:-:S07]  /*0230*/  ISETP.NE.AND.EX P1, PT, RZ, UR9, PT, P1 ;  /* 0x00000009ff007c0c */ /* 0x000fce000bf25310 */
[----:B------:R-:W-:Y:S02]  /*0240*/  @P0 IADD3 R2, PT, PT, R2, 0x1, RZ ;  /* 0x0000000102020810 */ /* 0x000fe40007ffe0ff */
[----:B--2---:R-:W-:Y:S02]  /*0250*/  ISETP.NE.U32.AND P0, PT, RZ, UR4, PT ;  /* 0x00000004ff007c0c */ /* 0x004fe4000bf05070 */
[----:B------:R-:W-:Y:S02]  /*0260*/  @!P3 IADD3 R2, PT, PT, -R2, RZ, RZ ;  /* 0x000000ff0202b210 */ /* 0x000fe40007ffe1ff */
[----:B------:R-:W-:Y:S01]  /*0270*/  ISETP.NE.AND.EX P0, PT, RZ, UR5, PT, P0 ;  /* 0x00000005ff007c0c */ /* 0x000fe2000bf05300 */
[----:B------:R-:W2:Y:S01]  /*0280*/  @P1 LDC.64 R22, c[0x0][0x3b0] ;  /* 0x0000ec00ff161b82 */ /* 0x000ea20000000a00 */
[----:B------:R-:W-:-:S04]  /*0290*/  @!P2 LOP3.LUT R2, RZ, R12, RZ, 0x33, !PT ;  /* 0x0000000cff02a212 */ /* 0x000fc800078e33ff */
[----:B------:R-:W-:-:S07]  /*02a0*/  ISETP.GE.AND P2, PT, R2, RZ, PT ;  /* 0x000000ff0200720c */ /* 0x000fce0003f46270 */
[----:B------:R-:W3:Y:S06]  /*02b0*/  @P0 LDC.64 R8, c[0x0][0x3a8] ;  /* 0x0000ea00ff080b82 */ /* 0x000eec0000000a00 */
[----:B-1--4-:R-:W-:Y:S05]  /*02c0*/  @!P2 EXIT ;  /* 0x000000000000a94d */ /* 0x012fea0003800000 */
[----:B------:R-:W1:Y:S01]  /*02d0*/  LDC.64 R6, c[0x0][0x398] ;  /* 0x0000e600ff067b82 */ /* 0x000e620000000a00 */
[----:B------:R-:W4:Y:S01]  /*02e0*/  LDCU.64 UR4, c[0x0][0x358] ;  /* 0x00006b00ff0477ac */ /* 0x000f220008000a00 */
[----:B0-----:R-:W-:-:S06]  /*02f0*/  IMAD R3, R3, UR7, R10 ;  /* 0x0000000703037c24 */ /* 0x001fcc000f8e020a */
[----:B------:R-:W0:Y:S01]  /*0300*/  LDC.64 R4, c[0x0][0x3a0] ;  /* 0x0000e800ff047b82 */ /* 0x000e220000000a00 */
[C---:B---3--:R-:W-:Y:S01]  /*0310*/  @P0 IMAD.WIDE R8, R3.reuse, 0x2, R8 ;  /* 0x0000000203080825 */ /* 0x048fe200078e0208 */
[----:B------:R-:W3:Y:S01]  /*0320*/  S2R R14, SR_CTAID.Y ;  /* 0x00000000000e7919 */ /* 0x000ee20000002600 */
[----:B------:R-:W0:Y:S02]  /*0330*/  LDCU.64 UR8, c[0x0][0x390] ;  /* 0x00007200ff0877ac */ /* 0x000e240008000a00 */
[C---:B--2---:R-:W-:Y:S01]  /*0340*/  @P1 IMAD.WIDE R22, R3.reuse, 0x2, R22 ;  /* 0x0000000203161825 */ /* 0x044fe200078e0216 */
[----:B------:R-:W3:Y:S01]  /*0350*/  S2R R13, SR_TID.Y ;  /* 0x00000000000d7919 */ /* 0x000ee20000002200 */
[----:B------:R-:W2:Y:S01]  /*0360*/  LDCU UR7, c[0x0][0x3c4] ;  /* 0x00007880ff0777ac */ /* 0x000ea20008000800 */
[----:B----4-:R4:W3:Y:S04]  /*0370*/  @P0 LDG.E.U16.CONSTANT R15, desc[UR4][R8.64] ;  /* 0x00000004080f0981 */ /* 0x0108e8000c1e9500 */
[----:B------:R-:W3:Y:S01]  /*0380*/  @P1 LDG.E.U16.CONSTANT R22, desc[UR4][R22.64] ;  /* 0x0000000416161981 */ /* 0x000ee2000c1e9500 */
[----:B-1----:R-:W-:-:S04]  /*0390*/  IMAD.WIDE R16, R3, 0x4, R6 ;  /* 0x0000000403107825 */ /* 0x002fc800078e0206 */
[----:B0-----:R-:W-:Y:S02]  /*03a0*/  IMAD.WIDE R20, R3, 0x4, R4 ;  /* 0x0000000403147825 */ /* 0x001fe400078e0204 */
[----:B------:R0:W5:Y:S04]  /*03b0*/  LDG.E.CONSTANT R4, desc[UR4][R16.64] ;  /* 0x0000000410047981 */ /* 0x000168000c1e9900 */
[----:B------:R0:W5:Y:S01]  /*03c0*/  LDG.E.CONSTANT R5, desc[UR4][R20.64] ;  /* 0x0000000414057981 */ /* 0x000162000c1e9900 */
[----:B------:R-:W-:Y:S01]  /*03d0*/  UISETP.NE.U32.AND UP0, UPT, UR8, URZ, UPT ;  /* 0x000000ff0800728c */ /* 0x000fe2000bf05070 */
[----:B--2---:R-:W-:Y:S02]  /*03e0*/  MOV R10, UR7 ;  /* 0x00000007000a7c02 */ /* 0x004fe40008000f00 */
[----:B------:R-:W-:Y:S01]  /*03f0*/  MOV R6, 0x3f800000 ;  /* 0x3f80000000067802 */ /* 0x000fe20000000f00 */
[----:B------:R-:W-:Y:S01]  /*0400*/  UISETP.NE.AND.EX UP0, UPT, UR9, URZ, UPT, UP0 ;  /* 0x000000ff0900728c */ /* 0x000fe2000bf05300 */
[----:B----4-:R-:W-:Y:S01]  /*0410*/  MOV R8, RZ ;  /* 0x000000ff00087202 */ /* 0x010fe20000000f00 */
[----:B------:R-:W-:-:S02]  /*0420*/  IMAD R7, R0, R10, RZ ;  /* 0x0000000a00077224 */ /* 0x000fc400078e02ff */
[----:B---3--:R-:W-:Y:S02]  /*0430*/  IMAD R9, R14, UR6, R13 ;  /* 0x000000060e097c24 */ /* 0x008fe4000f8e020d */
[----:B------:R-:W-:Y:S02]  /*0440*/  @P0 HADD2.F32 R6, -RZ, R15.H0_H0 ;  /* 0x2000000fff060230 */ /* 0x000fe40000004100 */
[----:B------:R-:W-:Y:S02]  /*0450*/  IMAD R15, R9, R10, R3 ;  /* 0x0000000a090f7224 */ /* 0x000fe400078e0203 */
[----:B------:R-:W-:Y:S01]  /*0460*/  @P1 HADD2.F32 R8, -RZ, R22.H0_H0 ;  /* 0x20000016ff081230 */ /* 0x000fe20000004100 */
[----:B0-----:R-:W-:Y:S06]  /*0470*/  BRA.U !UP0, `(.L_x_0) ;  /* 0x0000000508fc7547 */ /* 0x001fec000b800000 */
[----:B------:R-:W0:Y:S01]  /*0480*/  LDC.64 R16, c[0x0][0x388] ;  /* 0x0000e200ff107b82 */ /* 0x000e220000000a00 */
[CC--:B------:R-:W-:Y:S01]  /*0490*/  LEA R0, R11.reuse, R14.reuse, 0x1 ;  /* 0x0000000e0b007211 */ /* 0x0c0fe200078e08ff */
[C---:B------:R-:W-:Y:S01]  /*04a0*/  IMAD R22, R11.reuse, 0x3, R14 ;  /* 0x000000030b167824 */ /* 0x040fe200078e020e */
[----:B------:R-:W-:Y:S01]  /*04b0*/  IADD3 R14, PT, PT, R11, R14, RZ ;  /* 0x0000000e0b0e7210 */ /* 0x000fe20007ffe0ff */
[----:B------:R-:W1:Y:S01]  /*04c0*/  LDCU.64 UR8, c[0x0][0x3c0] ;  /* 0x00007800ff0877ac */ /* 0x000e620008000a00 */
[----:B------:R-:W-:Y:S01]  /*04d0*/  IADD3 R2, PT, PT, -R2, RZ, RZ ;  /* 0x000000ff02027210 */ /* 0x000fe20007ffe1ff */
[--C-:B------:R-:W-:Y:S02]  /*04e0*/  IMAD R27, R0, UR6, R13.reuse ;  /* 0x00000006001b7c24 */ /* 0x100fe4000f8e020d */
[----:B------:R-:W2:Y:S01]  /*04f0*/  LDC.64 R18, c[0x0][0x380] ;  /* 0x0000e000ff127b82 */ /* 0x000ea20000000a00 */
[--C-:B------:R-:W-:Y:S02]  /*0500*/  IMAD R25, R22, UR6, R13.reuse ;  /* 0x0000000616197c24 */ /* 0x100fe4000f8e020d */
[----:B------:R-:W-:-:S02]  /*0510*/  IMAD R13, R14, UR6, R13 ;  /* 0x000000060e0d7c24 */ /* 0x000fc4000f8e020d */
[-CC-:B------:R-:W-:Y:S02]  /*0520*/  IMAD R29, R27, R10.reuse, R3.reuse ;  /* 0x0000000a1b1d7224 */ /* 0x180fe400078e0203 */
[-CC-:B------:R-:W-:Y:S01]  /*0530*/  IMAD R0, R25, R10.reuse, R3.reuse ;  /* 0x0000000a19007224 */ /* 0x180fe200078e0203 */
[----:B------:R-:W3:Y:S01]  /*0540*/  LDC.64 R20, c[0x0][0x3b8] ;  /* 0x0000ee00ff147b82 */ /* 0x000ee20000000a00 */
[----:B------:R-:W-:-:S07]  /*0550*/  IMAD R14, R13, R10, R3 ;  /* 0x0000000a0d0e7224 */ /* 0x000fce00078e0203 */
.L_x_17:
[----:B-1----:R-:W-:Y:S01]  /*0560*/  ISETP.GE.AND P0, PT, R9, UR8, PT ;  /* 0x0000000809007c0c */ /* 0x002fe2000bf06270 */
[----:B------:R-:W-:Y:S03]  /*0570*/  BSSY.RECONVERGENT B0, `(.L_x_1) ;  /* 0x0000017000007945 */ /* 0x000fe60003800200 */
[----:B------:R-:W-:-:S13]  /*0580*/  ISETP.GE.OR P0, PT, R3, UR9, P0 ;  /* 0x0000000903007c0c */ /* 0x000fda0008706670 */
[----:B------:R-:W-:Y:S05]  /*0590*/  @P0 BRA `(.L_x_2) ;  /* 0x0000000000500947 */ /* 0x000fea0003800000 */
[----:B------:R-:W1:Y:S01]  /*05a0*/  LDC.64 R10, c[0x0][0x390] ;  /* 0x0000e400ff0a7b82 */ /* 0x000e620000000a00 */
[----:B0-----:R-:W-:-:S06]  /*05b0*/  IMAD.WIDE R22, R15, 0x2, R16 ;  /* 0x000000020f167825 */ /* 0x001fcc00078e0210 */
[----:B------:R-:W4:Y:S01]  /*05c0*/  LDG.E.U16.CONSTANT R22, desc[UR4][R22.64] ;  /* 0x0000000416167981 */ /* 0x000f22000c1e9500 */
[----:B-1----:R-:W-:-:S06]  /*05d0*/  IMAD.WIDE R10, R15, 0x2, R10 ;  /* 0x000000020f0a7825 */ /* 0x002fcc00078e020a */
[----:B------:R-:W2:Y:S01]  /*05e0*/  LDG.E.U16.CONSTANT R10, desc[UR4][R10.64] ;  /* 0x000000040a0a7981 */ /* 0x000ea2000c1e9500 */
[----:B------:R-:W-:Y:S01]  /*05f0*/  BSSY.RECONVERGENT B1, `(.L_x_3) ;  /* 0x000000c000017945 */ /* 0x000fe20003800200 */
[----:B----4-:R-:W-:-:S05]  /*0600*/  HADD2.F32 R24, -RZ, R22.H0_H0 ;  /* 0x20000016ff187230 */ /* 0x010fca0000004100 */
[----:B-----5:R-:W-:-:S04]  /*0610*/  FADD.FTZ R24, -R4, R24 ;  /* 0x0000001804187221 */ /* 0x020fc80000010100 */
[----:B------:R-:W-:-:S04]  /*0620*/  FMUL.FTZ R24, R24, R6 ;  /* 0x0000000618187220 */ /* 0x000fc80000410000 */
[----:B------:R-:W-:Y:S01]  /*0630*/  FFMA.FTZ R24, R5, R24, R8 ;  /* 0x0000001805187223 */ /* 0x000fe20000010008 */
[----:B--2---:R-:W-:-:S05]  /*0640*/  HADD2.F32 R26, -RZ, R10.H0_H0 ;  /* 0x2000000aff1a7230 */ /* 0x004fca0000004100 */
[----:B------:R-:W-:-:S05]  /*0650*/  FADD.FTZ R24, R24, R26 ;  /* 0x0000001a18187221 */ /* 0x000fca0000010000 */
[----:B------:R-:W-:-:S13]  /*0660*/  FSETP.GTU.FTZ.AND P0, PT, R24, RZ, PT ;  /* 0x000000ff1800720b */ /* 0x000fda0003f1c000 */
[----:B------:R-:W-:Y:S01]  /*0670*/  @!P0 PRMT R24, RZ, 0x7610, R24 ;  /* 0x00007610ff188816 */ /* 0x000fe20000000018 */
[----:B------:R-:W-:Y:S06]  /*0680*/  @!P0 BRA `(.L_x_4) ;  /* 0x0000000000088947 */ /* 0x000fec0003800000 */
[----:B------:R-:W-:-:S05]  /*0690*/  IMAD.WIDE R10, R15, 0x2, R18 ;  /* 0x000000020f0a7825 */ /* 0x000fca00078e0212 */
[----:B------:R0:W5:Y:S02]  /*06a0*/  LDG.E.U16.CONSTANT R24, desc[UR4][R10.64] ;  /* 0x000000040a187981 */ /* 0x000164000c1e9500 */
.L_x_4:
[----:B------:R-:W-:Y:S05]  /*06b0*/  BSYNC.RECONVERGENT B1 ;  /* 0x0000000000017941 */ /* 0x000fea0003800200 */
.L_x_3:
[----:B0--3--:R-:W-:-:S05]  /*06c0*/  IMAD.WIDE R10, R15, 0x2, R20 ;  /* 0x000000020f0a7825 */ /* 0x009fca00078e0214 */
[----:B-----5:R1:W-:Y:S02]  /*06d0*/  STG.E.U16 desc[UR4][R10.64], R24 ;  /* 0x000000180a007986 */ /* 0x0203e4000c101504 */
.L_x_2:
[----:B------:R-:W-:Y:S05]  /*06e0*/  BSYNC.RECONVERGENT B0 ;  /* 0x0000000000007941 */ /* 0x000fea0003800200 */
.L_x_1:
[----:B------:R-:W-:Y:S01]  /*06f0*/  ISETP.GE.AND P0, PT, R13, UR8, PT ;  /* 0x000000080d007c0c */ /* 0x000fe2000bf06270 */
[----:B------:R-:W-:Y:S03]  /*0700*/  BSSY.RECONVERGENT B0, `(.L_x_5) ;  /* 0x0000017000007945 */ /* 0x000fe60003800200 */
[----:B------:R-:W-:-:S13]  /*0710*/  ISETP.GE.OR P0, PT, R3, UR9, P0 ;  /* 0x0000000903007c0c */ /* 0x000fda0008706670 */
[----:B------:R-:W-:Y:S05]  /*0720*/  @P0 BRA `(.L_x_6) ;  /* 0x0000000000500947 */ /* 0x000fea0003800000 */
[----:B-1----:R-:W1:Y:S01]  /*0730*/  LDC.64 R10, c[0x0][0x390] ;  /* 0x0000e400ff0a7b82 */ /* 0x002e620000000a00 */
        /* <DEDUP_REMOVED lines=16> */
.L_x_8:
[----:B------:R-:W-:Y:S05]  /*0840*/  BSYNC.RECONVERGENT B1 ;  /* 0x0000000000017941 */ /* 0x000fea0003800200 */
.L_x_7:
[----:B0--3--:R-:W-:-:S05]  /*0850*/  IMAD.WIDE R10, R14, 0x2, R20 ;  /* 0x000000020e0a7825 */ /* 0x009fca00078e0214 */
[----:B-----5:R4:W-:Y:S02]  /*0860*/  STG.E.U16 desc[UR4][R10.64], R24 ;  /* 0x000000180a007986 */ /* 0x0209e4000c101504 */
.L_x_6:
[----:B------:R-:W-:Y:S05]  /*0870*/  BSYNC.RECONVERGENT B0 ;  /* 0x0000000000007941 */ /* 0x000fea0003800200 */
.L_x_5:
[----:B------:R-:W-:Y:S01]  /*0880*/  ISETP.GE.AND P0, PT, R27, UR8, PT ;  /* 0x000000081b007c0c */ /* 0x000fe2000bf06270 */
[----:B------:R-:W-:Y:S03]  /*0890*/  BSSY.RECONVERGENT B0, `(.L_x_9) ;  /* 0x0000017000007945 */ /* 0x000fe60003800200 */
[----:B------:R-:W-:-:S13]  /*08a0*/  ISETP.GE.OR P0, PT, R3, UR9, P0 ;  /* 0x0000000903007c0c */ /* 0x000fda0008706670 */
[----:B------:R-:W-:Y:S05]  /*08b0*/  @P0 BRA `(.L_x_10) ;  /* 0x0000000000500947 */ /* 0x000fea0003800000 */
[----:B-1--4-:R-:W1:Y:S01]  /*08c0*/  LDC.64 R10, c[0x0][0x390] ;  /* 0x0000e400ff0a7b82 */ /* 0x012e620000000a00 */
        /* <DEDUP_REMOVED lines=16> */
.L_x_12:
[----:B------:R-:W-:Y:S05]  /*09d0*/  BSYNC.RECONVERGENT B1 ;  /* 0x0000000000017941 */ /* 0x000fea0003800200 */
.L_x_11:
[----:B0--3--:R-:W-:-:S05]  /*09e0*/  IMAD.WIDE R10, R29, 0x2, R20 ;  /* 0x000000021d0a7825 */ /* 0x009fca00078e0214 */
[----:B-----5:R0:W-:Y:S02]  /*09f0*/  STG.E.U16 desc[UR4][R10.64], R24 ;  /* 0x000000180a007986 */ /* 0x0201e4000c101504 */
.L_x_10:
[----:B------:R-:W-:Y:S05]  /*0a00*/  BSYNC.RECONVERGENT B0 ;  /* 0x0000000000007941 */ /* 0x000fea0003800200 */
.L_x_9:
[----:B------:R-:W-:Y:S01]  /*0a10*/  ISETP.GE.AND P0, PT, R25, UR8, PT ;  /* 0x0000000819007c0c */ /* 0x000fe2000bf06270 */
[----:B------:R-:W-:Y:S01]  /*0a20*/  BSSY.RECONVERGENT B0, `(.L_x_13) ;  /* 0x0000018000007945 */ /* 0x000fe20003800200 */
[----:B01--4-:R-:W-:Y:S02]  /*0a30*/  IADD3 R24, PT, PT, R7, R15, R7 ;  /* 0x0000000f07187210 */ /* 0x013fe40007ffe007 */
[----:B------:R-:W-:-:S13]  /*0a40*/  ISETP.GE.OR P0, PT, R3, UR9, P0 ;  /* 0x0000000903007c0c */ /* 0x000fda0008706670 */
[----:B------:R-:W-:Y:S05]  /*0a50*/  @P0 BRA `(.L_x_14) ;  /* 0x0000000000500947 */ /* 0x000fea0003800000 */
[----:B------:R-:W0:Y:S01]  /*0a60*/  LDC.64 R10, c[0x0][0x390] ;  /* 0x0000e400ff0a7b82 */ /* 0x000e220000000a00 */
[----:B------:R-:W-:-:S06]  /*0a70*/  IMAD.WIDE R22, R0, 0x2, R16 ;  /* 0x0000000200167825 */ /* 0x000fcc00078e0210 */
[----:B------:R-:W4:Y:S01]  /*0a80*/  LDG.E.U16.CONSTANT R22, desc[UR4][R22.64] ;  /* 0x0000000416167981 */ /* 0x000f22000c1e9500 */
[----:B0-----:R-:W-:-:S06]  /*0a90*/  IMAD.WIDE R10, R0, 0x2, R10 ;  /* 0x00000002000a7825 */ /* 0x001fcc00078e020a */
        /* <DEDUP_REMOVED lines=13> */
.L_x_16:
[----:B------:R-:W-:Y:S05]  /*0b70*/  BSYNC.RECONVERGENT B1 ;  /* 0x0000000000017941 */ /* 0x000fea0003800200 */
.L_x_15:
[----:B0--3--:R-:W-:-:S05]  /*0b80*/  IMAD.WIDE R10, R0, 0x2, R20 ;  /* 0x00000002000a7825 */ /* 0x009fca00078e0214 */
[----:B-----5:R0:W-:Y:S02]  /*0b90*/  STG.E.U16 desc[UR4][R10.64], R15 ;  /* 0x0000000f0a007986 */ /* 0x0201e4000c101504 */
.L_x_14:
[----:B------:R-:W-:Y:S05]  /*0ba0*/  BSYNC.RECONVERGENT B0 ;  /* 0x0000000000007941 */ /* 0x000fea0003800200 */
.L_x_13:
[----:B------:R-:W-:Y:S02]  /*0bb0*/  IADD3 R2, PT, PT, R2, 0x1, RZ ;  /* 0x0000000102027810 */ /* 0x000fe40007ffe0ff */
[C---:B0-----:R-:W-:Y:S02]  /*0bc0*/  IADD3 R15, PT, PT, R7.reuse, R24, R7 ;  /* 0x00000018070f7210 */ /* 0x041fe40007ffe007 */
[----:B------:R-:W-:Y:S02]  /*0bd0*/  ISETP.NE.AND P0, PT, R2, 0x1, PT ;  /* 0x000000010200780c */ /* 0x000fe40003f05270 */
[C---:B------:R-:W-:Y:S02]  /*0be0*/  LEA R29, R7.reuse, R29, 0x2 ;  /* 0x0000001d071d7211 */ /* 0x040fe400078e10ff */
[C---:B------:R-:W-:Y:S02]  /*0bf0*/  LEA R0, R7.reuse, R0, 0x2 ;  /* 0x0000000007007211 */ /* 0x040fe400078e10ff */
[----:B------:R-:W-:-:S02]  /*0c00*/  LEA R14, R7, R14, 0x2 ;  /* 0x0000000e070e7211 */ /* 0x000fc400078e10ff */
[C---:B------:R-:W-:Y:S02]  /*0c10*/  IADD3 R9, PT, PT, R12.reuse, R9, RZ ;  /* 0x000000090c097210 */ /* 0x040fe40007ffe0ff */
[C---:B------:R-:W-:Y:S02]  /*0c20*/  IADD3 R13, PT, PT, R12.reuse, R13, RZ ;  /* 0x0000000d0c0d7210 */ /* 0x040fe40007ffe0ff */
[C---:B------:R-:W-:Y:S02]  /*0c30*/  IADD3 R27, PT, PT, R12.reuse, R27, RZ ;  /* 0x0000001b0c1b7210 */ /* 0x040fe40007ffe0ff */
[----:B------:R-:W-:Y:S01]  /*0c40*/  IADD3 R25, PT, PT, R12, R25, RZ ;  /* 0x000000190c197210 */ /* 0x000fe20007ffe0ff */
[----:B------:R-:W-:Y:S06]  /*0c50*/  @P0 BRA `(.L_x_17) ;  /* 0xfffffff800400947 */ /* 0x000fec000383ffff */
[----:B------:R-:W-:Y:S05]  /*0c60*/  EXIT ;  /* 0x000000000000794d */ /* 0x000fea0003800000 */
.L_x_0:
[----:B------:R-:W-:-:S13]  /*0c70*/  ISETP.NE.AND P0, PT, R2, RZ, PT ;  /* 0x000000ff0200720c */ /* 0x000fda0003f05270 */
[----:B------:R-:W-:Y:S05]  /*0c80*/  @!P0 BRA `(.L_x_18) ;  /* 0x0000000c00a88947 */ /* 0x000fea0003800000 */
[----:B------:R-:W0:Y:S01]  /*0c90*/  LDC.64 R18, c[0x0][0x3c0] ;  /* 0x0000f000ff127b82 */ /* 0x000e220000000a00 */
[CC--:B------:R-:W-:Y:S01]  /*0ca0*/  LEA R16, R11.reuse, R14.reuse, 0x1 ;  /* 0x0000000e0b107211 */ /* 0x0c0fe200078e08ff */
[C-C-:B------:R-:W-:Y:S01]  /*0cb0*/  IMAD R24, R11.reuse, 0x3, R14.reuse ;  /* 0x000000030b187824 */ /* 0x140fe200078e020e */
[CC--:B------:R-:W-:Y:S01]  /*0cc0*/  LEA R12, R11.reuse, R14.reuse, 0x2 ;  /* 0x0000000e0b0c7211 */ /* 0x0c0fe200078e10ff */
[C-C-:B------:R-:W-:Y:S01]  /*0cd0*/  IMAD R20, R11.reuse, 0x5, R14.reuse ;  /* 0x000000050b147824 */ /* 0x140fe200078e020e */
[C---:B------:R-:W-:Y:S01]  /*0ce0*/  IADD3 R28, PT, PT, R11.reuse, R14, RZ ;  /* 0x0000000e0b1c7210 */ /* 0x040fe20007ffe0ff */
[C-C-:B------:R-:W-:Y:S02]  /*0cf0*/  IMAD R22, R11.reuse, 0x6, R14.reuse ;  /* 0x000000060b167824 */ /* 0x140fe400078e020e */
[----:B------:R-:W-:Y:S01]  /*0d00*/  IMAD R26, R11, 0x7, R14 ;  /* 0x000000070b1a7824 */ /* 0x000fe200078e020e */
[----:B------:R-:W-:Y:S01]  /*0d10*/  IADD3 R11, PT, PT, R2, 0x1, RZ ;  /* 0x00000001020b7810 */ /* 0x000fe20007ffe0ff */
[----:B------:R-:W-:-:S02]  /*0d20*/  IMAD R14, R16, UR6, R13 ;  /* 0x00000006100e7c24 */ /* 0x000fc4000f8e020d */
[--C-:B------:R-:W-:Y:S01]  /*0d30*/  IMAD R17, R24, UR6, R13.reuse ;  /* 0x0000000618117c24 */ /* 0x100fe2000f8e020d */
[----:B------:R-:W-:Y:S01]  /*0d40*/  LOP3.LUT R11, R11, 0x7ffffffe, RZ, 0xc0, !PT ;  /* 0x7ffffffe0b0b7812 */ /* 0x000fe200078ec0ff */
[--C-:B------:R-:W-:Y:S02]  /*0d50*/  IMAD R16, R12, UR6, R13.reuse ;  /* 0x000000060c107c24 */ /* 0x100fe4000f8e020d */
[--C-:B------:R-:W-:Y:S01]  /*0d60*/  IMAD R20, R20, UR6, R13.reuse ;  /* 0x0000000614147c24 */ /* 0x100fe2000f8e020d */
[----:B------:R-:W-:Y:S01]  /*0d70*/  IADD3 R11, PT, PT, -R11, RZ, RZ ;  /* 0x000000ff0b0b7210 */ /* 0x000fe20007ffe1ff */
[--C-:B------:R-:W-:Y:S02]  /*0d80*/  IMAD R24, R22, UR6, R13.reuse ;  /* 0x0000000616187c24 */ /* 0x100fe4000f8e020d */
[--C-:B------:R-:W-:Y:S02]  /*0d90*/  IMAD R26, R26, UR6, R13.reuse ;  /* 0x000000061a1a7c24 */ /* 0x100fe4000f8e020d */
[----:B------:R-:W-:-:S02]  /*0da0*/  IMAD R28, R28, UR6, R13 ;  /* 0x000000061c1c7c24 */ /* 0x000fc4000f8e020d */
[-CC-:B------:R-:W-:Y:S02]  /*0db0*/  IMAD R12, R14, R10.reuse, R3.reuse ;  /* 0x0000000a0e0c7224 */ /* 0x180fe400078e0203 */
[-CC-:B------:R-:W-:Y:S02]  /*0dc0*/  IMAD R14, R17, R10.reuse, R3.reuse ;  /* 0x0000000a110e7224 */ /* 0x180fe400078e0203 */
[-CC-:B------:R-:W-:Y:S02]  /*0dd0*/  IMAD R16, R16, R10.reuse, R3.reuse ;  /* 0x0000000a10107224 */ /* 0x180fe400078e0203 */
[-CC-:B------:R-:W-:Y:S02]  /*0de0*/  IMAD R22, R20, R10.reuse, R3.reuse ;  /* 0x0000000a14167224 */ /* 0x180fe400078e0203 */
[-CC-:B------:R-:W-:Y:S02]  /*0df0*/  IMAD R24, R24, R10.reuse, R3.reuse ;  /* 0x0000000a18187224 */ /* 0x180fe400078e0203 */
[----:B------:R-:W-:-:S02]  /*0e00*/  IMAD R26, R26, R10, R3 ;  /* 0x0000000a1a1a7224 */ /* 0x000fc400078e0203 */
[----:B------:R-:W-:-:S07]  /*0e10*/  IMAD R28, R28, R10, R3 ;  /* 0x0000000a1c1c7224 */ /* 0x000fce00078e0203 */
.L_x_51:
[----:B0-----:R-:W-:Y:S01]  /*0e20*/  MOV R10, R19 ;  /* 0x00000013000a7202 */ /* 0x001fe20000000f00 */
[----:B------:R-:W-:Y:S01]  /*0e30*/  BSSY.RECONVERGENT B0, `(.L_x_19) ;  /* 0x0000016000007945 */ /* 0x000fe20003800200 */
[----:B------:R-:W-:-:S04]  /*0e40*/  ISETP.GE.AND P0, PT, R9, R18, PT ;  /* 0x000000120900720c */ /* 0x000fc80003f06270 */
[----:B------:R-:W-:-:S13]  /*0e50*/  ISETP.LT.AND P0, PT, R3, R10, !P0 ;  /* 0x0000000a0300720c */ /* 0x000fda0004701270 */
[----:B------:R-:W-:Y:S05]  /*0e60*/  @!P0 BRA `(.L_x_20) ;  /* 0x0000000000488947 */ /* 0x000fea0003800000 */
[----:B------:R-:W0:Y:S02]  /*0e70*/  LDC.64 R20, c[0x0][0x388] ;  /* 0x0000e200ff147b82 */ /* 0x000e240000000a00 */
[----:B0-----:R-:W-:-:S06]  /*0e80*/  IMAD.WIDE R20, R15, 0x2, R20 ;  /* 0x000000020f147825 */ /* 0x001fcc00078e0214 */
[----:B------:R-:W2:Y:S01]  /*0e90*/  LDG.E.U16.CONSTANT R20, desc[UR4][R20.64] ;  /* 0x0000000414147981 */ /* 0x000ea2000c1e9500 */
[----:B------:R-:W-:Y:S01]  /*0ea0*/  BSSY.RECONVERGENT B1, `(.L_x_21) ;  /* 0x000000b000017945 */ /* 0x000fe20003800200 */
[----:B--2---:R-:W-:-:S05]  /*0eb0*/  HADD2.F32 R13, -RZ, R20.H0_H0 ;  /* 0x20000014ff0d7230 */ /* 0x004fca0000004100 */
[----:B-----5:R-:W-:-:S04]  /*0ec0*/  FADD.FTZ R13, -R4, R13 ;  /* 0x0000000d040d7221 */ /* 0x020fc80000010100 */
[----:B------:R-:W-:-:S04]  /*0ed0*/  FMUL.FTZ R13, R13, R6 ;  /* 0x000000060d0d7220 */ /* 0x000fc80000410000 */
[----:B------:R-:W-:-:S05]  /*0ee0*/  FFMA.FTZ R13, R5, R13, R8 ;  /* 0x0000000d050d7223 */ /* 0x000fca0000010008 */
[----:B------:R-:W-:-:S13]  /*0ef0*/  FSETP.GTU.FTZ.AND P0, PT, R13, RZ, PT ;  /* 0x000000ff0d00720b */ /* 0x000fda0003f1c000 */
[----:B------:R-:W-:Y:S01]  /*0f00*/  @!P0 PRMT R13, RZ, 0x7610, R13 ;  /* 0x00007610ff0d8816 */ /* 0x000fe2000000000d */
[----:B------:R-:W-:Y:S06]  /*0f10*/  @!P0 BRA `(.L_x_22) ;  /* 0x00000000000c8947 */ /* 0x000fec0003800000 */
[----:B------:R-:W0:Y:S02]  /*0f20*/  LDC.64 R20, c[0x0][0x380] ;  /* 0x0000e000ff147b82 */ /* 0x000e240000000a00 */
[----:B0-----:R-:W-:-:S05]  /*0f30*/  IMAD.WIDE R20, R15, 0x2, R20 ;  /* 0x000000020f147825 */ /* 0x001fca00078e0214 */
[----:B------:R0:W5:Y:S02]  /*0f40*/  LDG.E.U16.CONSTANT R13, desc[UR4][R20.64] ;  /* 0x00000004140d7981 */ /* 0x000164000c1e9500 */
.L_x_22:
[----:B------:R-:W-:Y:S05]  /*0f50*/  BSYNC.RECONVERGENT B1 ;  /* 0x0000000000017941 */ /* 0x000fea0003800200 */
.L_x_21:
[----:B0-----:R-:W0:Y:S02]  /*0f60*/  LDC.64 R20, c[0x0][0x3b8] ;  /* 0x0000ee00ff147b82 */ /* 0x001e240000000a00 */
[----:B0-----:R-:W-:-:S05]  /*0f70*/  IMAD.WIDE R20, R15, 0x2, R20 ;  /* 0x000000020f147825 */ /* 0x001fca00078e0214 */
[----:B-----5:R0:W-:Y:S02]  /*0f80*/  STG.E.U16 desc[UR4][R20.64], R13 ;  /* 0x0000000d14007986 */ /* 0x0201e4000c101504 */
.L_x_20:
[----:B------:R-:W-:Y:S05]  /*0f90*/  BSYNC.RECONVERGENT B0 ;  /* 0x0000000000007941 */ /* 0x000fea0003800200 */
.L_x_19:
[----:B0-----:R-:W-:Y:S01]  /*0fa0*/  IADD3 R13, PT, PT, R9, R0, RZ ;  /* 0x00000000090d7210 */ /* 0x001fe20007ffe0ff */
[----:B------:R-:W-:Y:S03]  /*0fb0*/  BSSY.RECONVERGENT B0, `(.L_x_23) ;  /* 0x0000016000007945 */ /* 0x000fe60003800200 */
[----:B------:R-:W-:-:S04]  /*0fc0*/  ISETP.GE.AND P0, PT, R13, R18, PT ;  /* 0x000000120d00720c */ /* 0x000fc80003f06270 */
[----:B------:R-:W-:-:S13]  /*0fd0*/  ISETP.GE.OR P0, PT, R3, R10, P0 ;  /* 0x0000000a0300720c */ /* 0x000fda0000706670 */
[----:B------:R-:W-:Y:S05]  /*0fe0*/  @P0 BRA `(.L_x_24) ;  /* 0x0000000000480947 */ /* 0x000fea0003800000 */
        /* <DEDUP_REMOVED lines=14> */
.L_x_26:
[----:B------:R-:W-:Y:S05]  /*10d0*/  BSYNC.RECONVERGENT B1 ;  /* 0x0000000000017941 */ /* 0x000fea0003800200 */
.L_x_25:
[----:B0-----:R-:W0:Y:S02]  /*10e0*/  LDC.64 R20, c[0x0][0x3b8] ;  /* 0x0000ee00ff147b82 */ /* 0x001e240000000a00 */
[----:B0-----:R-:W-:-:S05]  /*10f0*/  IMAD.WIDE R20, R28, 0x2, R20 ;  /* 0x000000021c147825 */ /* 0x001fca00078e0214 */
[----:B-----5:R0:W-:Y:S02]  /*1100*/  STG.E.U16 desc[UR4][R20.64], R17 ;  /* 0x0000001114007986 */ /* 0x0201e4000c101504 */
.L_x_24:
[----:B------:R-:W-:Y:S05]  /*1110*/  BSYNC.RECONVERGENT B0 ;  /* 0x0000000000007941 */ /* 0x000fea0003800200 */
.L_x_23:
[----:B------:R-:W-:Y:S01]  /*1120*/  IADD3 R13, PT, PT, R13, R0, RZ ;  /* 0x000000000d0d7210 */ /* 0x000fe20007ffe0ff */
[----:B------:R-:W-:Y:S03]  /*1130*/  BSSY.RECONVERGENT B0, `(.L_x_27) ;  /* 0x0000016000007945 */ /* 0x000fe60003800200 */
[----:B------:R-:W-:-:S04]  /*1140*/  ISETP.GE.AND P0, PT, R13, R18, PT ;  /* 0x000000120d00720c */ /* 0x000fc80003f06270 */
[----:B------:R-:W-:-:S13]  /*1150*/  ISETP.GE.OR P0, PT, R3, R10, P0 ;  /* 0x0000000a0300720c */ /* 0x000fda0000706670 */
[----:B------:R-:W-:Y:S05]  /*1160*/  @P0 BRA `(.L_x_28) ;  /* 0x0000000000480947 */ /* 0x000fea0003800000 */
[----:B0-----:R-:W0:Y:S02]  /*1170*/  LDC.64 R20, c[0x0][0x388] ;  /* 0x0000e200ff147b82 */ /* 0x001e240000000a00 */
        /* <DEDUP_REMOVED lines=13> */
.L_x_30:
[----:B------:R-:W-:Y:S05]  /*1250*/  BSYNC.RECONVERGENT B1 ;  /* 0x0000000000017941 */ /* 0x000fea0003800200 */
.L_x_29:
[----:B0-----:R-:W0:Y:S02]  /*1260*/  LDC.64 R20, c[0x0][0x3b8] ;  /* 0x0000ee00ff147b82 */ /* 0x001e240000000a00 */
[----:B0-----:R-:W-:-:S05]  /*1270*/  IMAD.WIDE R20, R12, 0x2, R20 ;  /* 0x000000020c147825 */ /* 0x001fca00078e0214 */
[----:B-----5:R1:W-:Y:S02]  /*1280*/  STG.E.U16 desc[UR4][R20.64], R17 ;  /* 0x0000001114007986 */ /* 0x0203e4000c101504 */
.L_x_28:
[----:B------:R-:W-:Y:S05]  /*1290*/  BSYNC.RECONVERGENT B0 ;  /* 0x0000000000007941 */ /* 0x000fea0003800200 */
.L_x_27:
[----:B------:R-:W-:Y:S01]  /*12a0*/  IADD3 R13, PT, PT, R13, R0, RZ ;  /* 0x000000000d0d7210 */ /* 0x000fe20007ffe0ff */
[----:B------:R-:W-:Y:S01]  /*12b0*/  BSSY.RECONVERGENT B0, `(.L_x_31) ;  /* 0x0000017000007945 */ /* 0x000fe20003800200 */
[----:B------:R-:W-:Y:S02]  /*12c0*/  IADD3 R15, PT, PT, R7, R15, R7 ;  /* 0x0000000f070f7210 */ /* 0x000fe40007ffe007 */
[----:B------:R-:W-:-:S04]  /*12d0*/  ISETP.GE.AND P0, PT, R13, R18, PT ;  /* 0x000000120d00720c */ /* 0x000fc80003f06270 */
[----:B------:R-:W-:-:S13]  /*12e0*/  ISETP.GE.OR P0, PT, R3, R10, P0 ;  /* 0x0000000a0300720c */ /* 0x000fda0000706670 */
[----:B------:R-:W-:Y:S05]  /*12f0*/  @P0 BRA `(.L_x_32) ;  /* 0x0000000000480947 */ /* 0x000fea0003800000 */
[----:B01----:R-:W0:Y:S02]  /*1300*/  LDC.64 R20, c[0x0][0x388] ;  /* 0x0000e200ff147b82 */ /* 0x003e240000000a00 */
        /* <DEDUP_REMOVED lines=13> */
.L_x_34:
[----:B------:R-:W-:Y:S05]  /*13e0*/  BSYNC.RECONVERGENT B1 ;  /* 0x0000000000017941 */ /* 0x000fea0003800200 */
.L_x_33:
[----:B0-----:R-:W0:Y:S02]  /*13f0*/  LDC.64 R20, c[0x0][0x3b8] ;  /* 0x0000ee00ff147b82 */ /* 0x001e240000000a00 */
[----:B0-----:R-:W-:-:S05]  /*1400*/  IMAD.WIDE R20, R14, 0x2, R20 ;  /* 0x000000020e147825 */ /* 0x001fca00078e0214 */
[----:B-----5:R2:W-:Y:S02]  /*1410*/  STG.E.U16 desc[UR4][R20.64], R17 ;  /* 0x0000001114007986 */ /* 0x0205e4000c101504 */
.L_x_32:
[----:B------:R-:W-:Y:S05]  /*1420*/  BSYNC.RECONVERGENT B0 ;  /* 0x0000000000007941 */ /* 0x000fea0003800200 */
.L_x_31:
[----:B012---:R-:W-:Y:S01]  /*1430*/  IADD3 R17, PT, PT, R13, R0, RZ ;  /* 0x000000000d117210 */ /* 0x007fe20007ffe0ff */
[----:B------:R-:W-:Y:S03]  /*1440*/  BSSY.RECONVERGENT B0, `(.L_x_35) ;  /* 0x0000016000007945 */ /* 0x000fe60003800200 */
        /* <DEDUP_REMOVED lines=17> */
.L_x_38:
[----:B------:R-:W-:Y:S05]  /*1560*/  BSYNC.RECONVERGENT B1 ;  /* 0x0000000000017941 */ /* 0x000fea0003800200 */
.L_x_37:
[----:B0-----:R-:W0:Y:S02]  /*1570*/  LDC.64 R20, c[0x0][0x3b8] ;  /* 0x0000ee00ff147b82 */ /* 0x001e240000000a00 */
[----:B0-----:R-:W-:-:S05]  /*1580*/  IMAD.WIDE R20, R16, 0x2, R20 ;  /* 0x0000000210147825 */ /* 0x001fca00078e0214 */
[----:B-----5:R0:W-:Y:S02]  /*1590*/  STG.E.U16 desc[UR4][R20.64], R17 ;  /* 0x0000001114007986 */ /* 0x0201e4000c101504 */
.L_x_36:
[----:B------:R-:W-:Y:S05]  /*15a0*/  BSYNC.RECONVERGENT B0 ;  /* 0x0000000000007941 */ /* 0x000fea0003800200 */
.L_x_35:
[----:B------:R-:W-:Y:S01]  /*15b0*/  IADD3 R13, PT, PT, R0, R0, R13 ;  /* 0x00000000000d7210 */ /* 0x000fe20007ffe00d */
        /* <DEDUP_REMOVED lines=18> */
.L_x_42:
[----:B------:R-:W-:Y:S05]  /*16e0*/  BSYNC.RECONVERGENT B1 ;  /* 0x0000000000017941 */ /* 0x000fea0003800200 */
.L_x_41:
[----:B0-----:R-:W0:Y:S02]  /*16f0*/  LDC.64 R20, c[0x0][0x3b8] ;  /* 0x0000ee00ff147b82 */ /* 0x001e240000000a00 */
[----:B0-----:R-:W-:-:S05]  /*1700*/  IMAD.WIDE R20, R22, 0x2, R20 ;  /* 0x0000000216147825 */ /* 0x001fca00078e0214 */
[----:B-----5:R1:W-:Y:S02]  /*1710*/  STG.E.U16 desc[UR4][R20.64], R17 ;  /* 0x0000001114007986 */ /* 0x0203e4000c101504 */
.L_x_40:
[----:B------:R-:W-:Y:S05]  /*1720*/  BSYNC.RECONVERGENT B0 ;  /* 0x0000000000007941 */ /* 0x000fea0003800200 */
.L_x_39:
[----:B01----:R-:W-:Y:S01]  /*1730*/  IADD3 R17, PT, PT, R13, R0, RZ ;  /* 0x000000000d117210 */ /* 0x003fe20007ffe0ff */
[----:B------:R-:W-:Y:S01]  /*1740*/  BSSY.RECONVERGENT B0, `(.L_x_43) ;  /* 0x0000017000007945 */ /* 0x000fe20003800200 */
[----:B------:R-:W-:Y:S02]  /*1750*/  IADD3 R15, PT, PT, R7, R15, R7 ;  /* 0x0000000f070f7210 */ /* 0x000fe40007ffe007 */
        /* <DEDUP_REMOVED lines=17> */
.L_x_46:
[----:B------:R-:W-:Y:S05]  /*1870*/  BSYNC.RECONVERGENT B1 ;  /* 0x0000000000017941 */ /* 0x000fea0003800200 */
.L_x_45:
[----:B0-----:R-:W0:Y:S02]  /*1880*/  LDC.64 R20, c[0x0][0x3b8] ;  /* 0x0000ee00ff147b82 */ /* 0x001e240000000a00 */
[----:B0-----:R-:W-:-:S05]  /*1890*/  IMAD.WIDE R20, R24, 0x2, R20 ;  /* 0x0000000218147825 */ /* 0x001fca00078e0214 */
[----:B-----5:R0:W-:Y:S02]  /*18a0*/  STG.E.U16 desc[UR4][R20.64], R17 ;  /* 0x0000001114007986 */ /* 0x0201e4000c101504 */
.L_x_44:
[----:B------:R-:W-:Y:S05]  /*18b0*/  BSYNC.RECONVERGENT B0 ;  /* 0x0000000000007941 */ /* 0x000fea0003800200 */
.L_x_43:
[----:B------:R-:W-:Y:S01]  /*18c0*/  IADD3 R13, PT, PT, R0, R0, R13 ;  /* 0x00000000000d7210 */ /* 0x000fe20007ffe00d */
[----:B------:R-:W-:Y:S01]  /*18d0*/  BSSY.RECONVERGENT B0, `(.L_x_47) ;  /* 0x0000017000007945 */ /* 0x000fe20003800200 */
[----:B------:R-:W-:Y:S02]  /*18e0*/  IADD3 R15, PT, PT, R7, R15, R7 ;  /* 0x0000000f070f7210 */ /* 0x000fe40007ffe007 */
        /* <DEDUP_REMOVED lines=17> */
.L_x_50:
[----:B------:R-:W-:Y:S05]  /*1a00*/  BSYNC.RECONVERGENT B1 ;  /* 0x0000000000017941 */ /* 0x000fea0003800200 */
.L_x_49:
[----:B0-----:R-:W0:Y:S02]  /*1a10*/  LDC.64 R20, c[0x0][0x3b8] ;  /* 0x0000ee00ff147b82 */ /* 0x001e240000000a00 */
[----:B0-----:R-:W-:-:S05]  /*1a20*/  IMAD.WIDE R20, R26, 0x2, R20 ;  /* 0x000000021a147825 */ /* 0x001fca00078e0214 */
[----:B-----5:R1:W-:Y:S02]  /*1a30*/  STG.E.U16 desc[UR4][R20.64], R17 ;  /* 0x0000001114007986 */ /* 0x0203e4000c101504 */
.L_x_48:
[----:B------:R-:W-:Y:S05]  /*1a40*/  BSYNC.RECONVERGENT B0 ;  /* 0x0000000000007941 */ /* 0x000fea0003800200 */
.L_x_47:
[----:B------:R-:W-:Y:S02]  /*1a50*/  IADD3 R11, PT, PT, R11, 0x2, RZ ;  /* 0x000000020b0b7810 */ /* 0x000fe40007ffe0ff */
[----:B01----:R-:W-:Y:S02]  /*1a60*/  LEA R17, R0, R9, 0x3 ;  /* 0x0000000900117211 */ /* 0x003fe400078e18ff */
[----:B------:R-:W-:Y:S02]  /*1a70*/  ISETP.NE.AND P0, PT, R11, RZ, PT ;  /* 0x000000ff0b00720c */ /* 0x000fe40003f05270 */
[C---:B------:R-:W-:Y:S02]  /*1a80*/  IADD3 R15, PT, PT, R7.reuse, R15, R7 ;  /* 0x0000000f070f7210 */ /* 0x040fe40007ffe007 */
[C---:B------:R-:W-:Y:S02]  /*1a90*/  LEA R12, R7.reuse, R12, 0x3 ;  /* 0x0000000c070c7211 */ /* 0x040fe400078e18ff */
[----:B------:R-:W-:-:S02]  /*1aa0*/  LEA R14, R7, R14, 0x3 ;  /* 0x0000000e070e7211 */ /* 0x000fc400078e18ff */
[C---:B------:R-:W-:Y:S02]  /*1ab0*/  LEA R16, R7.reuse, R16, 0x3 ;  /* 0x0000001007107211 */ /* 0x040fe400078e18ff */
[C---:B------:R-:W-:Y:S02]  /*1ac0*/  LEA R22, R7.reuse, R22, 0x3 ;  /* 0x0000001607167211 */ /* 0x040fe400078e18ff */
[C---:B------:R-:W-:Y:S02]  /*1ad0*/  LEA R24, R7.reuse, R24, 0x3 ;  /* 0x0000001807187211 */ /* 0x040fe400078e18ff */
[C---:B------:R-:W-:Y:S02]  /*1ae0*/  LEA R26, R7.reuse, R26, 0x3 ;  /* 0x0000001a071a7211 */ /* 0x040fe400078e18ff */
[----:B------:R-:W-:Y:S02]  /*1af0*/  LEA R28, R7, R28, 0x3 ;  /* 0x0000001c071c7211 */ /* 0x000fe400078e18ff */
[----:B------:R-:W-:Y:S01]  /*1b00*/  IADD3 R9, PT, PT, R13, R0, RZ ;  /* 0x000000000d097210 */ /* 0x000fe20007ffe0ff */
[----:B------:R-:W-:Y:S06]  /*1b10*/  @P0 BRA `(.L_x_51) ;  /* 0xfffffff000c00947 */ /* 0x000fec000383ffff */
[----:B------:R-:W-:-:S07]  /*1b20*/  MOV R9, R17 ;  /* 0x0000001100097202 */ /* 0x000fce0000000f00 */
.L_x_18:
[----:B------:R-:W-:-:S04]  /*1b30*/  LOP3.LUT R2, R2, 0x1, RZ, 0xc0, !PT ;  /* 0x0000000102027812 */ /* 0x000fc800078ec0ff */
[----:B------:R-:W-:-:S13]  /*1b40*/  ISETP.NE.U32.AND P0, PT, R2, 0x1, PT ;  /* 0x000000010200780c */ /* 0x000fda0003f05070 */
[----:B------:R-:W-:Y:S05]  /*1b50*/  @!P0 EXIT ;  /* 0x000000000000894d */ /* 0x000fea0003800000 */
[----:B------:R-:W-:Y:S01]  /*1b60*/  ISETP.GE.AND P0, PT, R9, R18, PT ;  /* 0x000000120900720c */ /* 0x000fe20003f06270 */
[----:B------:R-:W-:Y:S03]  /*1b70*/  BSSY.RECONVERGENT B0, `(.L_x_52) ;  /* 0x0000015000007945 */ /* 0x000fe60003800200 */
[----:B------:R-:W-:-:S13]  /*1b80*/  ISETP.GE.OR P0, PT, R3, R10, P0 ;  /* 0x0000000a0300720c */ /* 0x000fda0000706670 */
[----:B------:R-:W-:Y:S05]  /*1b90*/  @P0 BRA `(.L_x_53) ;  /* 0x0000000000480947 */ /* 0x000fea0003800000 */
[----:B------:R-:W0:Y:S08]  /*1ba0*/  LDC.64 R16, c[0x0][0x388] ;  /* 0x0000e200ff107b82 */ /* 0x000e300000000a00 */
[----:B------:R-:W1:Y:S01]  /*1bb0*/  LDC.64 R12, c[0x0][0x3b8] ;  /* 0x0000ee00ff0c7b82 */ /* 0x000e620000000a00 */
[----:B0-----:R-:W-:-:S06]  /*1bc0*/  IMAD.WIDE R16, R15, 0x2, R16 ;  /* 0x000000020f107825 */ /* 0x001fcc00078e0210 */
[----:B------:R-:W2:Y:S01]  /*1bd0*/  LDG.E.U16.CONSTANT R16, desc[UR4][R16.64] ;  /* 0x0000000410107981 */ /* 0x000ea2000c1e9500 */
[----:B------:R-:W-:Y:S01]  /*1be0*/  BSSY.RECONVERGENT B1, `(.L_x_54) ;  /* 0x000000c000017945 */ /* 0x000fe20003800200 */
[----:B-1----:R-:W-:-:S04]  /*1bf0*/  IMAD.WIDE R12, R15, 0x2, R12 ;  /* 0x000000020f0c7825 */ /* 0x002fc800078e020c */
        /* <DEDUP_REMOVED lines=10> */
.L_x_55:
[----:B------:R-:W-:Y:S05]  /*1ca0*/  BSYNC.RECONVERGENT B1 ;  /* 0x0000000000017941 */ /* 0x000fea0003800200 */
.L_x_54:
[----:B-----5:R1:W-:Y:S02]  /*1cb0*/  STG.E.U16 desc[UR4][R12.64], R11 ;  /* 0x0000000b0c007986 */ /* 0x0203e4000c101504 */
.L_x_53:
[----:B------:R-:W-:Y:S05]  /*1cc0*/  BSYNC.RECONVERGENT B0 ;  /* 0x0000000000007941 */ /* 0x000fea0003800200 */
.L_x_52:
[----:B------:R-:W-:Y:S01]  /*1cd0*/  IADD3 R9, PT, PT, R9, R0, RZ ;  /* 0x0000000009097210 */ /* 0x000fe20007ffe0ff */
[----:B------:R-:W-:Y:S01]  /*1ce0*/  BSSY.RECONVERGENT B0, `(.L_x_56) ;  /* 0x0000017000007945 */ /* 0x000fe20003800200 */
[----:B------:R-:W-:Y:S02]  /*1cf0*/  IADD3 R15, PT, PT, R15, R7, RZ ;  /* 0x000000070f0f7210 */ /* 0x000fe40007ffe0ff */
[----:B------:R-:W-:-:S04]  /*1d00*/  ISETP.GE.AND P0, PT, R9, R18, PT ;  /* 0x000000120900720c */ /* 0x000fc80003f06270 */
[----:B------:R-:W-:-:S13]  /*1d10*/  ISETP.GE.OR P0, PT, R3, R10, P0 ;  /* 0x0000000a0300720c */ /* 0x000fda0000706670 */
[----:B------:R-:W-:Y:S05]  /*1d20*/  @P0 BRA `(.L_x_57) ;  /* 0x0000000000480947 */ /* 0x000fea0003800000 */
[----:B0-----:R-:W0:Y:S08]  /*1d30*/  LDC.64 R16, c[0x0][0x388] ;  /* 0x0000e200ff107b82 */ /* 0x001e300000000a00 */
[----:B-1----:R-:W1:Y:S01]  /*1d40*/  LDC.64 R12, c[0x0][0x3b8] ;  /* 0x0000ee00ff0c7b82 */ /* 0x002e620000000a00 */
        /* <DEDUP_REMOVED lines=14> */
.L_x_59:
[----:B------:R-:W-:Y:S05]  /*1e30*/  BSYNC.RECONVERGENT B1 ;  /* 0x0000000000017941 */ /* 0x000fea0003800200 */
.L_x_58:
[----:B-----5:R2:W-:Y:S02]  /*1e40*/  STG.E.U16 desc[UR4][R12.64], R11 ;  /* 0x0000000b0c007986 */ /* 0x0205e4000c101504 */
.L_x_57:
[----:B------:R-:W-:Y:S05]  /*1e50*/  BSYNC.RECONVERGENT B0 ;  /* 0x0000000000007941 */ /* 0x000fea0003800200 */
.L_x_56:
[----:B------:R-:W-:Y:S01]  /*1e60*/  IADD3 R9, PT, PT, R9, R0, RZ ;  /* 0x0000000009097210 */ /* 0x000fe20007ffe0ff */
[----:B------:R-:W-:Y:S01]  /*1e70*/  BSSY.RECONVERGENT B0, `(.L_x_60) ;  /* 0x0000017000007945 */ /* 0x000fe20003800200 */
[----:B------:R-:W-:Y:S02]  /*1e80*/  IADD3 R2, PT, PT, R15, R7, RZ ;  /* 0x000000070f027210 */ /* 0x000fe40007ffe0ff */
[----:B------:R-:W-:-:S04]  /*1e90*/  ISETP.GE.AND P0, PT, R9, R18, PT ;  /* 0x000000120900720c */ /* 0x000fc80003f06270 */
[----:B------:R-:W-:-:S13]  /*1ea0*/  ISETP.GE.OR P0, PT, R3, R10, P0 ;  /* 0x0000000a0300720c */ /* 0x000fda0000706670 */
[----:B------:R-:W-:Y:S05]  /*1eb0*/  @P0 BRA `(.L_x_61) ;  /* 0x0000000000480947 */ /* 0x000fea0003800000 */
[----:B------:R-:W3:Y:S08]  /*1ec0*/  LDC.64 R14, c[0x0][0x388] ;  /* 0x0000e200ff0e7b82 */ /* 0x000ef00000000a00 */
[----:B-12---:R-:W1:Y:S01]  /*1ed0*/  LDC.64 R12, c[0x0][0x3b8] ;  /* 0x0000ee00ff0c7b82 */ /* 0x006e620000000a00 */
[----:B---3--:R-:W-:-:S06]  /*1ee0*/  IMAD.WIDE R14, R2, 0x2, R14 ;  /* 0x00000002020e7825 */ /* 0x008fcc00078e020e */
        /* <DEDUP_REMOVED lines=10> */
[----:B------:R-:W1:Y:S02]  /*1f90*/  LDC.64 R14, c[0x0][0x380] ;  /* 0x0000e000ff0e7b82 */ /* 0x000e640000000a00 */
[----:B-1----:R-:W-:-:S05]  /*1fa0*/  IMAD.WIDE R14, R2, 0x2, R14 ;  /* 0x00000002020e7825 */ /* 0x002fca00078e020e */
[----:B------:R1:W5:Y:S02]  /*1fb0*/  LDG.E.U16.CONSTANT R11, desc[UR4][R14.64] ;  /* 0x000000040e0b7981 */ /* 0x000364000c1e9500 */
.L_x_63:
[----:B------:R-:W-:Y:S05]  /*1fc0*/  BSYNC.RECONVERGENT B1 ;  /* 0x0000000000017941 */ /* 0x000fea0003800200 */
.L_x_62:
[----:B-----5:R3:W-:Y:S02]  /*1fd0*/  STG.E.U16 desc[UR4][R12.64], R11 ;  /* 0x0000000b0c007986 */ /* 0x0207e4000c101504 */
.L_x_61:
[----:B------:R-:W-:Y:S05]  /*1fe0*/  BSYNC.RECONVERGENT B0 ;  /* 0x0000000000007941 */ /* 0x000fea0003800200 */
.L_x_60:
[----:B------:R-:W-:-:S04]  /*1ff0*/  IADD3 R9, PT, PT, R9, R0, RZ ;  /* 0x0000000009097210 */ /* 0x000fc80007ffe0ff */
[----:B------:R-:W-:-:S04]  /*2000*/  ISETP.GE.AND P0, PT, R9, R18, PT ;  /* 0x000000120900720c */ /* 0x000fc80003f06270 */
[----:B------:R-:W-:-:S13]  /*2010*/  ISETP.GE.OR P0, PT, R3, R10, P0 ;  /* 0x0000000a0300720c */ /* 0x000fda0000706670 */
[----:B------:R-:W-:Y:S05]  /*2020*/  @P0 EXIT ;  /* 0x000000000000094d */ /* 0x000fea0003800000 */
[----:B-123--:R-:W1:Y:S01]  /*2030*/  LDC.64 R10, c[0x0][0x388] ;  /* 0x0000e200ff0a7b82 */ /* 0x00ee620000000a00 */
[----:B------:R-:W-:-:S05]  /*2040*/  IADD3 R9, PT, PT, R2, R7, RZ ;  /* 0x0000000702097210 */ /* 0x000fca0007ffe0ff */
[----:B-1----:R-:W-:Y:S02]  /*2050*/  IMAD.WIDE R2, R9, 0x2, R10 ;  /* 0x0000000209027825 */ /* 0x002fe400078e020a */
[----:B------:R-:W1:Y:S04]  /*2060*/  LDC.64 R10, c[0x0][0x3b8] ;  /* 0x0000ee00ff0a7b82 */ /* 0x000e680000000a00 */
[----:B------:R-:W2:Y:S01]  /*2070*/  LDG.E.U16.CONSTANT R2, desc[UR4][R2.64] ;  /* 0x0000000402027981 */ /* 0x000ea2000c1e9500 */
[----:B------:R-:W-:Y:S01]  /*2080*/  BSSY.RECONVERGENT B0, `(.L_x_64) ;  /* 0x000000c000007945 */ /* 0x000fe20003800200 */
[----:B--2---:R-:W-:-:S05]  /*2090*/  HADD2.F32 R7, -RZ, R2.H0_H0 ;  /* 0x20000002ff077230 */ /* 0x004fca0000004100 */
[----:B-----5:R-:W-:-:S04]  /*20a0*/  FADD.FTZ R7, -R4, R7 ;  /* 0x0000000704077221 */ /* 0x020fc80000010100 */
[----:B------:R-:W-:-:S04]  /*20b0*/  FMUL.FTZ R7, R7, R6 ;  /* 0x0000000607077220 */ /* 0x000fc80000410000 */
[----:B------:R-:W-:Y:S01]  /*20c0*/  FFMA.FTZ R7, R5, R7, R8 ;  /* 0x0000000705077223 */ /* 0x000fe20000010008 */
[----:B-1----:R-:W-:-:S04]  /*20d0*/  IMAD.WIDE R4, R9, 0x2, R10 ;  /* 0x0000000209047825 */ /* 0x002fc800078e020a */
[----:B------:R-:W-:-:S13]  /*20e0*/  FSETP.GTU.FTZ.AND P0, PT, R7, RZ, PT ;  /* 0x000000ff0700720b */ /* 0x000fda0003f1c000 */
[----:B------:R-:W-:Y:S01]  /*20f0*/  @!P0 PRMT R7, RZ, 0x7610, R7 ;  /* 0x00007610ff078816 */ /* 0x000fe20000000007 */
[----:B------:R-:W-:Y:S06]  /*2100*/  @!P0 BRA `(.L_x_65) ;  /* 0x00000000000c8947 */ /* 0x000fec0003800000 */
[----:B------:R-:W1:Y:S02]  /*2110*/  LDC.64 R2, c[0x0][0x380] ;  /* 0x0000e000ff027b82 */ /* 0x000e640000000a00 */
[----:B-1----:R-:W-:-:S05]  /*2120*/  IMAD.WIDE R2, R9, 0x2, R2 ;  /* 0x0000000209027825 */ /* 0x002fca00078e0202 */
[----:B------:R1:W5:Y:S02]  /*2130*/  LDG.E.U16.CONSTANT R7, desc[UR4][R2.64] ;  /* 0x0000000402077981 */ /* 0x000364000c1e9500 */
.L_x_65:
[----:B------:R-:W-:Y:S05]  /*2140*/  BSYNC.RECONVERGENT B0 ;  /* 0x0000000000007941 */ /* 0x000fea0003800200 */
.L_x_64:
[----:B-----5:R-:W-:Y:S01]  /*2150*/  STG.E.U16 desc[UR4][R4.64], R7 ;  /* 0x0000000704007986 */ /* 0x020fe2000c101504 */
[----:B------:R-:W-:Y:S05]  /*2160*/  EXIT ;  /* 0x000000000000794d */ /* 0x000fea0003800000 */
.L_x_66:
[----:B------:R-:W-:-:S00]  /*2170*/  BRA `(.L_x_66) ;  /* 0xfffffffc00fc7947 */ /* 0x000fc0000383ffff */
[----:B------:R-:W-:-:S00]  /*2180*/  NOP ;  /* 0x0000000000007918 */ /* 0x000fc00000000000 */
[----:B------:R-:W-:-:S00]  /*2190*/  NOP ;  /* 0x0000000000007918 */ /* 0x000fc00000000000 */
[----:B------:R-:W-:-:S00]  /*21a0*/  NOP ;  /* 0x0000000000007918 */ /* 0x000fc00000000000 */
[----:B------:R-:W-:-:S00]  /*21b0*/  NOP ;  /* 0x0000000000007918 */ /* 0x000fc00000000000 */
[----:B------:R-:W-:-:S00]  /*21c0*/  NOP ;  /* 0x0000000000007918 */ /* 0x000fc00000000000 */
[----:B------:R-:W-:-:S00]  /*21d0*/  NOP ;  /* 0x0000000000007918 */ /* 0x000fc00000000000 */
[----:B------:R-:W-:-:S00]  /*21e0*/  NOP ;  /* 0x0000000000007918 */ /* 0x000fc00000000000 */
[----:B------:R-:W-:-:S00]  /*21f0*/  NOP ;  /* 0x0000000000007918 */ /* 0x000fc00000000000 */
.L_x_767:


//--------------------- .text._Z27relu_backward_c_last_kernelIN3c104HalfEffLi4EEvPKT_S4_S4_PKT0_S7_PKT1_SA_PS2_ii --------------------------
	.section	.text._Z27relu_backward_c_last_kernelIN3c104HalfEffLi4EEvPKT_S4_S4_PKT0_S7_PKT1_SA_PS2_ii,"ax",@progbits
	.align	128
        .global         _Z27relu_backward_c_last_kernelIN3c104HalfEffLi4EEvPKT_S4_S4_PKT0_S7_PKT1_SA_PS2_ii
        .type           _Z27relu_backward_c_last_kernelIN3c104HalfEffLi4EEvPKT_S4_S4_PKT0_S7_PKT1_SA_PS2_ii,@function
        .size           _Z27relu_backward_c_last_kernelIN3c104HalfEffLi4EEvPKT_S4_S4_PKT0_S7_PKT1_SA_PS2_ii,(.L_x_768 - _Z27relu_backward_c_last_kernelIN3c104HalfEffLi4EEvPKT_S4_S4_PKT0_S7_PKT1_SA_PS2_ii)
        .other          _Z27relu_backward_c_last_kernelIN3c104HalfEffLi4EEvPKT_S4_S4_PKT0_S7_PKT1_SA_PS2_ii,@"STO_CUDA_ENTRY STV_DEFAULT"
_Z27relu_backward_c_last_kernelIN3c104HalfEffLi4EEvPKT_S4_S4_PKT0_S7_PKT1_SA_PS2_ii:
.text._Z27relu_backward_c_last_kernelIN3c104HalfEffLi4EEvPKT_S4_S4_PKT0_S7_PKT1_SA_PS2_ii:
[----:B------:R-:W-:Y:S01]  /*0000*/  LDC R1, c[0x0][0x37c] ;  /* 0x0000df00ff017b82 */ /* 0x000fe20000000800 */
[----:B------:R-:W0:Y:S07]  /*0010*/  LDCU UR6, c[0x0][0x364] ;  /* 0x00006c80ff0677ac */ /* 0x000e2e0008000800 */
[----:B------:R-:W0:Y:S01]  /*0020*/  LDC R11, c[0x0][0x374] ;  /* 0x0000dd00ff0b7b82 */ /* 0x000e220000000800 */
[----:B------:R-:W1:Y:S01]  /*0030*/  LDCU UR4, c[0x0][0x3c0] ;  /* 0x00007800ff0477ac */ /* 0x000e620008000800 */
[----:B------:R-:W2:Y:S06]  /*0040*/  LDCU.64 UR8, c[0x0][0x3b0] ;  /* 0x00007600ff0877ac */ /* 0x000eac0008000a00 */
[----:B------:R-:W3:Y:S01]  /*0050*/  S2UR UR7, SR_CTAID.X ;  /* 0x00000000000779c3 */ /* 0x000ee20000002500 */
[----:B-1----:R-:W-:Y:S01]  /*0060*/  MOV R18, UR4 ;  /* 0x0000000400127c02 */ /* 0x002fe20008000f00 */
[----:B------:R-:W1:Y:S01]  /*0070*/  LDCU.64 UR4, c[0x0][0x3a8] ;  /* 0x00007500ff0477ac */ /* 0x000e620008000a00 */
        /* <DEDUP_REMOVED lines=10> */
[----:B------:R0:W4:Y:S01]  /*0120*/  F2I.FTZ.U32.TRUNC.NTZ R3, R2 ;  /* 0x0000000200037305 */ /* 0x000122000021f000 */
[----:B------:R-:W-:-:S04]  /*0130*/  LOP3.LUT R5, R5, R12, RZ, 0x3c, !PT ;  /* 0x0000000c05057212 */ /* 0x000fc800078e3cff */
[----:B------:R-:W-:Y:S01]  /*0140*/  ISETP.GE.AND P3, PT, R5, RZ, PT ;  /* 0x000000ff0500720c */ /* 0x000fe20003f66270 */
[----:B0-----:R-:W-:Y:S01]  /*0150*/  HFMA2 R2, -RZ, RZ, 0, 0 ;  /* 0x00000000ff027431 */ /* 0x001fe200000001ff */
[----:B----4-:R-:W-:-:S05]  /*0160*/  IADD3 R7, PT, PT, RZ, -R3, RZ ;  /* 0x80000003ff077210 */ /* 0x010fca0007ffe0ff */
[----:B------:R-:W-:-:S04]  /*0170*/  IMAD R7, R7, R6, RZ ;  /* 0x0000000607077224 */ /* 0x000fc800078e02ff */
[----:B------:R-:W-:Y:S01]  /*0180*/  IMAD.HI.U32 R3, R3, R7, R2 ;  /* 0x0000000703037227 */ /* 0x000fe200078e0002 */
[----:B------:R-:W-:-:S05]  /*0190*/  IADD3 R7, PT, PT, RZ, -R8, RZ ;  /* 0x80000008ff077210 */ /* 0x000fca0007ffe0ff */
[----:B------:R-:W-:-:S04]  /*01a0*/  IMAD.HI.U32 R2, R3, R4, RZ ;  /* 0x0000000403027227 */ /* 0x000fc800078e00ff */
[----:B------:R-:W-:Y:S02]  /*01b0*/  IMAD R3, R2, R7, R4 ;  /* 0x0000000702037224 */ /* 0x000fe400078e0204 */
[----:B------:R-:W0:Y:S03]  /*01c0*/  S2R R4, SR_TID.X ;  /* 0x0000000000047919 */ /* 0x000e260000002100 */
[----:B------:R-:W-:-:S13]  /*01d0*/  ISETP.GT.U32.AND P1, PT, R6, R3, PT ;  /* 0x000000030600720c */ /* 0x000fda0003f24070 */
[-C--:B------:R-:W-:Y:S02]  /*01e0*/  @!P1 IADD3 R3, PT, PT, R3, -R6.reuse, RZ ;  /* 0x8000000603039210 */ /* 0x080fe40007ffe0ff */
[----:B------:R-:W-:Y:S02]  /*01f0*/  @!P1 IADD3 R2, PT, PT, R2, 0x1, RZ ;  /* 0x0000000102029810 */ /* 0x000fe40007ffe0ff */
[----:B------:R-:W-:Y:S02]  /*0200*/  ISETP.GE.U32.AND P0, PT, R3, R6, PT ;  /* 0x000000060300720c */ /* 0x000fe40003f06070 */
[----:B-1----:R-:W-:Y:S01]  /*0210*/  ISETP.NE.U32.AND P1, PT, RZ, UR4, PT ;  /* 0x00000004ff007c0c */ /* 0x002fe2000bf25070 */
[----:B------:R-:W1:Y:S03]  /*0220*/  LDC R3, c[0x0][0x360] ;  /* 0x0000d800ff037b82 */ /* 0x000e660000000800 */
        /* <DEDUP_REMOVED lines=8> */
[----:B------:R-:W4:Y:S06]  /*02b0*/  @P0 LDC.64 R16, c[0x0][0x3b0] ;  /* 0x0000ec00ff100b82 */ /* 0x000f2c0000000a00 */
[----:B0--3--:R-:W-:Y:S05]  /*02c0*/  @!P2 EXIT ;  /* 0x000000000000a94d */ /* 0x009fea0003800000 */
[----:B------:R-:W0:Y:S01]  /*02d0*/  LDC.64 R8, c[0x0][0x398] ;  /* 0x0000e600ff087b82 */ /* 0x000e220000000a00 */
[----:B------:R-:W3:Y:S01]  /*02e0*/  LDCU.64 UR4, c[0x0][0x358] ;  /* 0x00006b00ff0477ac */ /* 0x000ee20008000a00 */
[----:B-1----:R-:W-:Y:S01]  /*02f0*/  IMAD R3, R3, UR7, R4 ;  /* 0x0000000703037c24 */ /* 0x002fe2000f8e0204 */
[----:B------:R-:W-:-:S05]  /*0300*/  MOV R5, RZ ;  /* 0x000000ff00057202 */ /* 0x000fca0000000f00 */
[----:B------:R-:W1:Y:S01]  /*0310*/  LDC.64 R6, c[0x0][0x3a0] ;  /* 0x0000e800ff067b82 */ /* 0x000e620000000a00 */
[C---:B----4-:R-:W-:Y:S01]  /*0320*/  @P0 IMAD.WIDE R24, R3.reuse, 0x4, R16 ;  /* 0x0000000403180825 */ /* 0x050fe200078e0210 */
[----:B------:R-:W4:Y:S01]  /*0330*/  S2R R22, SR_CTAID.Y ;  /* 0x0000000000167919 */ /* 0x000f220000002600 */
[----:B------:R-:W1:Y:S01]  /*0340*/  LDCU.64 UR8, c[0x0][0x390] ;  /* 0x00007200ff0877ac */ /* 0x000e620008000a00 */
[----:B------:R-:W-:Y:S01]  /*0350*/  MOV R4, 0x3f800000 ;  /* 0x3f80000000047802 */ /* 0x000fe20000000f00 */
[C---:B--2---:R-:W-:Y:S01]  /*0360*/  @P1 IMAD.WIDE R14, R3.reuse, 0x4, R14 ;  /* 0x00000004030e1825 */ /* 0x044fe200078e020e */
[----:B------:R-:W4:Y:S01]  /*0370*/  S2R R13, SR_TID.Y ;  /* 0x00000000000d7919 */ /* 0x000f220000002200 */
[----:B------:R-:W2:Y:S01]  /*0380*/  LDCU UR7, c[0x0][0x3c4] ;  /* 0x00007880ff0777ac */ /* 0x000ea20008000800 */
[----:B---3--:R-:W5:Y:S04]  /*0390*/  @P0 LDG.E.CONSTANT R5, desc[UR4][R24.64] ;  /* 0x0000000418050981 */ /* 0x008f68000c1e9900 */
[----:B------:R3:W5:Y:S01]  /*03a0*/  @P1 LDG.E.CONSTANT R4, desc[UR4][R14.64] ;  /* 0x000000040e041981 */ /* 0x000762000c1e9900 */
[----:B0-----:R-:W-:-:S04]  /*03b0*/  IMAD.WIDE R16, R3, 0x4, R8 ;  /* 0x0000000403107825 */ /* 0x001fc800078e0208 */
[----:B-1----:R-:W-:Y:S02]  /*03c0*/  IMAD.WIDE R20, R3, 0x4, R6 ;  /* 0x0000000403147825 */ /* 0x002fe400078e0206 */
[----:B------:R0:W5:Y:S04]  /*03d0*/  LDG.E.CONSTANT R6, desc[UR4][R16.64] ;  /* 0x0000000410067981 */ /* 0x000168000c1e9900 */
[----:B------:R0:W5:Y:S01]  /*03e0*/  LDG.E.CONSTANT R8, desc[UR4][R20.64] ;  /* 0x0000000414087981 */ /* 0x000162000c1e9900 */
[----:B------:R-:W-:-:S04]  /*03f0*/  UISETP.NE.U32.AND UP0, UPT, UR8, URZ, UPT ;  /* 0x000000ff0800728c */ /* 0x000fc8000bf05070 */
[----:B------:R-:W-:Y:S01]  /*0400*/  UISETP.NE.AND.EX UP0, UPT, UR9, URZ, UPT, UP0 ;  /* 0x000000ff0900728c */ /* 0x000fe2000bf05300 */
[----:B--2---:R-:W-:Y:S01]  /*0410*/  MOV R10, UR7 ;  /* 0x00000007000a7c02 */ /* 0x004fe20008000f00 */
[----:B----4-:R-:W-:-:S04]  /*0420*/  IMAD R9, R22, UR6, R13 ;  /* 0x0000000616097c24 */ /* 0x010fc8000f8e020d */
[-C--:B------:R-:W-:Y:S02]  /*0430*/  IMAD R7, R0, R10.reuse, RZ ;  /* 0x0000000a00077224 */ /* 0x080fe400078e02ff */
[----:B---3--:R-:W-:Y:S01]  /*0440*/  IMAD R15, R9, R10, R3 ;  /* 0x0000000a090f7224 */ /* 0x008fe200078e0203 */
        /* <DEDUP_REMOVED lines=15> */
.L_x_84:
        /* <DEDUP_REMOVED lines=21> */
.L_x_71:
[----:B------:R-:W-:Y:S05]  /*0690*/  BSYNC.RECONVERGENT B1 ;  /* 0x0000000000017941 */ /* 0x000fea0003800200 */
.L_x_70:
[----:B0--3--:R-:W-:-:S05]  /*06a0*/  IMAD.WIDE R10, R15, 0x2, R20 ;  /* 0x000000020f0a7825 */ /* 0x009fca00078e0214 */
[----:B-----5:R1:W-:Y:S02]  /*06b0*/  STG.E.U16 desc[UR4][R10.64], R24 ;  /* 0x000000180a007986 */ /* 0x0203e4000c101504 */
.L_x_69:
[----:B------:R-:W-:Y:S05]  /*06c0*/  BSYNC.RECONVERGENT B0 ;  /* 0x0000000000007941 */ /* 0x000fea0003800200 */
.L_x_68:
        /* <DEDUP_REMOVED lines=21> */
.L_x_75:
[----:B------:R-:W-:Y:S05]  /*0820*/  BSYNC.RECONVERGENT B1 ;  /* 0x0000000000017941 */ /* 0x000fea0003800200 */
.L_x_74:
[----:B0--3--:R-:W-:-:S05]  /*0830*/  IMAD.WIDE R10, R14, 0x2, R20 ;  /* 0x000000020e0a7825 */ /* 0x009fca00078e0214 */
[----:B-----5:R4:W-:Y:S02]  /*0840*/  STG.E.U16 desc[UR4][R10.64], R24 ;  /* 0x000000180a007986 */ /* 0x0209e4000c101504 */
.L_x_73:
[----:B------:R-:W-:Y:S05]  /*0850*/  BSYNC.RECONVERGENT B0 ;  /* 0x0000000000007941 */ /* 0x000fea0003800200 */
.L_x_72:
        /* <DEDUP_REMOVED lines=21> */
.L_x_79:
[----:B------:R-:W-:Y:S05]  /*09b0*/  BSYNC.RECONVERGENT B1 ;  /* 0x0000000000017941 */ /* 0x000fea0003800200 */
.L_x_78:
[----:B0--3--:R-:W-:-:S05]  /*09c0*/  IMAD.WIDE R10, R29, 0x2, R20 ;  /* 0x000000021d0a7825 */ /* 0x009fca00078e0214 */
[----:B-----5:R0:W-:Y:S02]  /*09d0*/  STG.E.U16 desc[UR4][R10.64], R24 ;  /* 0x000000180a007986 */ /* 0x0201e4000c101504 */
.L_x_77:
[----:B------:R-:W-:Y:S05]  /*09e0*/  BSYNC.RECONVERGENT B0 ;  /* 0x0000000000007941 */ /* 0x000fea0003800200 */
.L_x_76:
        /* <DEDUP_REMOVED lines=22> */
.L_x_83:
[----:B------:R-:W-:Y:S05]  /*0b50*/  BSYNC.RECONVERGENT B1 ;  /* 0x0000000000017941 */ /* 0x000fea0003800200 */
.L_x_82:
[----:B0--3--:R-:W-:-:S05]  /*0b60*/  IMAD.WIDE R10, R0, 0x2, R20 ;  /* 0x00000002000a7825 */ /* 0x009fca00078e0214 */
[----:B-----5:R0:W-:Y:S02]  /*0b70*/  STG.E.U16 desc[UR4][R10.64], R15 ;  /* 0x0000000f0a007986 */ /* 0x0201e4000c101504 */
.L_x_81:
[----:B------:R-:W-:Y:S05]  /*0b80*/  BSYNC.RECONVERGENT B0 ;  /* 0x0000000000007941 */ /* 0x000fea0003800200 */
.L_x_80:
        /* <DEDUP_REMOVED lines=12> */
.L_x_67:
        /* <DEDUP_REMOVED lines=27> */
.L_x_118:
        /* <DEDUP_REMOVED lines=19> */
.L_x_89:
[----:B------:R-:W-:Y:S05]  /*0f30*/  BSYNC.RECONVERGENT B1 ;  /* 0x0000000000017941 */ /* 0x000fea0003800200 */
.L_x_88:
[----:B0-----:R-:W0:Y:S02]  /*0f40*/  LDC.64 R20, c[0x0][0x3b8] ;  /* 0x0000ee00ff147b82 */ /* 0x001e240000000a00 */
[----:B0-----:R-:W-:-:S05]  /*0f50*/  IMAD.WIDE R20, R15, 0x2, R20 ;  /* 0x000000020f147825 */ /* 0x001fca00078e0214 */
[----:B-----5:R0:W-:Y:S02]  /*0f60*/  STG.E.U16 desc[UR4][R20.64], R13 ;  /* 0x0000000d14007986 */ /* 0x0201e4000c101504 */
.L_x_87:
[----:B------:R-:W-:Y:S05]  /*0f70*/  BSYNC.RECONVERGENT B0 ;  /* 0x0000000000007941 */ /* 0x000fea0003800200 */
.L_x_86:
        /* <DEDUP_REMOVED lines=19> */
.L_x_93:
[----:B------:R-:W-:Y:S05]  /*10b0*/  BSYNC.RECONVERGENT B1 ;  /* 0x0000000000017941 */ /* 0x000fea0003800200 */
.L_x_92:
[----:B0-----:R-:W0:Y:S02]  /*10c0*/  LDC.64 R20, c[0x0][0x3b8] ;  /* 0x0000ee00ff147b82 */ /* 0x001e240000000a00 */
[----:B0-----:R-:W-:-:S05]  /*10d0*/  IMAD.WIDE R20, R28, 0x2, R20 ;  /* 0x000000021c147825 */ /* 0x001fca00078e0214 */
[----:B-----5:R0:W-:Y:S02]  /*10e0*/  STG.E.U16 desc[UR4][R20.64], R17 ;  /* 0x0000001114007986 */ /* 0x0201e4000c101504 */
.L_x_91:
[----:B------:R-:W-:Y:S05]  /*10f0*/  BSYNC.RECONVERGENT B0 ;  /* 0x0000000000007941 */ /* 0x000fea0003800200 */
.L_x_90:
        /* <DEDUP_REMOVED lines=19> */
.L_x_97:
[----:B------:R-:W-:Y:S05]  /*1230*/  BSYNC.RECONVERGENT B1 ;  /* 0x0000000000017941 */ /* 0x000fea0003800200 */
.L_x_96:
[----:B0-----:R-:W0:Y:S02]  /*1240*/  LDC.64 R20, c[0x0][0x3b8] ;  /* 0x0000ee00ff147b82 */ /* 0x001e240000000a00 */
[----:B0-----:R-:W-:-:S05]  /*1250*/  IMAD.WIDE R20, R12, 0x2, R20 ;  /* 0x000000020c147825 */ /* 0x001fca00078e0214 */
[----:B-----5:R1:W-:Y:S02]  /*1260*/  STG.E.U16 desc[UR4][R20.64], R17 ;  /* 0x0000001114007986 */ /* 0x0203e4000c101504 */
.L_x_95:
[----:B------:R-:W-:Y:S05]  /*1270*/  BSYNC.RECONVERGENT B0 ;  /* 0x0000000000007941 */ /* 0x000fea0003800200 */
.L_x_94:
        /* <DEDUP_REMOVED lines=20> */
.L_x_101:
[----:B------:R-:W-:Y:S05]  /*13c0*/  BSYNC.RECONVERGENT B1 ;  /* 0x0000000000017941 */ /* 0x000fea0003800200 */
.L_x_100:
[----:B0-----:R-:W0:Y:S02]  /*13d0*/  LDC.64 R20, c[0x0][0x3b8] ;  /* 0x0000ee00ff147b82 */ /* 0x001e240000000a00 */
[----:B0-----:R-:W-:-:S05]  /*13e0*/  IMAD.WIDE R20, R14, 0x2, R20 ;  /* 0x000000020e147825 */ /* 0x001fca00078e0214 */
[----:B-----5:R2:W-:Y:S02]  /*13f0*/  STG.E.U16 desc[UR4][R20.64], R17 ;  /* 0x0000001114007986 */ /* 0x0205e4000c101504 */
.L_x_99:
[----:B------:R-:W-:Y:S05]  /*1400*/  BSYNC.RECONVERGENT B0 ;  /* 0x0000000000007941 */ /* 0x000fea0003800200 */
.L_x_98:
        /* <DEDUP_REMOVED lines=19> */
.L_x_105:
[----:B------:R-:W-:Y:S05]  /*1540*/  BSYNC.RECONVERGENT B1 ;  /* 0x0000000000017941 */ /* 0x000fea0003800200 */
.L_x_104:
[----:B0-----:R-:W0:Y:S02]  /*1550*/  LDC.64 R20, c[0x0][0x3b8] ;  /* 0x0000ee00ff147b82 */ /* 0x001e240000000a00 */
[----:B0-----:R-:W-:-:S05]  /*1560*/  IMAD.WIDE R20, R16, 0x2, R20 ;  /* 0x0000000210147825 */ /* 0x001fca00078e0214 */
[----:B-----5:R0:W-:Y:S02]  /*1570*/  STG.E.U16 desc[UR4][R20.64], R17 ;  /* 0x0000001114007986 */ /* 0x0201e4000c101504 */
.L_x_103:
[----:B------:R-:W-:Y:S05]  /*1580*/  BSYNC.RECONVERGENT B0 ;  /* 0x0000000000007941 */ /* 0x000fea0003800200 */
.L_x_102:
        /* <DEDUP_REMOVED lines=19> */
.L_x_109:
[----:B------:R-:W-:Y:S05]  /*16c0*/  BSYNC.RECONVERGENT B1 ;  /* 0x0000000000017941 */ /* 0x000fea0003800200 */
.L_x_108:
[----:B0-----:R-:W0:Y:S02]  /*16d0*/  LDC.64 R20, c[0x0][0x3b8] ;  /* 0x0000ee00ff147b82 */ /* 0x001e240000000a00 */
[----:B0-----:R-:W-:-:S05]  /*16e0*/  IMAD.WIDE R20, R22, 0x2, R20 ;  /* 0x0000000216147825 */ /* 0x001fca00078e0214 */
[----:B-----5:R1:W-:Y:S02]  /*16f0*/  STG.E.U16 desc[UR4][R20.64], R17 ;  /* 0x0000001114007986 */ /* 0x0203e4000c101504 */
.L_x_107:
[----:B------:R-:W-:Y:S05]  /*1700*/  BSYNC.RECONVERGENT B0 ;  /* 0x0000000000007941 */ /* 0x000fea0003800200 */
.L_x_106:
        /* <DEDUP_REMOVED lines=20> */
.L_x_113:
[----:B------:R-:W-:Y:S05]  /*1850*/  BSYNC.RECONVERGENT B1 ;  /* 0x0000000000017941 */ /* 0x000fea0003800200 */
.L_x_112:
[----:B0-----:R-:W0:Y:S02]  /*1860*/  LDC.64 R20, c[0x0][0x3b8] ;  /* 0x0000ee00ff147b82 */ /* 0x001e240000000a00 */
[----:B0-----:R-:W-:-:S05]  /*1870*/  IMAD.WIDE R20, R24, 0x2, R20 ;  /* 0x0000000218147825 */ /* 0x001fca00078e0214 */
[----:B-----5:R0:W-:Y:S02]  /*1880*/  STG.E.U16 desc[UR4][R20.64], R17 ;  /* 0x0000001114007986 */ /* 0x0201e4000c101504 */
.L_x_111:
[----:B------:R-:W-:Y:S05]  /*1890*/  BSYNC.RECONVERGENT B0 ;  /* 0x0000000000007941 */ /* 0x000fea0003800200 */
.L_x_110:
        /* <DEDUP_REMOVED lines=20> */
.L_x_117:
[----:B------:R-:W-:Y:S05]  /*19e0*/  BSYNC.RECONVERGENT B1 ;  /* 0x0000000000017941 */ /* 0x000fea0003800200 */
.L_x_116:
[----:B0-----:R-:W0:Y:S02]  /*19f0*/  LDC.64 R20, c[0x0][0x3b8] ;  /* 0x0000ee00ff147b82 */ /* 0x001e240000000a00 */
[----:B0-----:R-:W-:-:S05]  /*1a00*/  IMAD.WIDE R20, R26, 0x2, R20 ;  /* 0x000000021a147825 */ /* 0x001fca00078e0214 */
[----:B-----5:R1:W-:Y:S02]  /*1a10*/  STG.E.U16 desc[UR4][R20.64], R17 ;  /* 0x0000001114007986 */ /* 0x0203e4000c101504 */
.L_x_115:
[----:B------:R-:W-:Y:S05]  /*1a20*/  BSYNC.RECONVERGENT B0 ;  /* 0x0000000000007941 */ /* 0x000fea0003800200 */
.L_x_114:
        /* <DEDUP_REMOVED lines=14> */
.L_x_85:
        /* <DEDUP_REMOVED lines=23> */
.L_x_122:
[----:B------:R-:W-:Y:S05]  /*1c80*/  BSYNC.RECONVERGENT B1 ;  /* 0x0000000000017941 */ /* 0x000fea0003800200 */
.L_x_121:
[----:B-----5:R1:W-:Y:S02]  /*1c90*/  STG.E.U16 desc[UR4][R12.64], R11 ;  /* 0x0000000b0c007986 */ /* 0x0203e4000c101504 */
.L_x_120:
[----:B------:R-:W-:Y:S05]  /*1ca0*/  BSYNC.RECONVERGENT B0 ;  /* 0x0000000000007941 */ /* 0x000fea0003800200 */
.L_x_119:
        /* <DEDUP_REMOVED lines=22> */
.L_x_126:
[----:B------:R-:W-:Y:S05]  /*1e10*/  BSYNC.RECONVERGENT B1 ;  /* 0x0000000000017941 */ /* 0x000fea0003800200 */
.L_x_125:
[----:B-----5:R2:W-:Y:S02]  /*1e20*/  STG.E.U16 desc[UR4][R12.64], R11 ;  /* 0x0000000b0c007986 */ /* 0x0205e4000c101504 */
.L_x_124:
[----:B------:R-:W-:Y:S05]  /*1e30*/  BSYNC.RECONVERGENT B0 ;  /* 0x0000000000007941 */ /* 0x000fea0003800200 */
.L_x_123:
        /* <DEDUP_REMOVED lines=22> */
.L_x_130:
[----:B------:R-:W-:Y:S05]  /*1fa0*/  BSYNC.RECONVERGENT B1 ;  /* 0x0000000000017941 */ /* 0x000fea0003800200 */
.L_x_129:
[----:B-----5:R3:W-:Y:S02]  /*1fb0*/  STG.E.U16 desc[UR4][R12.64], R11 ;  /* 0x0000000b0c007986 */ /* 0x0207e4000c101504 */
.L_x_128:
[----:B------:R-:W-:Y:S05]  /*1fc0*/  BSYNC.RECONVERGENT B0 ;  /* 0x0000000000007941 */ /* 0x000fea0003800200 */
.L_x_127:
[----:B------:R-:W-:-:S04]  /*1fd0*/  IADD3 R9, PT, PT, R9, R0, RZ ;  /* 0x0000000009097210 */ /* 0x000fc80007ffe0ff */
[----:B------:R-:W-:-:S04]  /*1fe0*/  ISETP.GE.AND P0, PT, R9, R18, PT ;  /* 0x000000120900720c */ /* 0x000fc80003f06270 */
[----:B------:R-:W-:-:S13]  /*1ff0*/  ISETP.GE.OR P0, PT, R3, R10, P0 ;  /* 0x0000000a0300720c */ /* 0x000fda0000706670 */
[----:B------:R-:W-:Y:S05]  /*2000*/  @P0 EXIT ;  /* 0x000000000000094d */ /* 0x000fea0003800000 */
[----:B-123--:R-:W1:Y:S01]  /*2010*/  LDC.64 R10, c[0x0][0x388] ;  /* 0x0000e200ff0a7b82 */ /* 0x00ee620000000a00 */
[----:B------:R-:W-:-:S05]  /*2020*/  IADD3 R13, PT, PT, R2, R7, RZ ;  /* 0x00000007020d7210 */ /* 0x000fca0007ffe0ff */
[----:B-1----:R-:W-:-:S06]  /*2030*/  IMAD.WIDE R2, R13, 0x2, R10 ;  /* 0x000000020d027825 */ /* 0x002fcc00078e020a */
[----:B------:R-:W2:Y:S01]  /*2040*/  LDG.E.U16.CONSTANT R2, desc[UR4][R2.64] ;  /* 0x0000000402027981 */ /* 0x000ea2000c1e9500 */
[----:B------:R-:W-:Y:S01]  /*2050*/  BSSY.RECONVERGENT B0, `(.L_x_131) ;  /* 0x000000d000007945 */ /* 0x000fe20003800200 */
[----:B--2---:R-:W-:-:S05]  /*2060*/  HADD2.F32 R7, -RZ, R2.H0_H0 ;  /* 0x20000002ff077230 */ /* 0x004fca0000004100 */
[----:B-----5:R-:W-:Y:S02]  /*2070*/  FADD.FTZ R9, -R6, R7 ;  /* 0x0000000706097221 */ /* 0x020fe40000010100 */
[----:B------:R-:W1:Y:S02]  /*2080*/  LDC.64 R6, c[0x0][0x3b8] ;  /* 0x0000ee00ff067b82 */ /* 0x000e640000000a00 */
[----:B------:R-:W-:-:S04]  /*2090*/  FMUL.FTZ R9, R9, R4 ;  /* 0x0000000409097220 */ /* 0x000fc80000410000 */
[----:B------:R-:W-:-:S05]  /*20a0*/  FFMA.FTZ R9, R8, R9, R5 ;  /* 0x0000000908097223 */ /* 0x000fca0000010005 */
[----:B------:R-:W-:Y:S01]  /*20b0*/  FSETP.GTU.FTZ.AND P0, PT, R9, RZ, PT ;  /* 0x000000ff0900720b */ /* 0x000fe20003f1c000 */
[----:B-1----:R-:W-:-:S12]  /*20c0*/  IMAD.WIDE R4, R13, 0x2, R6 ;  /* 0x000000020d047825 */ /* 0x002fd800078e0206 */
[----:B------:R-:W-:Y:S01]  /*20d0*/  @!P0 PRMT R7, RZ, 0x7610, R7 ;  /* 0x00007610ff078816 */ /* 0x000fe20000000007 */
[----:B------:R-:W-:Y:S06]  /*20e0*/  @!P0 BRA `(.L_x_132) ;  /* 0x00000000000c8947 */ /* 0x000fec0003800000 */
[----:B------:R-:W1:Y:S02]  /*20f0*/  LDC.64 R2, c[0x0][0x380] ;  /* 0x0000e000ff027b82 */ /* 0x000e640000000a00 */
[----:B-1----:R-:W-:-:S05]  /*2100*/  IMAD.WIDE R2, R13, 0x2, R2 ;  /* 0x000000020d027825 */ /* 0x002fca00078e0202 */
[----:B------:R1:W5:Y:S02]  /*2110*/  LDG.E.U16.CONSTANT R7, desc[UR4][R2.64] ;  /* 0x0000000402077981 */ /* 0x000364000c1e9500 */
.L_x_132:
[----:B------:R-:W-:Y:S05]  /*2120*/  BSYNC.RECONVERGENT B0 ;  /* 0x0000000000007941 */ /* 0x000fea0003800200 */
.L_x_131:
[----:B-----5:R-:W-:Y:S01]  /*2130*/  STG.E.U16 desc[UR4][R4.64], R7 ;  /* 0x0000000704007986 */ /* 0x020fe2000c101504 */
[----:B------:R-:W-:Y:S05]  /*2140*/  EXIT ;  /* 0x000000000000794d */ /* 0x000fea0003800000 */
.L_x_133:
        /* <DEDUP_REMOVED lines=11> */
.L_x_768:


//--------------------- .text._Z27relu_backward_c_last_kernelIfffLi4EEvPKT_S2_S2_PKT0_S5_PKT1_S8_PS0_ii --------------------------
	.section	.text._Z27relu_backward_c_last_kernelIfffLi4EEvPKT_S2_S2_PKT0_S5_PKT1_S8_PS0_ii,"ax",@progbits
	.align	128
        .global         _Z27relu_backward_c_last_kernelIfffLi4EEvPKT_S2_S2_PKT0_S5_PKT1_S8_PS0_ii
        .type           _Z27relu_backward_c_last_kernelIfffLi4EEvPKT_S2_S2_PKT0_S5_PKT1_S8_PS0_ii,@function
        .size           _Z27relu_backward_c_last_kernelIfffLi4EEvPKT_S2_S2_PKT0_S5_PKT1_S8_PS0_ii,(.L_x_769 - _Z27relu_backward_c_last_kernelIfffLi4EEvPKT_S2_S2_PKT0_S5_PKT1_S8_PS0_ii)
        .other          _Z27relu_backward_c_last_kernelIfffLi4EEvPKT_S2_S2_PKT0_S5_PKT1_S8_PS0_ii,@"STO_CUDA_ENTRY STV_DEFAULT"
_Z27relu_backward_c_last_kernelIfffLi4EEvPKT_S2_S2_PKT0_S5_PKT1_S8_PS0_ii:
.text._Z27relu_backward_c_last_kernelIfffLi4EEvPKT_S2_S2_PKT0_S5_PKT1_S8_PS0_ii:
        /* <DEDUP_REMOVED lines=48> */
[----:B------:R-:W-:Y:S02]  /*0300*/  MOV R4, 0x3f800000 ;  /* 0x3f80000000047802 */ /* 0x000fe40000000f00 */
[----:B------:R-:W-:Y:S01]  /*0310*/  MOV R5, RZ ;  /* 0x000000ff00057202 */ /* 0x000fe20000000f00 */
[C---:B----4-:R-:W-:Y:S02]  /*0320*/  @P0 IMAD.WIDE R22, R3.reuse, 0x4, R18 ;  /* 0x0000000403160825 */ /* 0x050fe400078e0212 */
[----:B------:R-:W1:Y:S01]  /*0330*/  LDC.64 R6, c[0x0][0x3a0] ;  /* 0x0000e800ff067b82 */ /* 0x000e620000000a00 */
[----:B------:R-:W4:Y:S01]  /*0340*/  S2R R11, SR_TID.Y ;  /* 0x00000000000b7919 */ /* 0x000f220000002200 */
[C---:B--2---:R-:W-:Y:S01]  /*0350*/  @P1 IMAD.WIDE R14, R3.reuse, 0x4, R14 ;  /* 0x00000004030e1825 */ /* 0x044fe200078e020e */
[----:B------:R-:W2:Y:S01]  /*0360*/  LDCU.64 UR8, c[0x0][0x390] ;  /* 0x00007200ff0877ac */ /* 0x000ea20008000a00 */
[----:B------:R-:W2:Y:S03]  /*0370*/  LDCU UR7, c[0x0][0x3c4] ;  /* 0x00007880ff0777ac */ /* 0x000ea60008000800 */
[----:B---3--:R3:W5:Y:S04]  /*0380*/  @P1 LDG.E.CONSTANT R4, desc[UR4][R14.64] ;  /* 0x000000040e041981 */ /* 0x008768000c1e9900 */
[----:B------:R3:W5:Y:S01]  /*0390*/  @P0 LDG.E.CONSTANT R5, desc[UR4][R22.64] ;  /* 0x0000000416050981 */ /* 0x000762000c1e9900 */
[----:B0-----:R-:W-:-:S04]  /*03a0*/  IMAD.WIDE R18, R3, 0x4, R12 ;  /* 0x0000000403127825 */ /* 0x001fc800078e020c */
[----:B-1----:R-:W-:Y:S02]  /*03b0*/  IMAD.WIDE R20, R3, 0x4, R6 ;  /* 0x0000000403147825 */ /* 0x002fe400078e0206 */
[----:B------:R3:W5:Y:S04]  /*03c0*/  LDG.E.CONSTANT R6, desc[UR4][R18.64] ;  /* 0x0000000412067981 */ /* 0x000768000c1e9900 */
[----:B------:R3:W5:Y:S01]  /*03d0*/  LDG.E.CONSTANT R8, desc[UR4][R20.64] ;  /* 0x0000000414087981 */ /* 0x000762000c1e9900 */
[----:B------:R-:W4:Y:S01]  /*03e0*/  S2R R12, SR_CTAID.Y ;  /* 0x00000000000c7919 */ /* 0x000f220000002600 */
[----:B--2---:R-:W-:-:S04]  /*03f0*/  UISETP.NE.U32.AND UP0, UPT, UR8, URZ, UPT ;  /* 0x000000ff0800728c */ /* 0x004fc8000bf05070 */
[----:B------:R-:W-:Y:S01]  /*0400*/  UISETP.NE.AND.EX UP0, UPT, UR9, URZ, UPT, UP0 ;  /* 0x000000ff0900728c */ /* 0x000fe2000bf05300 */
[----:B------:R-:W-:-:S05]  /*0410*/  MOV R17, UR7 ;  /* 0x0000000700117c02 */ /* 0x000fca0008000f00 */
[----:B------:R-:W-:Y:S02]  /*0420*/  IMAD R7, R0, R17, RZ ;  /* 0x0000001100077224 */ /* 0x000fe400078e02ff */
[----:B----4-:R-:W-:-:S04]  /*0430*/  IMAD R13, R12, UR6, R11 ;  /* 0x000000060c0d7c24 */ /* 0x010fc8000f8e020b */
[----:B------:R-:W-:Y:S01]  /*0440*/  IMAD R28, R13, R17, R3 ;  /* 0x000000110d1c7224 */ /* 0x000fe200078e0203 */
[----:B---3--:R-:W-:Y:S06]  /*0450*/  BRA.U !UP0, `(.L_x_134) ;  /* 0x0000000508d47547 */ /* 0x008fec000b800000 */
        /* <DEDUP_REMOVED lines=14> */
.L_x_151:
[----:B-1----:R-:W-:Y:S01]  /*0540*/  ISETP.GE.AND P0, PT, R13, UR8, PT ;  /* 0x000000080d007c0c */ /* 0x002fe2000bf06270 */
[----:B------:R-:W-:Y:S03]  /*0550*/  BSSY.RECONVERGENT B0, `(.L_x_135) ;  /* 0x0000015000007945 */ /* 0x000fe60003800200 */
[----:B------:R-:W-:-:S13]  /*0560*/  ISETP.GE.OR P0, PT, R3, UR9, P0 ;  /* 0x0000000903007c0c */ /* 0x000fda0008706670 */
[----:B0---4-:R-:W-:Y:S05]  /*0570*/  @P0 BRA `(.L_x_136) ;  /* 0x0000000000480947 */ /* 0x011fea0003800000 */
[----:B------:R-:W1:Y:S01]  /*0580*/  LDC.64 R16, c[0x0][0x390] ;  /* 0x0000e400ff107b82 */ /* 0x000e620000000a00 */
[----:B0-----:R-:W-:-:S06]  /*0590*/  IMAD.WIDE R22, R28, 0x4, R14 ;  /* 0x000000041c167825 */ /* 0x001fcc00078e020e */
[----:B------:R-:W4:Y:S01]  /*05a0*/  LDG.E.CONSTANT R23, desc[UR4][R22.64] ;  /* 0x0000000416177981 */ /* 0x000f22000c1e9900 */
[----:B-1----:R-:W-:-:S06]  /*05b0*/  IMAD.WIDE R16, R28, 0x4, R16 ;  /* 0x000000041c107825 */ /* 0x002fcc00078e0210 */
[----:B------:R-:W2:Y:S01]  /*05c0*/  LDG.E.CONSTANT R16, desc[UR4][R16.64] ;  /* 0x0000000410107981 */ /* 0x000ea2000c1e9900 */
[----:B------:R-:W-:Y:S01]  /*05d0*/  BSSY.RECONVERGENT B1, `(.L_x_137) ;  /* 0x000000a000017945 */ /* 0x000fe20003800200 */
[----:B----45:R-:W-:-:S04]  /*05e0*/  FADD.FTZ R27, -R6, R23 ;  /* 0x00000017061b7221 */ /* 0x030fc80000010100 */
[----:B------:R-:W-:-:S04]  /*05f0*/  FMUL.FTZ R27, R27, R4 ;  /* 0x000000041b1b7220 */ /* 0x000fc80000410000 */
[----:B------:R-:W-:-:S04]  /*0600*/  FFMA.FTZ R27, R8, R27, R5 ;  /* 0x0000001b081b7223 */ /* 0x000fc80000010005 */
[----:B--2---:R-:W-:-:S05]  /*0610*/  FADD.FTZ R27, R27, R16 ;  /* 0x000000101b1b7221 */ /* 0x004fca0000010000 */
[----:B------:R-:W-:Y:S02]  /*0620*/  FSETP.GTU.FTZ.AND P0, PT, R27, RZ, PT ;  /* 0x000000ff1b00720b */ /* 0x000fe40003f1c000 */
[----:B------:R-:W-:-:S11]  /*0630*/  MOV R27, RZ ;  /* 0x000000ff001b7202 */ /* 0x000fd60000000f00 */
[----:B------:R-:W-:Y:S05]  /*0640*/  @!P0 BRA `(.L_x_138) ;  /* 0x0000000000088947 */ /* 0x000fea0003800000 */
[----:B------:R-:W-:-:S05]  /*0650*/  IMAD.WIDE R16, R28, 0x4, R18 ;  /* 0x000000041c107825 */ /* 0x000fca00078e0212 */
[----:B------:R0:W5:Y:S02]  /*0660*/  LDG.E.CONSTANT R27, desc[UR4][R16.64] ;  /* 0x00000004101b7981 */ /* 0x000164000c1e9900 */
.L_x_138:
[----:B------:R-:W-:Y:S05]  /*0670*/  BSYNC.RECONVERGENT B1 ;  /* 0x0000000000017941 */ /* 0x000fea0003800200 */
.L_x_137:
[----:B0--3--:R-:W-:-:S05]  /*0680*/  IMAD.WIDE R16, R28, 0x4, R20 ;  /* 0x000000041c107825 */ /* 0x009fca00078e0214 */
[----:B-----5:R1:W-:Y:S02]  /*0690*/  STG.E desc[UR4][R16.64], R27 ;  /* 0x0000001b10007986 */ /* 0x0203e4000c101904 */
.L_x_136:
[----:B------:R-:W-:Y:S05]  /*06a0*/  BSYNC.RECONVERGENT B0 ;  /* 0x0000000000007941 */ /* 0x000fea0003800200 */
.L_x_135:
[----:B------:R-:W-:Y:S01]  /*06b0*/  ISETP.GE.AND P0, PT, R3, UR9, PT ;  /* 0x0000000903007c0c */ /* 0x000fe2000bf06270 */
[----:B------:R-:W-:Y:S03]  /*06c0*/  BSSY.RECONVERGENT B0, `(.L_x_139) ;  /* 0x0000015000007945 */ /* 0x000fe60003800200 */
[----:B------:R-:W-:-:S13]  /*06d0*/  ISETP.GE.OR P1, PT, R0, UR8, P0 ;  /* 0x0000000800007c0c */ /* 0x000fda0008726670 */
[----:B------:R-:W-:Y:S05]  /*06e0*/  @P1 BRA `(.L_x_140) ;  /* 0x0000000000481947 */ /* 0x000fea0003800000 */
[----:B-1----:R-:W1:Y:S01]  /*06f0*/  LDC.64 R16, c[0x0][0x390] ;  /* 0x0000e400ff107b82 */ /* 0x002e620000000a00 */
        /* <DEDUP_REMOVED lines=9> */
[----:B------:R-:W-:Y:S01]  /*0790*/  FSETP.GTU.FTZ.AND P1, PT, R27, RZ, PT ;  /* 0x000000ff1b00720b */ /* 0x000fe20003f3c000 */
[----:B------:R-:W-:-:S12]  /*07a0*/  HFMA2 R27, -RZ, RZ, 0, 0 ;  /* 0x00000000ff1b7431 */ /* 0x000fd800000001ff */
[----:B------:R-:W-:Y:S05]  /*07b0*/  @!P1 BRA `(.L_x_142) ;  /* 0x0000000000089947 */ /* 0x000fea0003800000 */
[----:B------:R-:W-:-:S05]  /*07c0*/  IMAD.WIDE R16, R25, 0x4, R18 ;  /* 0x0000000419107825 */ /* 0x000fca00078e0212 */
[----:B------:R0:W5:Y:S02]  /*07d0*/  LDG.E.CONSTANT R27, desc[UR4][R16.64] ;  /* 0x00000004101b7981 */ /* 0x000164000c1e9900 */
.L_x_142:
[----:B------:R-:W-:Y:S05]  /*07e0*/  BSYNC.RECONVERGENT B1 ;  /* 0x0000000000017941 */ /* 0x000fea0003800200 */
.L_x_141:
[----:B0--3--:R-:W-:-:S05]  /*07f0*/  IMAD.WIDE R16, R25, 0x4, R20 ;  /* 0x0000000419107825 */ /* 0x009fca00078e0214 */
[----:B-----5:R4:W-:Y:S02]  /*0800*/  STG.E desc[UR4][R16.64], R27 ;  /* 0x0000001b10007986 */ /* 0x0209e4000c101904 */
.L_x_140:
[----:B------:R-:W-:Y:S05]  /*0810*/  BSYNC.RECONVERGENT B0 ;  /* 0x0000000000007941 */ /* 0x000fea0003800200 */
.L_x_139:
[----:B------:R-:W-:Y:S01]  /*0820*/  ISETP.GE.OR P1, PT, R24, UR8, P0 ;  /* 0x0000000818007c0c */ /* 0x000fe20008726670 */
[----:B------:R-:W-:-:S12]  /*0830*/  BSSY.RECONVERGENT B0, `(.L_x_143) ;  /* 0x0000014000007945 */ /* 0x000fd80003800200 */
[----:B------:R-:W-:Y:S05]  /*0840*/  @P1 BRA `(.L_x_144) ;  /* 0x0000000000481947 */ /* 0x000fea0003800000 */
[----:B-1--4-:R-:W1:Y:S01]  /*0850*/  LDC.64 R16, c[0x0][0x390] ;  /* 0x0000e400ff107b82 */ /* 0x012e620000000a00 */
        /* <DEDUP_REMOVED lines=14> */
.L_x_146:
[----:B------:R-:W-:Y:S05]  /*0940*/  BSYNC.RECONVERGENT B1 ;  /* 0x0000000000017941 */ /* 0x000fea0003800200 */
.L_x_145:
[----:B0--3--:R-:W-:-:S05]  /*0950*/  IMAD.WIDE R16, R9, 0x4, R20 ;  /* 0x0000000409107825 */ /* 0x009fca00078e0214 */
[----:B-----5:R0:W-:Y:S02]  /*0960*/  STG.E desc[UR4][R16.64], R27 ;  /* 0x0000001b10007986 */ /* 0x0201e4000c101904 */
.L_x_144:
[----:B------:R-:W-:Y:S05]  /*0970*/  BSYNC.RECONVERGENT B0 ;  /* 0x0000000000007941 */ /* 0x000fea0003800200 */
.L_x_143:
[----:B------:R-:W-:Y:S01]  /*0980*/  ISETP.GE.OR P0, PT, R12, UR8, P0 ;  /* 0x000000080c007c0c */ /* 0x000fe20008706670 */
[----:B------:R-:W-:Y:S01]  /*0990*/  BSSY.RECONVERGENT B0, `(.L_x_147) ;  /* 0x0000015000007945 */ /* 0x000fe20003800200 */
[----:B------:R-:W-:-:S11]  /*09a0*/  IADD3 R28, PT, PT, R7, R28, R7 ;  /* 0x0000001c071c7210 */ /* 0x000fd60007ffe007 */
[----:B------:R-:W-:Y:S05]  /*09b0*/  @P0 BRA `(.L_x_148) ;  /* 0x0000000000480947 */ /* 0x000fea0003800000 */
[----:B01--4-:R-:W0:Y:S01]  /*09c0*/  LDC.64 R16, c[0x0][0x390] ;  /* 0x0000e400ff107b82 */ /* 0x013e220000000a00 */
[----:B------:R-:W-:-:S06]  /*09d0*/  IMAD.WIDE R22, R11, 0x4, R14 ;  /* 0x000000040b167825 */ /* 0x000fcc00078e020e */
[----:B------:R-:W4:Y:S01]  /*09e0*/  LDG.E.CONSTANT R23, desc[UR4][R22.64] ;  /* 0x0000000416177981 */ /* 0x000f22000c1e9900 */
[----:B0-----:R-:W-:-:S06]  /*09f0*/  IMAD.WIDE R16, R11, 0x4, R16 ;  /* 0x000000040b107825 */ /* 0x001fcc00078e0210 */
        /* <DEDUP_REMOVED lines=11> */
.L_x_150:
[----:B------:R-:W-:Y:S05]  /*0ab0*/  BSYNC.RECONVERGENT B1 ;  /* 0x0000000000017941 */ /* 0x000fea0003800200 */
.L_x_149:
[----:B0--3--:R-:W-:-:S05]  /*0ac0*/  IMAD.WIDE R16, R11, 0x4, R20 ;  /* 0x000000040b107825 */ /* 0x009fca00078e0214 */
[----:B-----5:R0:W-:Y:S02]  /*0ad0*/  STG.E desc[UR4][R16.64], R27 ;  /* 0x0000001b10007986 */ /* 0x0201e4000c101904 */
.L_x_148:
[----:B------:R-:W-:Y:S05]  /*0ae0*/  BSYNC.RECONVERGENT B0 ;  /* 0x0000000000007941 */ /* 0x000fea0003800200 */
.L_x_147:
[----:B------:R-:W-:Y:S02]  /*0af0*/  IADD3 R2, PT, PT, R2, 0x1, RZ ;  /* 0x0000000102027810 */ /* 0x000fe40007ffe0ff */
[C---:B------:R-:W-:Y:S02]  /*0b00*/  IADD3 R28, PT, PT, R7.reuse, R28, R7 ;  /* 0x0000001c071c7210 */ /* 0x040fe40007ffe007 */
        /* <DEDUP_REMOVED lines=10> */
.L_x_134:
[----:B------:R-:W-:-:S13]  /*0bb0*/  ISETP.NE.AND P0, PT, R2, RZ, PT ;  /* 0x000000ff0200720c */ /* 0x000fda0003f05270 */
[----:B------:R-:W-:Y:S05]  /*0bc0*/  @!P0 BRA `(.L_x_152) ;  /* 0x0000001800788947 */ /* 0x000fea0003800000 */
[----:B------:R-:W-:Y:S01]  /*0bd0*/  ISETP.GE.AND P0, PT, R13, R16, PT ;  /* 0x000000100d00720c */ /* 0x000fe20003f06270 */
[C-C-:B------:R-:W-:Y:S01]  /*0be0*/  IMAD R22, R9.reuse, 0x3, R12.reuse ;  /* 0x0000000309167824 */ /* 0x140fe200078e020c */
[CC--:B------:R-:W-:Y:S01]  /*0bf0*/  LEA R20, R9.reuse, R12.reuse, 0x1 ;  /* 0x0000000c09147211 */ /* 0x0c0fe200078e08ff */
[--C-:B------:R-:W-:Y:S01]  /*0c00*/  IMAD R14, R9, 0x5, R12.reuse ;  /* 0x00000005090e7824 */ /* 0x100fe200078e020c */
[----:B------:R-:W-:Y:S01]  /*0c10*/  ISETP.LT.AND P0, PT, R3, R17, !P0 ;  /* 0x000000110300720c */ /* 0x000fe20004701270 */
[C-C-:B------:R-:W-:Y:S01]  /*0c20*/  IMAD R18, R9.reuse, 0x6, R12.reuse ;  /* 0x0000000609127824 */ /* 0x140fe200078e020c */
[CC--:B------:R-:W-:Y:S01]  /*0c30*/  LEA R10, R9.reuse, R12.reuse, 0x2 ;  /* 0x0000000c090a7211 */ /* 0x0c0fe200078e10ff */
[C---:B------:R-:W-:Y:S01]  /*0c40*/  IMAD R24, R9.reuse, 0x7, R12 ;  /* 0x0000000709187824 */ /* 0x040fe200078e020c */
[----:B------:R-:W-:Y:S01]  /*0c50*/  IADD3 R9, PT, PT, R9, R12, RZ ;  /* 0x0000000c09097210 */ /* 0x000fe20007ffe0ff */
[--C-:B------:R-:W-:Y:S01]  /*0c60*/  IMAD R12, R20, UR6, R11.reuse ;  /* 0x00000006140c7c24 */ /* 0x100fe2000f8e020b */
[----:B------:R-:W-:Y:S01]  /*0c70*/  IADD3 R19, PT, PT, R2, 0x1, RZ ;  /* 0x0000000102137810 */ /* 0x000fe20007ffe0ff */
[--C-:B------:R-:W-:Y:S01]  /*0c80*/  IMAD R26, R22, UR6, R11.reuse ;  /* 0x00000006161a7c24 */ /* 0x100fe2000f8e020b */
[----:B------:R-:W-:Y:S01]  /*0c90*/  BSSY.RECONVERGENT B0, `(.L_x_153) ;  /* 0x0000020000007945 */ /* 0x000fe20003800200 */
[--C-:B------:R-:W-:Y:S01]  /*0ca0*/  IMAD R10, R10, UR6, R11.reuse ;  /* 0x000000060a0a7c24 */ /* 0x100fe2000f8e020b */
[----:B------:R-:W-:Y:S01]  /*0cb0*/  LOP3.LUT R19, R19, 0x7ffffffe, RZ, 0xc0, !PT ;  /* 0x7ffffffe13137812 */ /* 0x000fe200078ec0ff */
[----:B------:R-:W-:-:S02]  /*0cc0*/  IMAD R20, R14, UR6, R11 ;  /* 0x000000060e147c24 */ /* 0x000fc4000f8e020b */
[--C-:B------:R-:W-:Y:S02]  /*0cd0*/  IMAD R22, R18, UR6, R11.reuse ;  /* 0x0000000612167c24 */ /* 0x100fe4000f8e020b */
[--C-:B------:R-:W-:Y:S02]  /*0ce0*/  IMAD R24, R24, UR6, R11.reuse ;  /* 0x0000000618187c24 */ /* 0x100fe4000f8e020b */
[----:B------:R-:W-:Y:S02]  /*0cf0*/  IMAD R9, R9, UR6, R11 ;  /* 0x0000000609097c24 */ /* 0x000fe4000f8e020b */
[-CC-:B------:R-:W-:Y:S02]  /*0d00*/  IMAD R18, R12, R17.reuse, R3.reuse ;  /* 0x000000110c127224 */ /* 0x180fe400078e0203 */
[-CC-:B------:R-:W-:Y:S02]  /*0d10*/  IMAD R12, R26, R17.reuse, R3.reuse ;  /* 0x000000111a0c7224 */ /* 0x180fe400078e0203 */
[----:B------:R-:W-:-:S02]  /*0d20*/  IMAD R14, R10, R17, R3 ;  /* 0x000000110a0e7224 */ /* 0x000fc400078e0203 */
[-CC-:B------:R-:W-:Y:S02]  /*0d30*/  IMAD R20, R20, R17.reuse, R3.reuse ;  /* 0x0000001114147224 */ /* 0x180fe400078e0203 */
[-CC-:B------:R-:W-:Y:S02]  /*0d40*/  IMAD R22, R22, R17.reuse, R3.reuse ;  /* 0x0000001116167224 */ /* 0x180fe400078e0203 */
[-CC-:B------:R-:W-:Y:S02]  /*0d50*/  IMAD R15, R24, R17.reuse, R3.reuse ;  /* 0x00000011180f7224 */ /* 0x180fe400078e0203 */
[----:B------:R-:W-:Y:S01]  /*0d60*/  IMAD R26, R9, R17, R3 ;  /* 0x00000011091a7224 */ /* 0x000fe200078e0203 */
[----:B------:R-:W-:Y:S06]  /*0d70*/  @!P0 BRA `(.L_x_154) ;  /* 0x0000000000448947 */ /* 0x000fec0003800000 */
[----:B------:R-:W0:Y:S08]  /*0d80*/  LDC.64 R10, c[0x0][0x388] ;  /* 0x0000e200ff0a7b82 */ /* 0x000e300000000a00 */
[----:B------:R-:W1:Y:S01]  /*0d90*/  LDC.64 R24, c[0x0][0x3b8] ;  /* 0x0000ee00ff187b82 */ /* 0x000e620000000a00 */
[----:B0-----:R-:W-:-:S06]  /*0da0*/  IMAD.WIDE R10, R28, 0x4, R10 ;  /* 0x000000041c0a7825 */ /* 0x001fcc00078e020a */
[----:B------:R-:W2:Y:S01]  /*0db0*/  LDG.E.CONSTANT R11, desc[UR4][R10.64] ;  /* 0x000000040a0b7981 */ /* 0x000ea2000c1e9900 */
[----:B------:R-:W-:Y:S01]  /*0dc0*/  BSSY.RECONVERGENT B1, `(.L_x_155) ;  /* 0x000000b000017945 */ /* 0x000fe20003800200 */
[----:B-1----:R-:W-:-:S04]  /*0dd0*/  IMAD.WIDE R24, R28, 0x4, R24 ;  /* 0x000000041c187825 */ /* 0x002fc800078e0218 */
[----:B--2--5:R-:W-:-:S04]  /*0de0*/  FADD.FTZ R9, -R6, R11 ;  /* 0x0000000b06097221 */ /* 0x024fc80000010100 */
[----:B------:R-:W-:-:S04]  /*0df0*/  FMUL.FTZ R9, R9, R4 ;  /* 0x0000000409097220 */ /* 0x000fc80000410000 */
[----:B------:R-:W-:-:S05]  /*0e00*/  FFMA.FTZ R9, R8, R9, R5 ;  /* 0x0000000908097223 */ /* 0x000fca0000010005 */
[----:B------:R-:W-:Y:S02]  /*0e10*/  FSETP.GTU.FTZ.AND P0, PT, R9, RZ, PT ;  /* 0x000000ff0900720b */ /* 0x000fe40003f1c000 */
[----:B------:R-:W-:-:S11]  /*0e20*/  MOV R9, RZ ;  /* 0x000000ff00097202 */ /* 0x000fd60000000f00 */
[----:B------:R-:W-:Y:S05]  /*0e30*/  @!P0 BRA `(.L_x_156) ;  /* 0x00000000000c8947 */ /* 0x000fea0003800000 */
[----:B------:R-:W0:Y:S02]  /*0e40*/  LDC.64 R10, c[0x0][0x380] ;  /* 0x0000e000ff0a7b82 */ /* 0x000e240000000a00 */
[----:B0-----:R-:W-:-:S05]  /*0e50*/  IMAD.WIDE R10, R28, 0x4, R10 ;  /* 0x000000041c0a7825 */ /* 0x001fca00078e020a */
[----:B------:R0:W5:Y:S02]  /*0e60*/  LDG.E.CONSTANT R9, desc[UR4][R10.64] ;  /* 0x000000040a097981 */ /* 0x000164000c1e9900 */
.L_x_156:
[----:B------:R-:W-:Y:S05]  /*0e70*/  BSYNC.RECONVERGENT B1 ;  /* 0x0000000000017941 */ /* 0x000fea0003800200 */
.L_x_155:
[----:B-----5:R1:W-:Y:S02]  /*0e80*/  STG.E desc[UR4][R24.64], R9 ;  /* 0x0000000918007986 */ /* 0x0203e4000c101904 */
.L_x_154:
[----:B------:R-:W-:Y:S05]  /*0e90*/  BSYNC.RECONVERGENT B0 ;  /* 0x0000000000007941 */ /* 0x000fea0003800200 */
.L_x_153:
[----:B------:R-:W-:Y:S01]  /*0ea0*/  ISETP.GE.AND P0, PT, R3, R17, PT ;  /* 0x000000110300720c */ /* 0x000fe20003f06270 */
[----:B------:R-:W-:Y:S01]  /*0eb0*/  BSSY.RECONVERGENT B0, `(.L_x_157) ;  /* 0x0000015000007945 */ /* 0x000fe20003800200 */
[----:B-1----:R-:W-:-:S04]  /*0ec0*/  IADD3 R9, PT, PT, R13, R0, RZ ;  /* 0x000000000d097210 */ /* 0x002fc80007ffe0ff */
[----:B------:R-:W-:-:S13]  /*0ed0*/  ISETP.GE.OR P1, PT, R9, R16, P0 ;  /* 0x000000100900720c */ /* 0x000fda0000726670 */
[----:B------:R-:W-:Y:S05]  /*0ee0*/  @P1 BRA `(.L_x_158) ;  /* 0x0000000000441947 */ /* 0x000fea0003800000 */
[----:B0-----:R-:W0:Y:S02]  /*0ef0*/  LDC.64 R10, c[0x0][0x388] ;  /* 0x0000e200ff0a7b82 */ /* 0x001e240000000a00 */
[----:B0-----:R-:W-:-:S06]  /*0f00*/  IMAD.WIDE R10, R26, 0x4, R10 ;  /* 0x000000041a0a7825 */ /* 0x001fcc00078e020a */
[----:B------:R-:W2:Y:S01]  /*0f10*/  LDG.E.CONSTANT R11, desc[UR4][R10.64] ;  /* 0x000000040a0b7981 */ /* 0x000ea2000c1e9900 */
[----:B------:R-:W-:Y:S01]  /*0f20*/  BSSY.RECONVERGENT B1, `(.L_x_159) ;  /* 0x000000a000017945 */ /* 0x000fe20003800200 */
[----:B--2--5:R-:W-:-:S04]  /*0f30*/  FADD.FTZ R21, -R6, R11 ;  /* 0x0000000b06157221 */ /* 0x024fc80000010100 */
[----:B------:R-:W-:-:S04]  /*0f40*/  FMUL.FTZ R21, R21, R4 ;  /* 0x0000000415157220 */ /* 0x000fc80000410000 */
[----:B------:R-:W-:-:S05]  /*0f50*/  FFMA.FTZ R21, R8, R21, R5 ;  /* 0x0000001508157223 */ /* 0x000fca0000010005 */
[----:B------:R-:W-:Y:S01]  /*0f60*/  FSETP.GTU.FTZ.AND P1, PT, R21, RZ, PT ;  /* 0x000000ff1500720b */ /* 0x000fe20003f3c000 */
[----:B------:R-:W-:-:S12]  /*0f70*/  HFMA2 R21, -RZ, RZ, 0, 0 ;  /* 0x00000000ff157431 */ /* 0x000fd800000001ff */
[----:B------:R-:W-:Y:S05]  /*0f80*/  @!P1 BRA `(.L_x_160) ;  /* 0x00000000000c9947 */ /* 0x000fea0003800000 */
[----:B------:R-:W0:Y:S02]  /*0f90*/  LDC.64 R10, c[0x0][0x380] ;  /* 0x0000e000ff0a7b82 */ /* 0x000e240000000a00 */
[----:B0-----:R-:W-:-:S05]  /*0fa0*/  IMAD.WIDE R10, R26, 0x4, R10 ;  /* 0x000000041a0a7825 */ /* 0x001fca00078e020a */
[----:B------:R0:W5:Y:S02]  /*0fb0*/  LDG.E.CONSTANT R21, desc[UR4][R10.64] ;  /* 0x000000040a157981 */ /* 0x000164000c1e9900 */
.L_x_160:
[----:B------:R-:W-:Y:S05]  /*0fc0*/  BSYNC.RECONVERGENT B1 ;  /* 0x0000000000017941 */ /* 0x000fea0003800200 */
.L_x_159:
[----:B0-----:R-:W0:Y:S02]  /*0fd0*/  LDC.64 R10, c[0x0][0x3b8] ;  /* 0x0000ee00ff0a7b82 */ /* 0x001e240000000a00 */
[----:B0-----:R-:W-:-:S05]  /*0fe0*/  IMAD.WIDE R10, R26, 0x4, R10 ;  /* 0x000000041a0a7825 */ /* 0x001fca00078e020a */
[----:B-----5:R1:W-:Y:S02]  /*0ff0*/  STG.E desc[UR4][R10.64], R21 ;  /* 0x000000150a007986 */ /* 0x0203e4000c101904 */
.L_x_158:
[----:B------:R-:W-:Y:S05]  /*1000*/  BSYNC.RECONVERGENT B0 ;  /* 0x0000000000007941 */ /* 0x000fea0003800200 */
.L_x_157:
[----:B------:R-:W-:Y:S01]  /*1010*/  IADD3 R9, PT, PT, R9, R0, RZ ;  /* 0x0000000009097210 */ /* 0x000fe20007ffe0ff */
[----:B------:R-:W-:Y:S01]  /*1020*/  BSSY.RECONVERGENT B0, `(.L_x_161) ;  /* 0x0000015000007945 */ /* 0x000fe20003800200 */
[----:B------:R-:W-:Y:S02]  /*1030*/  IADD3 R24, PT, PT, R28, R7, RZ ;  /* 0x000000071c187210 */ /* 0x000fe40007ffe0ff */
[----:B------:R-:W-:-:S13]  /*1040*/  ISETP.GE.OR P1, PT, R9, R16, P0 ;  /* 0x000000100900720c */ /* 0x000fda0000726670 */
[----:B------:R-:W-:Y:S05]  /*1050*/  @P1 BRA `(.L_x_162) ;  /* 0x0000000000441947 */ /* 0x000fea0003800000 */
[----:B01----:R-:W0:Y:S02]  /*1060*/  LDC.64 R10, c[0x0][0x388] ;  /* 0x0000e200ff0a7b82 */ /* 0x003e240000000a00 */
[----:B0-----:R-:W-:-:S06]  /*1070*/  IMAD.WIDE R10, R18, 0x4, R10 ;  /* 0x00000004120a7825 */ /* 0x001fcc00078e020a */
[----:B------:R-:W2:Y:S01]  /*1080*/  LDG.E.CONSTANT R11, desc[UR4][R10.64] ;  /* 0x000000040a0b7981 */ /* 0x000ea2000c1e9900 */
[----:B------:R-:W-:Y:S01]  /*1090*/  BSSY.RECONVERGENT B1, `(.L_x_163) ;  /* 0x000000a000017945 */ /* 0x000fe20003800200 */
        /* <DEDUP_REMOVED lines=9> */
.L_x_164:
[----:B------:R-:W-:Y:S05]  /*1130*/  BSYNC.RECONVERGENT B1 ;  /* 0x0000000000017941 */ /* 0x000fea0003800200 */
.L_x_163:
[----:B0-----:R-:W0:Y:S02]  /*1140*/  LDC.64 R10, c[0x0][0x3b8] ;  /* 0x0000ee00ff0a7b82 */ /* 0x001e240000000a00 */
[----:B0-----:R-:W-:-:S05]  /*1150*/  IMAD.WIDE R10, R18, 0x4, R10 ;  /* 0x00000004120a7825 */ /* 0x001fca00078e020a */
[----:B-----5:R2:W-:Y:S02]  /*1160*/  STG.E desc[UR4][R10.64], R21 ;  /* 0x000000150a007986 */ /* 0x0205e4000c101904 */
.L_x_162:
[----:B------:R-:W-:Y:S05]  /*1170*/  BSYNC.RECONVERGENT B0 ;  /* 0x0000000000007941 */ /* 0x000fea0003800200 */
.L_x_161:
[----:B------:R-:W-:Y:S01]  /*1180*/  IADD3 R9, PT, PT, R9, R0, RZ ;  /* 0x0000000009097210 */ /* 0x000fe20007ffe0ff */
[----:B------:R-:W-:Y:S03]  /*1190*/  BSSY.RECONVERGENT B0, `(.L_x_165) ;  /* 0x0000014000007945 */ /* 0x000fe60003800200 */
[----:B------:R-:W-:-:S13]  /*11a0*/  ISETP.GE.OR P1, PT, R9, R16, P0 ;  /* 0x000000100900720c */ /* 0x000fda0000726670 */
[----:B------:R-:W-:Y:S05]  /*11b0*/  @P1 BRA `(.L_x_166) ;  /* 0x0000000000441947 */ /* 0x000fea0003800000 */
[----:B012---:R-:W0:Y:S02]  /*11c0*/  LDC.64 R10, c[0x0][0x388] ;  /* 0x0000e200ff0a7b82 */ /* 0x007e240000000a00 */
        /* <DEDUP_REMOVED lines=12> */
.L_x_168:
[----:B------:R-:W-:Y:S05]  /*1290*/  BSYNC.RECONVERGENT B1 ;  /* 0x0000000000017941 */ /* 0x000fea0003800200 */
.L_x_167:
[----:B0-----:R-:W0:Y:S02]  /*12a0*/  LDC.64 R10, c[0x0][0x3b8] ;  /* 0x0000ee00ff0a7b82 */ /* 0x001e240000000a00 */
[----:B0-----:R-:W-:-:S05]  /*12b0*/  IMAD.WIDE R10, R12, 0x4, R10 ;  /* 0x000000040c0a7825 */ /* 0x001fca00078e020a */
[----:B-----5:R3:W-:Y:S02]  /*12c0*/  STG.E desc[UR4][R10.64], R21 ;  /* 0x000000150a007986 */ /* 0x0207e4000c101904 */
.L_x_166:
[----:B------:R-:W-:Y:S05]  /*12d0*/  BSYNC.RECONVERGENT B0 ;  /* 0x0000000000007941 */ /* 0x000fea0003800200 */
.L_x_165:
[----:B0123--:R-:W-:Y:S01]  /*12e0*/  IADD3 R11, PT, PT, R9, R0, RZ ;  /* 0x00000000090b7210 */ /* 0x00ffe20007ffe0ff */
[----:B------:R-:W-:Y:S01]  /*12f0*/  BSSY.RECONVERGENT B0, `(.L_x_169) ;  /* 0x0000016000007945 */ /* 0x000fe20003800200 */
[----:B------:R-:W-:Y:S02]  /*1300*/  IADD3 R24, PT, PT, R7, R24, R7 ;  /* 0x0000001807187210 */ /* 0x000fe40007ffe007 */
[----:B------:R-:W-:-:S04]  /*1310*/  ISETP.GE.AND P1, PT, R11, R16, PT ;  /* 0x000000100b00720c */ /* 0x000fc80003f26270 */
[----:B------:R-:W-:-:S13]  /*1320*/  ISETP.LT.AND P1, PT, R3, R17, !P1 ;  /* 0x000000110300720c */ /* 0x000fda0004f21270 */
[----:B------:R-:W-:Y:S05]  /*1330*/  @!P1 BRA `(.L_x_170) ;  /* 0x0000000000449947 */ /* 0x000fea0003800000 */
[----:B------:R-:W0:Y:S02]  /*1340*/  LDC.64 R10, c[0x0][0x388] ;  /* 0x0000e200ff0a7b82 */ /* 0x000e240000000a00 */
        /* <DEDUP_REMOVED lines=12> */
.L_x_172:
[----:B------:R-:W-:Y:S05]  /*1410*/  BSYNC.RECONVERGENT B1 ;  /* 0x0000000000017941 */ /* 0x000fea0003800200 */
.L_x_171:
[----:B0-----:R-:W0:Y:S02]  /*1420*/  LDC.64 R10, c[0x0][0x3b8] ;  /* 0x0000ee00ff0a7b82 */ /* 0x001e240000000a00 */
[----:B0-----:R-:W-:-:S05]  /*1430*/  IMAD.WIDE R10, R14, 0x4, R10 ;  /* 0x000000040e0a7825 */ /* 0x001fca00078e020a */
[----:B-----5:R0:W-:Y:S02]  /*1440*/  STG.E desc[UR4][R10.64], R21 ;  /* 0x000000150a007986 */ /* 0x0201e4000c101904 */
.L_x_170:
[----:B------:R-:W-:Y:S05]  /*1450*/  BSYNC.RECONVERGENT B0 ;  /* 0x0000000000007941 */ /* 0x000fea0003800200 */
.L_x_169:
[----:B------:R-:W-:Y:S01]  /*1460*/  IADD3 R9, PT, PT, R0, R0, R9 ;  /* 0x0000000000097210 */ /* 0x000fe20007ffe009 */
[----:B------:R-:W-:Y:S03]  /*1470*/  BSSY.RECONVERGENT B0, `(.L_x_173) ;  /* 0x0000014000007945 */ /* 0x000fe60003800200 */
        /* <DEDUP_REMOVED lines=15> */
.L_x_176:
[----:B------:R-:W-:Y:S05]  /*1570*/  BSYNC.RECONVERGENT B1 ;  /* 0x0000000000017941 */ /* 0x000fea0003800200 */
.L_x_175:
[----:B0-----:R-:W0:Y:S02]  /*1580*/  LDC.64 R10, c[0x0][0x3b8] ;  /* 0x0000ee00ff0a7b82 */ /* 0x001e240000000a00 */
[----:B0-----:R-:W-:-:S05]  /*1590*/  IMAD.WIDE R10, R20, 0x4, R10 ;  /* 0x00000004140a7825 */ /* 0x001fca00078e020a */
[----:B-----5:R1:W-:Y:S02]  /*15a0*/  STG.E desc[UR4][R10.64], R21 ;  /* 0x000000150a007986 */ /* 0x0203e4000c101904 */
.L_x_174:
[----:B------:R-:W-:Y:S05]  /*15b0*/  BSYNC.RECONVERGENT B0 ;  /* 0x0000000000007941 */ /* 0x000fea0003800200 */
.L_x_173:
[----:B01----:R-:W-:Y:S01]  /*15c0*/  IADD3 R11, PT, PT, R9, R0, RZ ;  /* 0x00000000090b7210 */ /* 0x003fe20007ffe0ff */
[----:B------:R-:W-:Y:S01]  /*15d0*/  BSSY.RECONVERGENT B0, `(.L_x_177) ;  /* 0x0000015000007945 */ /* 0x000fe20003800200 */
[----:B------:R-:W-:Y:S02]  /*15e0*/  IADD3 R24, PT, PT, R7, R24, R7 ;  /* 0x0000001807187210 */ /* 0x000fe40007ffe007 */
[----:B------:R-:W-:-:S13]  /*15f0*/  ISETP.GE.OR P1, PT, R11, R16, P0 ;  /* 0x000000100b00720c */ /* 0x000fda0000726670 */
[----:B------:R-:W-:Y:S05]  /*1600*/  @P1 BRA `(.L_x_178) ;  /* 0x0000000000441947 */ /* 0x000fea0003800000 */
        /* <DEDUP_REMOVED lines=13> */
.L_x_180:
[----:B------:R-:W-:Y:S05]  /*16e0*/  BSYNC.RECONVERGENT B1 ;  /* 0x0000000000017941 */ /* 0x000fea0003800200 */
.L_x_179:
[----:B0-----:R-:W0:Y:S02]  /*16f0*/  LDC.64 R10, c[0x0][0x3b8] ;  /* 0x0000ee00ff0a7b82 */ /* 0x001e240000000a00 */
[----:B0-----:R-:W-:-:S05]  /*1700*/  IMAD.WIDE R10, R22, 0x4, R10 ;  /* 0x00000004160a7825 */ /* 0x001fca00078e020a */
[----:B-----5:R0:W-:Y:S02]  /*1710*/  STG.E desc[UR4][R10.64], R21 ;  /* 0x000000150a007986 */ /* 0x0201e4000c101904 */
.L_x_178:
[----:B------:R-:W-:Y:S05]  /*1720*/  BSYNC.RECONVERGENT B0 ;  /* 0x0000000000007941 */ /* 0x000fea0003800200 */
.L_x_177:
        /* <DEDUP_REMOVED lines=17> */
.L_x_184:
[----:B------:R-:W-:Y:S05]  /*1840*/  BSYNC.RECONVERGENT B1 ;  /* 0x0000000000017941 */ /* 0x000fea0003800200 */
.L_x_183:
[----:B0-----:R-:W0:Y:S02]  /*1850*/  LDC.64 R10, c[0x0][0x3b8] ;  /* 0x0000ee00ff0a7b82 */ /* 0x001e240000000a00 */
[----:B0-----:R-:W-:-:S05]  /*1860*/  IMAD.WIDE R10, R15, 0x4, R10 ;  /* 0x000000040f0a7825 */ /* 0x001fca00078e020a */
[----:B-----5:R1:W-:Y:S02]  /*1870*/  STG.E desc[UR4][R10.64], R21 ;  /* 0x000000150a007986 */ /* 0x0203e4000c101904 */
.L_x_182:
[----:B------:R-:W-:Y:S05]  /*1880*/  BSYNC.RECONVERGENT B0 ;  /* 0x0000000000007941 */ /* 0x000fea0003800200 */
.L_x_181:
[----:B01----:R-:W-:Y:S02]  /*1890*/  IADD3 R11, PT, PT, -R19, 0x2, RZ ;  /* 0x00000002130b7810 */ /* 0x003fe40007ffe1ff */
[----:B------:R-:W-:Y:S02]  /*18a0*/  IADD3 R28, PT, PT, R7, R24, R7 ;  /* 0x00000018071c7210 */ /* 0x000fe40007ffe007 */
[----:B------:R-:W-:Y:S02]  /*18b0*/  ISETP.NE.AND P0, PT, R11, RZ, PT ;  /* 0x000000ff0b00720c */ /* 0x000fe40003f05270 */
[C---:B------:R-:W-:Y:S02]  /*18c0*/  LEA R10, R7.reuse, R18, 0x3 ;  /* 0x00000012070a7211 */ /* 0x040fe400078e18ff */
[C---:B------:R-:W-:Y:S02]  /*18d0*/  LEA R12, R7.reuse, R12, 0x3 ;  /* 0x0000000c070c7211 */ /* 0x040fe400078e18ff */
[----:B------:R-:W-:-:S02]  /*18e0*/  LEA R14, R7, R14, 0x3 ;  /* 0x0000000e070e7211 */ /* 0x000fc400078e18ff */
[C---:B------:R-:W-:Y:S02]  /*18f0*/  LEA R20, R7.reuse, R20, 0x3 ;  /* 0x0000001407147211 */ /* 0x040fe400078e18ff */
[C---:B------:R-:W-:Y:S02]  /*1900*/  LEA R22, R7.reuse, R22, 0x3 ;  /* 0x0000001607167211 */ /* 0x040fe400078e18ff */
[C---:B------:R-:W-:Y:S02]  /*1910*/  LEA R24, R7.reuse, R15, 0x3 ;  /* 0x0000000f07187211 */ /* 0x040fe400078e18ff */
[----:B------:R-:W-:Y:S02]  /*1920*/  LEA R26, R7, R26, 0x3 ;  /* 0x0000001a071a7211 */ /* 0x000fe400078e18ff */
[----:B------:R-:W-:Y:S02]  /*1930*/  LEA R13, R0, R13, 0x3 ;  /* 0x0000000d000d7211 */ /* 0x000fe400078e18ff */
[----:B------:R-:W-:Y:S01]  /*1940*/  IADD3 R28, PT, PT, R28, R7, RZ ;  /* 0x000000071c1c7210 */ /* 0x000fe20007ffe0ff */
[----:B------:R-:W-:Y:S06]  /*1950*/  @!P0 BRA `(.L_x_152) ;  /* 0x0000000c00148947 */ /* 0x000fec0003800000 */
[----:B------:R-:W0:Y:S01]  /*1960*/  LDC.64 R16, c[0x0][0x3c0] ;  /* 0x0000f000ff107b82 */ /* 0x000e220000000a00 */
[----:B------:R-:W-:-:S07]  /*1970*/  IADD3 R9, PT, PT, R9, R0, RZ ;  /* 0x0000000009097210 */ /* 0x000fce0007ffe0ff */
.L_x_217:
[----:B0-----:R-:W-:Y:S01]  /*1980*/  ISETP.GE.AND P0, PT, R9, R16, PT ;  /* 0x000000100900720c */ /* 0x001fe20003f06270 */
[----:B------:R-:W-:Y:S03]  /*1990*/  BSSY.RECONVERGENT B0, `(.L_x_185) ;  /* 0x0000014000007945 */ /* 0x000fe60003800200 */
        /* <DEDUP_REMOVED lines=15> */
.L_x_188:
[----:B------:R-:W-:Y:S05]  /*1a90*/  BSYNC.RECONVERGENT B1 ;  /* 0x0000000000017941 */ /* 0x000fea0003800200 */
.L_x_187:
[----:B0-----:R-:W0:Y:S02]  /*1aa0*/  LDC.64 R18, c[0x0][0x3b8] ;  /* 0x0000ee00ff127b82 */ /* 0x001e240000000a00 */
[----:B0-----:R-:W-:-:S05]  /*1ab0*/  IMAD.WIDE R18, R28, 0x4, R18 ;  /* 0x000000041c127825 */ /* 0x001fca00078e0212 */
[----:B-----5:R0:W-:Y:S02]  /*1ac0*/  STG.E desc[UR4][R18.64], R13 ;  /* 0x0000000d12007986 */ /* 0x0201e4000c101904 */
.L_x_186:
[----:B------:R-:W-:Y:S05]  /*1ad0*/  BSYNC.RECONVERGENT B0 ;  /* 0x0000000000007941 */ /* 0x000fea0003800200 */
.L_x_185:
[----:B------:R-:W-:Y:S01]  /*1ae0*/  ISETP.GE.AND P0, PT, R3, R17, PT ;  /* 0x000000110300720c */ /* 0x000fe20003f06270 */
[----:B------:R-:W-:Y:S01]  /*1af0*/  BSSY.RECONVERGENT B0, `(.L_x_189) ;  /* 0x0000015000007945 */ /* 0x000fe20003800200 */
[----:B0-----:R-:W-:-:S04]  /*1b00*/  IADD3 R13, PT, PT, R9, R0, RZ ;  /* 0x00000000090d7210 */ /* 0x001fc80007ffe0ff */
        /* <DEDUP_REMOVED lines=15> */
.L_x_192:
[----:B------:R-:W-:Y:S05]  /*1c00*/  BSYNC.RECONVERGENT B1 ;  /* 0x0000000000017941 */ /* 0x000fea0003800200 */
.L_x_191:
[----:B0-----:R-:W0:Y:S02]  /*1c10*/  LDC.64 R18, c[0x0][0x3b8] ;  /* 0x0000ee00ff127b82 */ /* 0x001e240000000a00 */
[----:B0-----:R-:W-:-:S05]  /*1c20*/  IMAD.WIDE R18, R26, 0x4, R18 ;  /* 0x000000041a127825 */ /* 0x001fca00078e0212 */
[----:B-----5:R0:W-:Y:S02]  /*1c30*/  STG.E desc[UR4][R18.64], R15 ;  /* 0x0000000f12007986 */ /* 0x0201e4000c101904 */
.L_x_190:
[----:B------:R-:W-:Y:S05]  /*1c40*/  BSYNC.RECONVERGENT B0 ;  /* 0x0000000000007941 */ /* 0x000fea0003800200 */
.L_x_189:
[----:B------:R-:W-:Y:S01]  /*1c50*/  IADD3 R13, PT, PT, R13, R0, RZ ;  /* 0x000000000d0d7210 */ /* 0x000fe20007ffe0ff */
        /* <DEDUP_REMOVED lines=16> */
.L_x_196:
[----:B------:R-:W-:Y:S05]  /*1d60*/  BSYNC.RECONVERGENT B1 ;  /* 0x0000000000017941 */ /* 0x000fea0003800200 */
.L_x_195:
[----:B0-----:R-:W0:Y:S02]  /*1d70*/  LDC.64 R18, c[0x0][0x3b8] ;  /* 0x0000ee00ff127b82 */ /* 0x001e240000000a00 */
[----:B0-----:R-:W-:-:S05]  /*1d80*/  IMAD.WIDE R18, R10, 0x4, R18 ;  /* 0x000000040a127825 */ /* 0x001fca00078e0212 */
[----:B-----5:R1:W-:Y:S02]  /*1d90*/  STG.E desc[UR4][R18.64], R15 ;  /* 0x0000000f12007986 */ /* 0x0203e4000c101904 */
.L_x_194:
[----:B------:R-:W-:Y:S05]  /*1da0*/  BSYNC.RECONVERGENT B0 ;  /* 0x0000000000007941 */ /* 0x000fea0003800200 */
.L_x_193:
[----:B------:R-:W-:Y:S01]  /*1db0*/  IADD3 R13, PT, PT, R13, R0, RZ ;  /* 0x000000000d0d7210 */ /* 0x000fe20007ffe0ff */
[----:B------:R-:W-:Y:S01]  /*1dc0*/  BSSY.RECONVERGENT B0, `(.L_x_197) ;  /* 0x0000015000007945 */ /* 0x000fe20003800200 */
[----:B------:R-:W-:Y:S02]  /*1dd0*/  IADD3 R28, PT, PT, R7, R28, R7 ;  /* 0x0000001c071c7210 */ /* 0x000fe40007ffe007 */
        /* <DEDUP_REMOVED lines=15> */
.L_x_200:
[----:B------:R-:W-:Y:S05]  /*1ed0*/  BSYNC.RECONVERGENT B1 ;  /* 0x0000000000017941 */ /* 0x000fea0003800200 */
.L_x_199:
[----:B0-----:R-:W0:Y:S02]  /*1ee0*/  LDC.64 R18, c[0x0][0x3b8] ;  /* 0x0000ee00ff127b82 */ /* 0x001e240000000a00 */
[----:B0-----:R-:W-:-:S05]  /*1ef0*/  IMAD.WIDE R18, R12, 0x4, R18 ;  /* 0x000000040c127825 */ /* 0x001fca00078e0212 */
[----:B-----5:R2:W-:Y:S02]  /*1f00*/  STG.E desc[UR4][R18.64], R15 ;  /* 0x0000000f12007986 */ /* 0x0205e4000c101904 */
.L_x_198:
[----:B------:R-:W-:Y:S05]  /*1f10*/  BSYNC.RECONVERGENT B0 ;  /* 0x0000000000007941 */ /* 0x000fea0003800200 */
.L_x_197:
[----:B012---:R-:W-:Y:S01]  /*1f20*/  IADD3 R15, PT, PT, R13, R0, RZ ;  /* 0x000000000d0f7210 */ /* 0x007fe20007ffe0ff */
[----:B------:R-:W-:Y:S03]  /*1f30*/  BSSY.RECONVERGENT B0, `(.L_x_201) ;  /* 0x0000015000007945 */ /* 0x000fe60003800200 */
        /* <DEDUP_REMOVED lines=16> */
.L_x_204:
[----:B------:R-:W-:Y:S05]  /*2040*/  BSYNC.RECONVERGENT B1 ;  /* 0x0000000000017941 */ /* 0x000fea0003800200 */
.L_x_203:
[----:B0-----:R-:W0:Y:S02]  /*2050*/  LDC.64 R18, c[0x0][0x3b8] ;  /* 0x0000ee00ff127b82 */ /* 0x001e240000000a00 */
[----:B0-----:R-:W-:-:S05]  /*2060*/  IMAD.WIDE R18, R14, 0x4, R18 ;  /* 0x000000040e127825 */ /* 0x001fca00078e0212 */
[----:B-----5:R0:W-:Y:S02]  /*2070*/  STG.E desc[UR4][R18.64], R15 ;  /* 0x0000000f12007986 */ /* 0x0201e4000c101904 */
.L_x_202:
[----:B------:R-:W-:Y:S05]  /*2080*/  BSYNC.RECONVERGENT B0 ;  /* 0x0000000000007941 */ /* 0x000fea0003800200 */
.L_x_201:
        /* <DEDUP_REMOVED lines=17> */
.L_x_208:
[----:B------:R-:W-:Y:S05]  /*21a0*/  BSYNC.RECONVERGENT B1 ;  /* 0x0000000000017941 */ /* 0x000fea0003800200 */
.L_x_207:
[----:B0-----:R-:W0:Y:S02]  /*21b0*/  LDC.64 R18, c[0x0][0x3b8] ;  /* 0x0000ee00ff127b82 */ /* 0x001e240000000a00 */
[----:B0-----:R-:W-:-:S05]  /*21c0*/  IMAD.WIDE R18, R20, 0x4, R18 ;  /* 0x0000000414127825 */ /* 0x001fca00078e0212 */
[----:B-----5:R1:W-:Y:S02]  /*21d0*/  STG.E desc[UR4][R18.64], R15 ;  /* 0x0000000f12007986 */ /* 0x0203e4000c101904 */
.L_x_206:
[----:B------:R-:W-:Y:S05]  /*21e0*/  BSYNC.RECONVERGENT B0 ;  /* 0x0000000000007941 */ /* 0x000fea0003800200 */
.L_x_205:
        /* <DEDUP_REMOVED lines=18> */
.L_x_212:
[----:B------:R-:W-:Y:S05]  /*2310*/  BSYNC.RECONVERGENT B1 ;  /* 0x0000000000017941 */ /* 0x000fea0003800200 */
.L_x_211:
[----:B0-----:R-:W0:Y:S02]  /*2320*/  LDC.64 R18, c[0x0][0x3b8] ;  /* 0x0000ee00ff127b82 */ /* 0x001e240000000a00 */
[----:B0-----:R-:W-:-:S05]  /*2330*/  IMAD.WIDE R18, R22, 0x4, R18 ;  /* 0x0000000416127825 */ /* 0x001fca00078e0212 */
[----:B-----5:R0:W-:Y:S02]  /*2340*/  STG.E desc[UR4][R18.64], R15 ;  /* 0x0000000f12007986 */ /* 0x0201e4000c101904 */
.L_x_210:
[----:B------:R-:W-:Y:S05]  /*2350*/  BSYNC.RECONVERGENT B0 ;  /* 0x0000000000007941 */ /* 0x000fea0003800200 */
.L_x_209:
[----:B------:R-:W-:Y:S01]  /*2360*/  IADD3 R13, PT, PT, R0, R0, R13 ;  /* 0x00000000000d7210 */ /* 0x000fe20007ffe00d */
[----:B------:R-:W-:Y:S01]  /*2370*/  BSSY.RECONVERGENT B0, `(.L_x_213) ;  /* 0x0000015000007945 */ /* 0x000fe20003800200 */
[----:B------:R-:W-:Y:S02]  /*2380*/  IADD3 R28, PT, PT, R7, R28, R7 ;  /* 0x0000001c071c7210 */ /* 0x000fe40007ffe007 */
        /* <DEDUP_REMOVED lines=15> */
.L_x_216:
[----:B------:R-:W-:Y:S05]  /*2480*/  BSYNC.RECONVERGENT B1 ;  /* 0x0000000000017941 */ /* 0x000fea0003800200 */
.L_x_215:
[----:B0-----:R-:W0:Y:S02]  /*2490*/  LDC.64 R18, c[0x0][0x3b8] ;  /* 0x0000ee00ff127b82 */ /* 0x001e240000000a00 */
[----:B0-----:R-:W-:-:S05]  /*24a0*/  IMAD.WIDE R18, R24, 0x4, R18 ;  /* 0x0000000418127825 */ /* 0x001fca00078e0212 */
[----:B-----5:R1:W-:Y:S02]  /*24b0*/  STG.E desc[UR4][R18.64], R15 ;  /* 0x0000000f12007986 */ /* 0x0203e4000c101904 */
.L_x_214:
[----:B------:R-:W-:Y:S05]  /*24c0*/  BSYNC.RECONVERGENT B0 ;  /* 0x0000000000007941 */ /* 0x000fea0003800200 */
.L_x_213:
        /* <DEDUP_REMOVED lines=14> */
.L_x_152:
        /* <DEDUP_REMOVED lines=22> */
.L_x_221:
[----:B------:R-:W-:Y:S05]  /*2710*/  BSYNC.RECONVERGENT B1 ;  /* 0x0000000000017941 */ /* 0x000fea0003800200 */
.L_x_220:
[----:B-----5:R1:W-:Y:S02]  /*2720*/  STG.E desc[UR4][R10.64], R9 ;  /* 0x000000090a007986 */ /* 0x0203e4000c101904 */
.L_x_219:
[----:B------:R-:W-:Y:S05]  /*2730*/  BSYNC.RECONVERGENT B0 ;  /* 0x0000000000007941 */ /* 0x000fea0003800200 */
.L_x_218:
[----:B0-----:R-:W-:Y:S01]  /*2740*/  IADD3 R15, PT, PT, R13, R0, RZ ;  /* 0x000000000d0f7210 */ /* 0x001fe20007ffe0ff */
[----:B------:R-:W-:Y:S01]  /*2750*/  BSSY.RECONVERGENT B0, `(.L_x_222) ;  /* 0x0000016000007945 */ /* 0x000fe20003800200 */
[----:B------:R-:W-:Y:S02]  /*2760*/  IADD3 R19, PT, PT, R28, R7, RZ ;  /* 0x000000071c137210 */ /* 0x000fe40007ffe0ff */
[----:B------:R-:W-:-:S04]  /*2770*/  ISETP.GE.AND P0, PT, R15, R16, PT ;  /* 0x000000100f00720c */ /* 0x000fc80003f06270 */
[----:B------:R-:W-:-:S13]  /*2780*/  ISETP.GE.OR P0, PT, R3, R17, P0 ;  /* 0x000000110300720c */ /* 0x000fda0000706670 */
[----:B------:R-:W-:Y:S05]  /*2790*/  @P0 BRA `(.L_x_223) ;  /* 0x0000000000440947 */ /* 0x000fea0003800000 */
[----:B------:R-:W0:Y:S08]  /*27a0*/  LDC.64 R12, c[0x0][0x388] ;  /* 0x0000e200ff0c7b82 */ /* 0x000e300000000a00 */
[----:B-1----:R-:W1:Y:S01]  /*27b0*/  LDC.64 R10, c[0x0][0x3b8] ;  /* 0x0000ee00ff0a7b82 */ /* 0x002e620000000a00 */
        /* <DEDUP_REMOVED lines=13> */
.L_x_225:
[----:B------:R-:W-:Y:S05]  /*2890*/  BSYNC.RECONVERGENT B1 ;  /* 0x0000000000017941 */ /* 0x000fea0003800200 */
.L_x_224:
[----:B-----5:R2:W-:Y:S02]  /*28a0*/  STG.E desc[UR4][R10.64], R9 ;  /* 0x000000090a007986 */ /* 0x0205e4000c101904 */
.L_x_223:
[----:B------:R-:W-:Y:S05]  /*28b0*/  BSYNC.RECONVERGENT B0 ;  /* 0x0000000000007941 */ /* 0x000fea0003800200 */
.L_x_222:
[----:B------:R-:W-:Y:S01]  /*28c0*/  IADD3 R15, PT, PT, R15, R0, RZ ;  /* 0x000000000f0f7210 */ /* 0x000fe20007ffe0ff */
[----:B------:R-:W-:Y:S01]  /*28d0*/  BSSY.RECONVERGENT B0, `(.L_x_226) ;  /* 0x0000016000007945 */ /* 0x000fe20003800200 */
[----:B------:R-:W-:Y:S02]  /*28e0*/  IADD3 R2, PT, PT, R19, R7, RZ ;  /* 0x0000000713027210 */ /* 0x000fe40007ffe0ff */
[----:B------:R-:W-:-:S04]  /*28f0*/  ISETP.GE.AND P0, PT, R15, R16, PT ;  /* 0x000000100f00720c */ /* 0x000fc80003f06270 */
[----:B------:R-:W-:-:S13]  /*2900*/  ISETP.GE.OR P0, PT, R3, R17, P0 ;  /* 0x000000110300720c */ /* 0x000fda0000706670 */
[----:B------:R-:W-:Y:S05]  /*2910*/  @P0 BRA `(.L_x_227) ;  /* 0x0000000000440947 */ /* 0x000fea0003800000 */
[----:B0-----:R-:W0:Y:S08]  /*2920*/  LDC.64 R12, c[0x0][0x388] ;  /* 0x0000e200ff0c7b82 */ /* 0x001e300000000a00 */
[----:B-12---:R-:W1:Y:S01]  /*2930*/  LDC.64 R10, c[0x0][0x3b8] ;  /* 0x0000ee00ff0a7b82 */ /* 0x006e620000000a00 */
        /* <DEDUP_REMOVED lines=13> */
.L_x_229:
[----:B------:R-:W-:Y:S05]  /*2a10*/  BSYNC.RECONVERGENT B1 ;  /* 0x0000000000017941 */ /* 0x000fea0003800200 */
.L_x_228:
[----:B-----5:R3:W-:Y:S02]  /*2a20*/  STG.E desc[UR4][R10.64], R9 ;  /* 0x000000090a007986 */ /* 0x0207e4000c101904 */
.L_x_227:
[----:B------:R-:W-:Y:S05]  /*2a30*/  BSYNC.RECONVERGENT B0 ;  /* 0x0000000000007941 */ /* 0x000fea0003800200 */
.L_x_226:
[----:B-123--:R-:W-:-:S04]  /*2a40*/  IADD3 R9, PT, PT, R15, R0, RZ ;  /* 0x000000000f097210 */ /* 0x00efc80007ffe0ff */
[----:B------:R-:W-:-:S04]  /*2a50*/  ISETP.GE.AND P0, PT, R9, R16, PT ;  /* 0x000000100900720c */ /* 0x000fc80003f06270 */
[----:B------:R-:W-:-:S13]  /*2a60*/  ISETP.GE.OR P0, PT, R3, R17, P0 ;  /* 0x000000110300720c */ /* 0x000fda0000706670 */
[----:B------:R-:W-:Y:S05]  /*2a70*/  @P0 EXIT ;  /* 0x000000000000094d */ /* 0x000fea0003800000 */
[----:B------:R-:W1:Y:S01]  /*2a80*/  LDC.64 R10, c[0x0][0x388] ;  /* 0x0000e200ff0a7b82 */ /* 0x000e620000000a00 */
[----:B------:R-:W-:-:S05]  /*2a90*/  IADD3 R9, PT, PT, R2, R7, RZ ;  /* 0x0000000702097210 */ /* 0x000fca0007ffe0ff */
[----:B-1----:R-:W-:Y:S02]  /*2aa0*/  IMAD.WIDE R2, R9, 0x4, R10 ;  /* 0x0000000409027825 */ /* 0x002fe400078e020a */
[----:B------:R-:W1:Y:S04]  /*2ab0*/  LDC.64 R10, c[0x0][0x3b8] ;  /* 0x0000ee00ff0a7b82 */ /* 0x000e680000000a00 */
[----:B------:R-:W2:Y:S01]  /*2ac0*/  LDG.E.CONSTANT R3, desc[UR4][R2.64] ;  /* 0x0000000402037981 */ /* 0x000ea2000c1e9900 */
[----:B------:R-:W-:Y:S01]  /*2ad0*/  BSSY.RECONVERGENT B0, `(.L_x_230) ;  /* 0x000000b000007945 */ /* 0x000fe20003800200 */
[----:B--2--5:R-:W-:-:S04]  /*2ae0*/  FADD.FTZ R7, -R6, R3 ;  /* 0x0000000306077221 */ /* 0x024fc80000010100 */
[----:B------:R-:W-:-:S04]  /*2af0*/  FMUL.FTZ R7, R7, R4 ;  /* 0x0000000407077220 */ /* 0x000fc80000410000 */
[----:B------:R-:W-:Y:S01]  /*2b00*/  FFMA.FTZ R7, R8, R7, R5 ;  /* 0x0000000708077223 */ /* 0x000fe20000010005 */
[----:B-1----:R-:W-:-:S04]  /*2b10*/  IMAD.WIDE R4, R9, 0x4, R10 ;  /* 0x0000000409047825 */ /* 0x002fc800078e020a */
[----:B------:R-:W-:Y:S02]  /*2b20*/  FSETP.GTU.FTZ.AND P0, PT, R7, RZ, PT ;  /* 0x000000ff0700720b */ /* 0x000fe40003f1c000 */
[----:B------:R-:W-:-:S11]  /*2b30*/  MOV R7, RZ ;  /* 0x000000ff00077202 */ /* 0x000fd60000000f00 */
[----:B------:R-:W-:Y:S05]  /*2b40*/  @!P0 BRA `(.L_x_231) ;  /* 0x00000000000c8947 */ /* 0x000fea0003800000 */
[----:B------:R-:W1:Y:S02]  /*2b50*/  LDC.64 R2, c[0x0][0x380] ;  /* 0x0000e000ff027b82 */ /* 0x000e640000000a00 */
[----:B-1----:R-:W-:-:S05]  /*2b60*/  IMAD.WIDE R2, R9, 0x4, R2 ;  /* 0x0000000409027825 */ /* 0x002fca00078e0202 */
[----:B------:R1:W5:Y:S02]  /*2b70*/  LDG.E.CONSTANT R7, desc[UR4][R2.64] ;  /* 0x0000000402077981 */ /* 0x000364000c1e9900 */
.L_x_231:
[----:B------:R-:W-:Y:S05]  /*2b80*/  BSYNC.RECONVERGENT B0 ;  /* 0x0000000000007941 */ /* 0x000fea0003800200 */
.L_x_230:
[----:B-----5:R-:W-:Y:S01]  /*2b90*/  STG.E desc[UR4][R4.64], R7 ;  /* 0x0000000704007986 */ /* 0x020fe2000c101904 */
[----:B------:R-:W-:Y:S05]  /*2ba0*/  EXIT ;  /* 0x000000000000794d */ /* 0x000fea0003800000 */
.L_x_232:
        /* <DEDUP_REMOVED lines=13> */
.L_x_769:


//--------------------- .text._Z32batchnorm_backward_c_last_kernelIN3c104HalfEfS1_Li4EEvPKT_S4_PKT0_S7_PKT1_S7_S7_PKiPS2_lii --------------------------
	.section	.text._Z32batchnorm_backward_c_last_kernelIN3c104HalfEfS1_Li4EEvPKT_S4_PKT0_S7_PKT1_S7_S7_PKiPS2_lii,"ax",@progbits
	.align	128
        .global         _Z32batchnorm_backward_c_last_kernelIN3c104HalfEfS1_Li4EEvPKT_S4_PKT0_S7_PKT1_S7_S7_PKiPS2_lii
        .type           _Z32batchnorm_backward_c_last_kernelIN3c104HalfEfS1_Li4EEvPKT_S4_PKT0_S7_PKT1_S7_S7_PKiPS2_lii,@function
        .size           _Z32batchnorm_backward_c_last_kernelIN3c104HalfEfS1_Li4EEvPKT_S4_PKT0_S7_PKT1_S7_S7_PKiPS2_lii,(.L_x_770 - _Z32batchnorm_backward_c_last_kernelIN3c104HalfEfS1_Li4EEvPKT_S4_PKT0_S7_PKT1_S7_S7_PKiPS2_lii)
        .other          _Z32batchnorm_backward_c_last_kernelIN3c104HalfEfS1_Li4EEvPKT_S4_PKT0_S7_PKT1_S7_S7_PKiPS2_lii,@"STO_CUDA_ENTRY STV_DEFAULT"
_Z32batchnorm_backward_c_last_kernelIN3c104HalfEfS1_Li4EEvPKT_S4_PKT0_S7_PKT1_S7_S7_PKiPS2_lii:
.text._Z32batchnorm_backward_c_last_kernelIN3c104HalfEfS1_Li4EEvPKT_S4_PKT0_S7_PKT1_S7_S7_PKiPS2_lii:
[----:B------:R-:W-:Y:S01]  /*0000*/  LDC R1, c[0x0][0x37c] ;  /* 0x0000df00ff017b82 */ /* 0x000fe20000000800 */
[----:B------:R-:W0:Y:S01]  /*0010*/  LDCU.64 UR8, c[0x0][0x3c8] ;  /* 0x00007900ff0877ac */ /* 0x000e220008000a00 */
[----:B------:R-:W-:Y:S01]  /*0020*/  HFMA2 R10, -RZ, RZ, 0, 0 ;  /* 0x00000000ff0a7431 */ /* 0x000fe200000001ff */
[----:B------:R-:W1:Y:S01]  /*0030*/  LDCU.64 UR18, c[0x0][0x358] ;  /* 0x00006b00ff1277ac */ /* 0x000e620008000a00 */
[----:B0-----:R-:W-:-:S04]  /*0040*/  UISETP.GE.U32.AND UP0, UPT, UR8, 0x1, UPT ;  /* 0x000000010800788c */ /* 0x001fc8000bf06070 */
[----:B------:R-:W-:-:S09]  /*0050*/  UISETP.GE.AND.EX UP0, UPT, UR9, URZ, UPT, UP0 ;  /* 0x000000ff0900728c */ /* 0x000fd2000bf06300 */
[----:B-1----:R-:W-:Y:S05]  /*0060*/  BRA.U !UP0, `(.L_x_233) ;  /* 0x0000000d08cc7547 */ /* 0x002fea000b800000 */
[----:B------:R-:W-:Y:S01]  /*0070*/  UISETP.GE.U32.AND UP0, UPT, UR8, 0x10, UPT ;  /* 0x000000100800788c */ /* 0x000fe2000bf06070 */
[----:B------:R-:W-:Y:S01]  /*0080*/  MOV R0, RZ ;  /* 0x000000ff00007202 */ /* 0x000fe20000000f00 */
[----:B------:R-:W-:Y:S01]  /*0090*/  ULOP3.LUT UR10, UR8, 0xf, URZ, 0xc0, !UPT ;  /* 0x0000000f080a7892 */ /* 0x000fe2000f8ec0ff */
[----:B------:R-:W-:Y:S01]  /*00a0*/  IMAD.MOV.U32 R3, RZ, RZ, RZ ;  /* 0x000000ffff037224 */ /* 0x000fe200078e00ff */
[----:B------:R-:W-:Y:S02]  /*00b0*/  UISETP.GE.U32.AND.EX UP0, UPT, UR9, URZ, UPT, UP0 ;  /* 0x000000ff0900728c */ /* 0x000fe4000bf06100 */
[----:B------:R-:W-:Y:S01]  /*00c0*/  UISETP.NE.U32.AND UP1, UPT, UR10, URZ, UPT ;  /* 0x000000ff0a00728c */ /* 0x000fe2000bf25070 */
[----:B------:R-:W-:Y:S01]  /*00d0*/  UMOV UR4, URZ ;  /* 0x000000ff00047c82 */ /* 0x000fe20008000000 */
[----:B------:R-:W-:Y:S02]  /*00e0*/  UMOV UR6, URZ ;  /* 0x000000ff00067c82 */ /* 0x000fe40008000000 */
[----:B------:R-:W-:-:S03]  /*00f0*/  UISETP.NE.AND.EX UP1, UPT, URZ, URZ, UPT, UP1 ;  /* 0x000000ffff00728c */ /* 0x000fc6000bf25310 */
[----:B------:R-:W-:Y:S08]  /*0100*/  BRA.U !UP0, `(.L_x_234) ;  /* 0x0000000508087547 */ /* 0x000ff0000b800000 */
[----:B------:R-:W0:Y:S01]  /*0110*/  LDCU.64 UR6, c[0x0][0x3b8] ;  /* 0x00007700ff0677ac */ /* 0x000e220008000a00 */
[----:B------:R-:W-:Y:S01]  /*0120*/  HFMA2 R3, -RZ, RZ, 0, 0 ;  /* 0x00000000ff037431 */ /* 0x000fe200000001ff */
[----:B------:R-:W-:Y:S01]  /*0130*/  MOV R0, RZ ;  /* 0x000000ff00007202 */ /* 0x000fe20000000f00 */
[----:B------:R-:W-:Y:S02]  /*0140*/  ULOP3.LUT UR4, UR8, 0xfffffff0, URZ, 0xc0, !UPT ;  /* 0xfffffff008047892 */ /* 0x000fe4000f8ec0ff */
[----:B0-----:R-:W-:Y:S02]  /*0150*/  UIADD3 UR5, UP0, UPT, UR6, 0x20, URZ ;  /* 0x0000002006057890 */ /* 0x001fe4000ff1e0ff */
[----:B------:R-:W-:Y:S02]  /*0160*/  ULOP3.LUT UR6, UR9, 0x7fffffff, URZ, 0xc0, !UPT ;  /* 0x7fffffff09067892 */ /* 0x000fe4000f8ec0ff */
[----:B------:R-:W-:Y:S02]  /*0170*/  UIADD3.X UR7, UPT, UPT, URZ, UR7, URZ, UP0, !UPT ;  /* 0x00000007ff077290 */ /* 0x000fe400087fe4ff */
[----:B------:R-:W-:Y:S01]  /*0180*/  IMAD.U32 R4, RZ, RZ, UR5 ;  /* 0x00000005ff047e24 */ /* 0x000fe2000f8e00ff */
[----:B------:R-:W-:-:S03]  /*0190*/  UMOV UR5, UR4 ;  /* 0x0000000400057c82 */ /* 0x000fc60008000000 */
[----:B------:R-:W-:Y:S01]  /*01a0*/  MOV R5, UR7 ;  /* 0x0000000700057c02 */ /* 0x000fe20008000f00 */
[----:B------:R-:W-:-:S06]  /*01b0*/  UMOV UR7, UR6 ;  /* 0x0000000600077c82 */ /* 0x000fcc0008000000 */
.L_x_235:
[----:B------:R-:W2:Y:S04]  /*01c0*/  LDG.E.CONSTANT R17, desc[UR18][R4.64+-0x20] ;  /* 0xffffe01204117981 */ /* 0x000ea8000c1e9900 */
[----:B------:R-:W2:Y:S04]  /*01d0*/  LDG.E.CONSTANT R16, desc[UR18][R4.64+-0x1c] ;  /* 0xffffe41204107981 */ /* 0x000ea8000c1e9900 */
[----:B------:R-:W3:Y:S04]  /*01e0*/  LDG.E.CONSTANT R18, desc[UR18][R4.64+-0x18] ;  /* 0xffffe81204127981 */ /* 0x000ee8000c1e9900 */
[----:B------:R-:W3:Y:S04]  /*01f0*/  LDG.E.CONSTANT R19, desc[UR18][R4.64+-0x14] ;  /* 0xffffec1204137981 */ /* 0x000ee8000c1e9900 */
[----:B------:R-:W4:Y:S04]  /*0200*/  LDG.E.CONSTANT R21, desc[UR18][R4.64+-0x10] ;  /* 0xfffff01204157981 */ /* 0x000f28000c1e9900 */
[----:B------:R-:W4:Y:S04]  /*0210*/  LDG.E.CONSTANT R14, desc[UR18][R4.64+-0xc] ;  /* 0xfffff412040e7981 */ /* 0x000f28000c1e9900 */
[----:B------:R-:W5:Y:S04]  /*0220*/  LDG.E.CONSTANT R15, desc[UR18][R4.64+-0x8] ;  /* 0xfffff812040f7981 */ /* 0x000f68000c1e9900 */
        /* <DEDUP_REMOVED lines=8> */
[----:B------:R0:W5:Y:S01]  /*02b0*/  LDG.E.CONSTANT R7, desc[UR18][R4.64+0x1c] ;  /* 0x00001c1204077981 */ /* 0x000162000c1e9900 */
[----:B------:R-:W-:-:S04]  /*02c0*/  UIADD3 UR5, UP0, UPT, UR5, -0x10, URZ ;  /* 0xfffffff005057890 */ /* 0x000fc8000ff1e0ff */
[----:B------:R-:W-:Y:S02]  /*02d0*/  UIADD3.X UR7, UPT, UPT, UR7, -0x1, URZ, UP0, !UPT ;  /* 0xffffffff07077890 */ /* 0x000fe400087fe4ff */
[----:B------:R-:W-:Y:S01]  /*02e0*/  UISETP.NE.U32.AND UP0, UPT, UR5, URZ, UPT ;  /* 0x000000ff0500728c */ /* 0x000fe2000bf05070 */
[----:B0-----:R-:W-:-:S03]  /*02f0*/  IADD3 R4, P2, PT, R4, 0x40, RZ ;  /* 0x0000004004047810 */ /* 0x001fc60007f5e0ff */
[----:B------:R-:W-:Y:S01]  /*0300*/  UISETP.NE.AND.EX UP0, UPT, UR7, URZ, UPT, UP0 ;  /* 0x000000ff0700728c */ /* 0x000fe2000bf05300 */
[----:B------:R-:W-:Y:S02]  /*0310*/  IADD3.X R5, PT, PT, RZ, R5, RZ, P2, !PT ;  /* 0x00000005ff057210 */ /* 0x000fe400017fe4ff */
[--C-:B--2---:R-:W-:Y:S02]  /*0320*/  IADD3 R20, P0, P1, R16, R0, R17.reuse ;  /* 0x0000000010147210 */ /* 0x104fe4000791e011 */
[----:B------:R-:W-:Y:S02]  /*0330*/  SHF.R.S32.HI R0, RZ, 0x1f, R17 ;  /* 0x0000001fff007819 */ /* 0x000fe40000011411 */
[----:B------:R-:W-:-:S04]  /*0340*/  SHF.R.S32.HI R16, RZ, 0x1f, R16 ;  /* 0x0000001fff107819 */ /* 0x000fc80000011410 */
[----:B------:R-:W-:Y:S02]  /*0350*/  IADD3.X R16, PT, PT, R16, R3, R0, P0, P1 ;  /* 0x0000000310107210 */ /* 0x000fe400007e2400 */
[--C-:B---3--:R-:W-:Y:S02]  /*0360*/  IADD3 R0, P0, P1, R19, R20, R18.reuse ;  /* 0x0000001413007210 */ /* 0x108fe4000791e012 */
[----:B------:R-:W-:Y:S02]  /*0370*/  SHF.R.S32.HI R18, RZ, 0x1f, R18 ;  /* 0x0000001fff127819 */ /* 0x000fe40000011412 */
[----:B------:R-:W-:-:S04]  /*0380*/  SHF.R.S32.HI R19, RZ, 0x1f, R19 ;  /* 0x0000001fff137819 */ /* 0x000fc80000011413 */
[----:B------:R-:W-:Y:S02]  /*0390*/  IADD3.X R18, PT, PT, R19, R16, R18, P0, P1 ;  /* 0x0000001013127210 */ /* 0x000fe400007e2412 */
[--C-:B----4-:R-:W-:Y:S02]  /*03a0*/  IADD3 R0, P0, P1, R14, R0, R21.reuse ;  /* 0x000000000e007210 */ /* 0x110fe4000791e015 */
[----:B------:R-:W-:Y:S02]  /*03b0*/  SHF.R.S32.HI R21, RZ, 0x1f, R21 ;  /* 0x0000001fff157819 */ /* 0x000fe40000011415 */
[----:B------:R-:W-:-:S04]  /*03c0*/  SHF.R.S32.HI R14, RZ, 0x1f, R14 ;  /* 0x0000001fff0e7819 */ /* 0x000fc8000001140e */
[----:B------:R-:W-:Y:S02]  /*03d0*/  IADD3.X R14, PT, PT, R14, R18, R21, P0, P1 ;  /* 0x000000120e0e7210 */ /* 0x000fe400007e2415 */
[--C-:B-----5:R-:W-:Y:S02]  /*03e0*/  IADD3 R0, P0, P1, R12, R0, R15.reuse ;  /* 0x000000000c007210 */ /* 0x120fe4000791e00f */
[----:B------:R-:W-:Y:S02]  /*03f0*/  SHF.R.S32.HI R15, RZ, 0x1f, R15 ;  /* 0x0000001fff0f7819 */ /* 0x000fe4000001140f */
[----:B------:R-:W-:-:S04]  /*0400*/  SHF.R.S32.HI R12, RZ, 0x1f, R12 ;  /* 0x0000001fff0c7819 */ /* 0x000fc8000001140c */
[----:B------:R-:W-:Y:S02]  /*0410*/  IADD3.X R12, PT, PT, R12, R14, R15, P0, P1 ;  /* 0x0000000e0c0c7210 */ /* 0x000fe400007e240f */
[--C-:B------:R-:W-:Y:S02]  /*0420*/  IADD3 R0, P0, P1, R10, R0, R13.reuse ;  /* 0x000000000a007210 */ /* 0x100fe4000791e00d */
[----:B------:R-:W-:Y:S02]  /*0430*/  SHF.R.S32.HI R13, RZ, 0x1f, R13 ;  /* 0x0000001fff0d7819 */ /* 0x000fe4000001140d */
[----:B------:R-:W-:-:S04]  /*0440*/  SHF.R.S32.HI R10, RZ, 0x1f, R10 ;  /* 0x0000001fff0a7819 */ /* 0x000fc8000001140a */
[----:B------:R-:W-:Y:S02]  /*0450*/  IADD3.X R10, PT, PT, R10, R12, R13, P0, P1 ;  /* 0x0000000c0a0a7210 */ /* 0x000fe400007e240d */
[--C-:B------:R-:W-:Y:S02]  /*0460*/  IADD3 R0, P0, P1, R11, R0, R8.reuse ;  /* 0x000000000b007210 */ /* 0x100fe4000791e008 */
[----:B------:R-:W-:Y:S02]  /*0470*/  SHF.R.S32.HI R8, RZ, 0x1f, R8 ;  /* 0x0000001fff087819 */ /* 0x000fe40000011408 */
[----:B------:R-:W-:Y:S02]  /*0480*/  SHF.R.S32.HI R11, RZ, 0x1f, R11 ;  /* 0x0000001fff0b7819 */ /* 0x000fe4000001140b */
[----:B------:R-:W-:Y:S02]  /*0490*/  SHF.R.S32.HI R3, RZ, 0x1f, R7 ;  /* 0x0000001fff037819 */ /* 0x000fe40000011407 */
[----:B------:R-:W-:-:S02]  /*04a0*/  IADD3.X R8, PT, PT, R11, R10, R8, P0, P1 ;  /* 0x0000000a0b087210 */ /* 0x000fc400007e2408 */
[--C-:B------:R-:W-:Y:S02]  /*04b0*/  IADD3 R0, P0, P1, R9, R0, R6.reuse ;  /* 0x0000000009007210 */ /* 0x100fe4000791e006 */
[----:B------:R-:W-:Y:S02]  /*04c0*/  SHF.R.S32.HI R6, RZ, 0x1f, R6 ;  /* 0x0000001fff067819 */ /* 0x000fe40000011406 */
[----:B------:R-:W-:-:S04]  /*04d0*/  SHF.R.S32.HI R9, RZ, 0x1f, R9 ;  /* 0x0000001fff097819 */ /* 0x000fc80000011409 */
[----:B------:R-:W-:Y:S02]  /*04e0*/  IADD3.X R6, PT, PT, R9, R8, R6, P0, P1 ;  /* 0x0000000809067210 */ /* 0x000fe400007e2406 */
[--C-:B------:R-:W-:Y:S02]  /*04f0*/  IADD3 R0, P0, P1, R7, R0, R2.reuse ;  /* 0x0000000007007210 */ /* 0x100fe4000791e002 */
[----:B------:R-:W-:-:S04]  /*0500*/  SHF.R.S32.HI R2, RZ, 0x1f, R2 ;  /* 0x0000001fff027819 */ /* 0x000fc80000011402 */
[----:B------:R-:W-:Y:S01]  /*0510*/  IADD3.X R3, PT, PT, R3, R6, R2, P0, P1 ;  /* 0x0000000603037210 */ /* 0x000fe200007e2402 */
[----:B------:R-:W-:Y:S06]  /*0520*/  BRA.U UP0, `(.L_x_235) ;  /* 0xfffffffd00247547 */ /* 0x000fec000b83ffff */
.L_x_234:
[----:B------:R-:W-:Y:S05]  /*0530*/  BRA.U !UP1, `(.L_x_236) ;  /* 0x0000000909907547 */ /* 0x000fea000b800000 */
[----:B------:R-:W-:Y:S02]  /*0540*/  UISETP.GE.U32.AND UP1, UPT, UR10, 0x8, UPT ;  /* 0x000000080a00788c */ /* 0x000fe4000bf26070 */
[----:B------:R-:W-:Y:S02]  /*0550*/  ULOP3.LUT UR26, UR8, 0x7, URZ, 0xc0, !UPT ;  /* 0x00000007081a7892 */ /* 0x000fe4000f8ec0ff */
[----:B------:R-:W-:Y:S02]  /*0560*/  UISETP.GE.U32.AND.EX UP1, UPT, URZ, URZ, UPT, UP1 ;  /* 0x000000ffff00728c */ /* 0x000fe4000bf26110 */
[----:B------:R-:W-:-:S04]  /*0570*/  UISETP.NE.U32.AND UP0, UPT, UR26, URZ, UPT ;  /* 0x000000ff1a00728c */ /* 0x000fc8000bf05070 */
[----:B------:R-:W-:-:S03]  /*0580*/  UISETP.NE.AND.EX UP0, UPT, URZ, URZ, UPT, UP0 ;  /* 0x000000ffff00728c */ /* 0x000fc6000bf05300 */
[----:B------:R-:W-:Y:S08]  /*0590*/  BRA.U !UP1, `(.L_x_237) ;  /* 0x0000000509647547 */ /* 0x000ff0000b800000 */
[----:B------:R-:W0:Y:S01]  /*05a0*/  LDCU.64 UR10, c[0x0][0x3b8] ;  /* 0x00007700ff0a77ac */ /* 0x000e220008000a00 */
[----:B------:R-:W-:Y:S02]  /*05b0*/  USHF.L.U32 UR5, UR4, 0x2, URZ ;  /* 0x0000000204057899 */ /* 0x000fe400080006ff */
[----:B------:R-:W-:Y:S02]  /*05c0*/  USHF.L.U64.HI UR6, UR4, 0x2, UR6 ;  /* 0x0000000204067899 */ /* 0x000fe40008010206 */
[----:B------:R-:W-:Y:S02]  /*05d0*/  UIADD3 UR22, UP1, UPT, UR5, 0x4, URZ ;  /* 0x0000000405167890 */ /* 0x000fe4000ff3e0ff */
[----:B------:R-:W-:Y:S02]  /*05e0*/  UIADD3 UR20, UP2, UPT, UR5, 0x8, URZ ;  /* 0x0000000805147890 */ /* 0x000fe4000ff5e0ff */
[----:B------:R-:W-:Y:S02]  /*05f0*/  UIADD3 UR16, UP3, UPT, UR5, 0xc, URZ ;  /* 0x0000000c05107890 */ /* 0x000fe4000ff7e0ff */
[----:B------:R-:W-:-:S02]  /*0600*/  UIADD3 UR14, UP4, UPT, UR5, 0x10, URZ ;  /* 0x00000010050e7890 */ /* 0x000fc4000ff9e0ff */
[----:B------:R-:W-:Y:S02]  /*0610*/  UIADD3 UR12, UP5, UPT, UR5, 0x14, URZ ;  /* 0x00000014050c7890 */ /* 0x000fe4000ffbe0ff */
[----:B0-----:R-:W-:Y:S02]  /*0620*/  UIADD3 UR24, UP6, UPT, UR5, UR10, URZ ;  /* 0x0000000a05187290 */ /* 0x001fe4000ffde0ff */
[----:B------:R-:W-:Y:S02]  /*0630*/  UIADD3.X UR23, UPT, UPT, URZ, UR6, URZ, UP1, !UPT ;  /* 0x00000006ff177290 */ /* 0x000fe40008ffe4ff */
[----:B------:R-:W-:Y:S02]  /*0640*/  UIADD3.X UR25, UPT, UPT, UR6, UR11, URZ, UP6, !UPT ;  /* 0x0000000b06197290 */ /* 0x000fe4000b7fe4ff */
[----:B------:R-:W-:Y:S01]  /*0650*/  UIADD3 UR7, UP6, UPT, UR5, 0x18, URZ ;  /* 0x0000001805077890 */ /* 0x000fe2000ffde0ff */
[----:B------:R-:W-:Y:S01]  /*0660*/  IMAD.U32 R4, RZ, RZ, UR24 ;  /* 0x00000018ff047e24 */ /* 0x000fe2000f8e00ff */
[----:B------:R-:W-:-:S02]  /*0670*/  UIADD3 UR5, UP1, UPT, UR5, 0x1c, URZ ;  /* 0x0000001c05057890 */ /* 0x000fc4000ff3e0ff */
[----:B------:R-:W-:Y:S01]  /*0680*/  ULOP3.LUT UR22, UR22, 0xfffffffc, URZ, 0xc0, !UPT ;  /* 0xfffffffc16167892 */ /* 0x000fe2000f8ec0ff */
[----:B------:R-:W-:Y:S01]  /*0690*/  MOV R5, UR25 ;  /* 0x0000001900057c02 */ /* 0x000fe20008000f00 */
[----:B------:R-:W-:Y:S02]  /*06a0*/  UIADD3.X UR21, UPT, UPT, URZ, UR6, URZ, UP2, !UPT ;  /* 0x00000006ff157290 */ /* 0x000fe400097fe4ff */
[----:B------:R-:W-:Y:S02]  /*06b0*/  UIADD3.X UR17, UPT, UPT, URZ, UR6, URZ, UP3, !UPT ;  /* 0x00000006ff117290 */ /* 0x000fe40009ffe4ff */
[----:B------:R-:W-:Y:S01]  /*06c0*/  UIADD3.X UR15, UPT, UPT, URZ, UR6, URZ, UP4, !UPT ;  /* 0x00000006ff0f7290 */ /* 0x000fe2000a7fe4ff */
[----:B------:R0:W2:Y:S01]  /*06d0*/  LDG.E.CONSTANT R13, desc[UR18][R4.64] ;  /* 0x00000012040d7981 */ /* 0x0000a2000c1e9900 */
[----:B------:R-:W-:Y:S02]  /*06e0*/  UIADD3.X UR13, UPT, UPT, URZ, UR6, URZ, UP5, !UPT ;  /* 0x00000006ff0d7290 */ /* 0x000fe4000affe4ff */
[----:B------:R-:W-:-:S02]  /*06f0*/  UIADD3.X UR9, UPT, UPT, URZ, UR6, URZ, UP6, !UPT ;  /* 0x00000006ff097290 */ /* 0x000fc4000b7fe4ff */
[----:B------:R-:W-:Y:S02]  /*0700*/  UIADD3.X UR6, UPT, UPT, URZ, UR6, URZ, UP1, !UPT ;  /* 0x00000006ff067290 */ /* 0x000fe40008ffe4ff */
[----:B------:R-:W-:Y:S02]  /*0710*/  ULOP3.LUT UR23, UR23, 0x3, URZ, 0xc0, !UPT ;  /* 0x0000000317177892 */ /* 0x000fe4000f8ec0ff */
[----:B------:R-:W-:Y:S02]  /*0720*/  UIADD3 UR22, UP1, UPT, UR22, UR10, URZ ;  /* 0x0000000a16167290 */ /* 0x000fe4000ff3e0ff */
[----:B------:R-:W-:Y:S02]  /*0730*/  ULOP3.LUT UR20, UR20, 0xfffffffc, URZ, 0xc0, !UPT ;  /* 0xfffffffc14147892 */ /* 0x000fe4000f8ec0ff */
[----:B------:R-:W-:Y:S02]  /*0740*/  ULOP3.LUT UR16, UR16, 0xfffffffc, URZ, 0xc0, !UPT ;  /* 0xfffffffc10107892 */ /* 0x000fe4000f8ec0ff */
[----:B------:R-:W-:Y:S01]  /*0750*/  UIADD3.X UR23, UPT, UPT, UR23, UR11, URZ, UP1, !UPT ;  /* 0x0000000b17177290 */ /* 0x000fe20008ffe4ff */
[----:B------:R-:W-:Y:S01]  /*0760*/  MOV R6, UR22 ;  /* 0x0000001600067c02 */ /* 0x000fe20008000f00 */
[----:B------:R-:W-:-:S02]  /*0770*/  ULOP3.LUT UR21, UR21, 0x3, URZ, 0xc0, !UPT ;  /* 0x0000000315157892 */ /* 0x000fc4000f8ec0ff */
[----:B------:R-:W-:Y:S02]  /*0780*/  UIADD3 UR20, UP2, UPT, UR20, UR10, URZ ;  /* 0x0000000a14147290 */ /* 0x000fe4000ff5e0ff */
[----:B------:R-:W-:Y:S01]  /*0790*/  ULOP3.LUT UR17, UR17, 0x3, URZ, 0xc0, !UPT ;  /* 0x0000000311117892 */ /* 0x000fe2000f8ec0ff */
[----:B------:R-:W-:Y:S01]  /*07a0*/  IMAD.U32 R7, RZ, RZ, UR23 ;  /* 0x00000017ff077e24 */ /* 0x000fe2000f8e00ff */
[----:B------:R-:W-:Y:S02]  /*07b0*/  UIADD3 UR16, UP3, UPT, UR16, UR10, URZ ;  /* 0x0000000a10107290 */ /* 0x000fe4000ff7e0ff */
[----:B------:R-:W-:Y:S02]  /*07c0*/  ULOP3.LUT UR12, UR12, 0xfffffffc, URZ, 0xc0, !UPT ;  /* 0xfffffffc0c0c7892 */ /* 0x000fe4000f8ec0ff */
[----:B------:R-:W-:Y:S01]  /*07d0*/  ULOP3.LUT UR14, UR14, 0xfffffffc, URZ, 0xc0, !UPT ;  /* 0xfffffffc0e0e7892 */ /* 0x000fe2000f8ec0ff */
[----:B------:R1:W2:Y:S01]  /*07e0*/  LDG.E.CONSTANT R2, desc[UR18][R6.64] ;  /* 0x0000001206027981 */ /* 0x0002a2000c1e9900 */
[----:B------:R-:W-:-:S02]  /*07f0*/  UIADD3.X UR21, UPT, UPT, UR21, UR11, URZ, UP2, !UPT ;  /* 0x0000000b15157290 */ /* 0x000fc400097fe4ff */
[----:B------:R-:W-:Y:S02]  /*0800*/  UIADD3.X UR17, UPT, UPT, UR17, UR11, URZ, UP3, !UPT ;  /* 0x0000000b11117290 */ /* 0x000fe40009ffe4ff */
[----:B------:R-:W-:Y:S02]  /*0810*/  ULOP3.LUT UR13, UR13, 0x3, URZ, 0xc0, !UPT ;  /* 0x000000030d0d7892 */ /* 0x000fe4000f8ec0ff */
[----:B------:R-:W-:Y:S02]  /*0820*/  UIADD3 UR12, UP1, UPT, UR12, UR10, URZ ;  /* 0x0000000a0c0c7290 */ /* 0x000fe4000ff3e0ff */
[----:B------:R-:W-:Y:S02]  /*0830*/  ULOP3.LUT UR7, UR7, 0xfffffffc, URZ, 0xc0, !UPT ;  /* 0xfffffffc07077892 */ /* 0x000fe4000f8ec0ff */
[----:B------:R-:W-:Y:S02]  /*0840*/  ULOP3.LUT UR15, UR15, 0x3, URZ, 0xc0, !UPT ;  /* 0x000000030f0f7892 */ /* 0x000fe4000f8ec0ff */
[----:B------:R-:W-:-:S02]  /*0850*/  UIADD3 UR14, UP4, UPT, UR14, UR10, URZ ;  /* 0x0000000a0e0e7290 */ /* 0x000fc4000ff9e0ff */
[----:B------:R-:W-:Y:S01]  /*0860*/  ULOP3.LUT UR5, UR5, 0xfffffffc, URZ, 0xc0, !UPT ;  /* 0xfffffffc05057892 */ /* 0x000fe2000f8ec0ff */
[----:B------:R-:W-:Y:S01]  /*0870*/  MOV R8, UR20 ;  /* 0x0000001400087c02 */ /* 0x000fe20008000f00 */
[----:B------:R-:W-:Y:S01]  /*0880*/  UIADD3.X UR13, UPT, UPT, UR13, UR11, URZ, UP1, !UPT ;  /* 0x0000000b0d0d7290 */ /* 0x000fe20008ffe4ff */
[----:B------:R-:W-:Y:S01]  /*0890*/  MOV R9, UR21 ;  /* 0x0000001500097c02 */ /* 0x000fe20008000f00 */
[----:B------:R-:W-:Y:S01]  /*08a0*/  ULOP3.LUT UR9, UR9, 0x3, URZ, 0xc0, !UPT ;  /* 0x0000000309097892 */ /* 0x000fe2000f8ec0ff */
[----:B------:R-:W-:Y:S01]  /*08b0*/  IMAD.U32 R10, RZ, RZ, UR16 ;  /* 0x00000010ff0a7e24 */ /* 0x000fe2000f8e00ff */
[----:B------:R-:W-:Y:S01]  /*08c0*/  UIADD3 UR7, UP2, UPT, UR7, UR10, URZ ;  /* 0x0000000a07077290 */ /* 0x000fe2000ff5e0ff */
[----:B------:R-:W-:Y:S01]  /*08d0*/  MOV R11, UR17 ;  /* 0x00000011000b7c02 */ /* 0x000fe20008000f00 */
[----:B------:R-:W-:Y:S01]  /*08e0*/  UIADD3.X UR15, UPT, UPT, UR15, UR11, URZ, UP4, !UPT ;  /* 0x0000000b0f0f7290 */ /* 0x000fe2000a7fe4ff */
[----:B------:R3:W4:Y:S01]  /*08f0*/  LDG.E.CONSTANT R12, desc[UR18][R8.64] ;  /* 0x00000012080c7981 */ /* 0x000722000c1e9900 */
[----:B------:R-:W-:-:S02]  /*0900*/  ULOP3.LUT UR6, UR6, 0x3, URZ, 0xc0, !UPT ;  /* 0x0000000306067892 */ /* 0x000fc4000f8ec0ff */
[----:B------:R-:W-:Y:S01]  /*0910*/  UIADD3 UR10, UP1, UPT, UR5, UR10, URZ ;  /* 0x0000000a050a7290 */ /* 0x000fe2000ff3e0ff */
[----:B------:R5:W4:Y:S01]  /*0920*/  LDG.E.CONSTANT R15, desc[UR18][R10.64] ;  /* 0x000000120a0f7981 */ /* 0x000b22000c1e9900 */
[----:B------:R-:W-:Y:S01]  /*0930*/  UIADD3.X UR5, UPT, UPT, UR9, UR11, URZ, UP2, !UPT ;  /* 0x0000000b09057290 */ /* 0x000fe200097fe4ff */
[----:B0-----:R-:W-:Y:S01]  /*0940*/  MOV R4, UR14 ;  /* 0x0000000e00047c02 */ /* 0x001fe20008000f00 */
[----:B------:R-:W-:Y:S01]  /*0950*/  UIADD3.X UR11, UPT, UPT, UR6, UR11, URZ, UP1, !UPT ;  /* 0x0000000b060b7290 */ /* 0x000fe20008ffe4ff */
[----:B-1----:R-:W-:Y:S01]  /*0960*/  MOV R7, UR13 ;  /* 0x0000000d00077c02 */ /* 0x002fe20008000f00 */
[----:B------:R-:W-:Y:S01]  /*0970*/  IMAD.U32 R5, RZ, RZ, UR15 ;  /* 0x0000000fff057e24 */ /* 0x000fe2000f8e00ff */
[----:B------:R-:W-:Y:S01]  /*0980*/  MOV R6, UR12 ;  /* 0x0000000c00067c02 */ /* 0x000fe20008000f00 */
[----:B---3--:R-:W-:Y:S01]  /*0990*/  IMAD.U32 R8, RZ, RZ, UR7 ;  /* 0x00000007ff087e24 */ /* 0x008fe2000f8e00ff */
[----:B------:R-:W-:Y:S02]  /*09a0*/  MOV R9, UR5 ;  /* 0x0000000500097c02 */ /* 0x000fe40008000f00 */
[----:B------:R-:W3:Y:S01]  /*09b0*/  LDG.E.CONSTANT R4, desc[UR18][R4.64] ;  /* 0x0000001204047981 */ /* 0x000ee2000c1e9900 */
[----:B-----5:R-:W-:Y:S01]  /*09c0*/  IMAD.U32 R11, RZ, RZ, UR11 ;  /* 0x0000000bff0b7e24 */ /* 0x020fe2000f8e00ff */
[----:B------:R-:W-:-:S02]  /*09d0*/  MOV R10, UR10 ;  /* 0x0000000a000a7c02 */ /* 0x000fc40008000f00 */
[----:B------:R-:W3:Y:S04]  /*09e0*/  LDG.E.CONSTANT R7, desc[UR18][R6.64] ;  /* 0x0000001206077981 */ /* 0x000ee8000c1e9900 */
[----:B------:R-:W5:Y:S04]  /*09f0*/  LDG.E.CONSTANT R8, desc[UR18][R8.64] ;  /* 0x0000001208087981 */ /* 0x000f68000c1e9900 */
[----:B------:R-:W5:Y:S01]  /*0a00*/  LDG.E.CONSTANT R11, desc[UR18][R10.64] ;  /* 0x000000120a0b7981 */ /* 0x000f62000c1e9900 */
[----:B------:R-:W-:Y:S01]  /*0a10*/  UIADD3 UR4, UPT, UPT, UR4, 0x8, URZ ;  /* 0x0000000804047890 */ /* 0x000fe2000fffe0ff */
[----:B------:R-:W-:Y:S01]  /*0a20*/  UMOV UR6, URZ ;  /* 0x000000ff00067c82 */ /* 0x000fe20008000000 */
[----:B--2---:R-:W-:-:S02]  /*0a30*/  IADD3 R14, P0, P1, R2, R0, R13 ;  /* 0x00000000020e7210 */ /* 0x004fc4000791e00d */
[----:B------:R-:W-:Y:S02]  /*0a40*/  SHF.R.S32.HI R0, RZ, 0x1f, R13 ;  /* 0x0000001fff007819 */ /* 0x000fe4000001140d */
[----:B------:R-:W-:-:S04]  /*0a50*/  SHF.R.S32.HI R2, RZ, 0x1f, R2 ;  /* 0x0000001fff027819 */ /* 0x000fc80000011402 */
[----:B------:R-:W-:Y:S02]  /*0a60*/  IADD3.X R2, PT, PT, R2, R3, R0, P0, P1 ;  /* 0x0000000302027210 */ /* 0x000fe400007e2400 */
[--C-:B----4-:R-:W-:Y:S02]  /*0a70*/  IADD3 R0, P0, P1, R15, R14, R12.reuse ;  /* 0x0000000e0f007210 */ /* 0x110fe4000791e00c */
[----:B------:R-:W-:Y:S02]  /*0a80*/  SHF.R.S32.HI R12, RZ, 0x1f, R12 ;  /* 0x0000001fff0c7819 */ /* 0x000fe4000001140c */
[----:B------:R-:W-:-:S04]  /*0a90*/  SHF.R.S32.HI R15, RZ, 0x1f, R15 ;  /* 0x0000001fff0f7819 */ /* 0x000fc8000001140f */
[----:B------:R-:W-:Y:S02]  /*0aa0*/  IADD3.X R12, PT, PT, R15, R2, R12, P0, P1 ;  /* 0x000000020f0c7210 */ /* 0x000fe400007e240c */
[--C-:B---3--:R-:W-:Y:S02]  /*0ab0*/  IADD3 R0, P0, P1, R7, R0, R4.reuse ;  /* 0x0000000007007210 */ /* 0x108fe4000791e004 */
[----:B------:R-:W-:Y:S02]  /*0ac0*/  SHF.R.S32.HI R4, RZ, 0x1f, R4 ;  /* 0x0000001fff047819 */ /* 0x000fe40000011404 */
[----:B------:R-:W-:Y:S02]  /*0ad0*/  SHF.R.S32.HI R7, RZ, 0x1f, R7 ;  /* 0x0000001fff077819 */ /* 0x000fe40000011407 */
[----:B-----5:R-:W-:Y:S02]  /*0ae0*/  SHF.R.S32.HI R3, RZ, 0x1f, R8 ;  /* 0x0000001fff037819 */ /* 0x020fe40000011408 */
[----:B------:R-:W-:-:S02]  /*0af0*/  IADD3.X R4, PT, PT, R7, R12, R4, P0, P1 ;  /* 0x0000000c07047210 */ /* 0x000fc400007e2404 */
[----:B------:R-:W-:Y:S02]  /*0b00*/  IADD3 R0, P0, P1, R11, R0, R8 ;  /* 0x000000000b007210 */ /* 0x000fe4000791e008 */
[----:B------:R-:W-:-:S04]  /*0b10*/  SHF.R.S32.HI R2, RZ, 0x1f, R11 ;  /* 0x0000001fff027819 */ /* 0x000fc8000001140b */
[----:B------:R-:W-:-:S07]  /*0b20*/  IADD3.X R3, PT, PT, R2, R4, R3, P0, P1 ;  /* 0x0000000402037210 */ /* 0x000fce00007e2403 */
.L_x_237:
[----:B------:R-:W-:Y:S05]  /*0b30*/  BRA.U !UP0, `(.L_x_236) ;  /* 0x0000000508107547 */ /* 0x000fea000b800000 */
[----:B------:R-:W-:Y:S02]  /*0b40*/  UISETP.GE.U32.AND UP1, UPT, UR26, 0x4, UPT ;  /* 0x000000041a00788c */ /* 0x000fe4000bf26070 */
[----:B------:R-:W-:Y:S02]  /*0b50*/  ULOP3.LUT UR8, UR8, 0x3, URZ, 0xc0, !UPT ;  /* 0x0000000308087892 */ /* 0x000fe4000f8ec0ff */
[----:B------:R-:W-:Y:S02]  /*0b60*/  UISETP.GE.U32.AND.EX UP1, UPT, URZ, URZ, UPT, UP1 ;  /* 0x000000ffff00728c */ /* 0x000fe4000bf26110 */
[----:B------:R-:W-:Y:S01]  /*0b70*/  UISETP.NE.U32.AND UP0, UPT, UR8, URZ, UPT ;  /* 0x000000ff0800728c */ /* 0x000fe2000bf05070 */
[----:B------:R-:W-:Y:S01]  /*0b80*/  UMOV UR5, URZ ;  /* 0x000000ff00057c82 */ /* 0x000fe20008000000 */
[----:B------:R-:W0:Y:S02]  /*0b90*/  LDCU.64 UR20, c[0x0][0x3b8] ;  /* 0x00007700ff1477ac */ /* 0x000e240008000a00 */
[----:B------:R-:W-:-:S03]  /*0ba0*/  UISETP.NE.AND.EX UP0, UPT, UR5, URZ, UPT, UP0 ;  /* 0x000000ff0500728c */ /* 0x000fc6000bf05300 */
[----:B------:R-:W-:Y:S08]  /*0bb0*/  BRA.U !UP1, `(.L_x_238) ;  /* 0x0000000109b47547 */ /* 0x000ff0000b800000 */
[----:B------:R-:W1:Y:S01]  /*0bc0*/  LDCU.64 UR10, c[0x0][0x3b8] ;  /* 0x00007700ff0a77ac */ /* 0x000e620008000a00 */
[----:B------:R-:W-:Y:S02]  /*0bd0*/  USHF.L.U32 UR7, UR4, 0x2, URZ ;  /* 0x0000000204077899 */ /* 0x000fe400080006ff */
[----:B------:R-:W-:Y:S02]  /*0be0*/  USHF.L.U64.HI UR6, UR4, 0x2, UR6 ;  /* 0x0000000204067899 */ /* 0x000fe40008010206 */
[----:B------:R-:W-:Y:S02]  /*0bf0*/  UIADD3 UR9, UP2, UPT, UR7, 0x4, URZ ;  /* 0x0000000407097890 */ /* 0x000fe4000ff5e0ff */
[----:B------:R-:W-:Y:S02]  /*0c00*/  UIADD3 UR12, UP3, UPT, UR7, 0x8, URZ ;  /* 0x00000008070c7890 */ /* 0x000fe4000ff7e0ff */
[----:B------:R-:W-:Y:S02]  /*0c10*/  UIADD3 UR14, UP4, UPT, UR7, 0xc, URZ ;  /* 0x0000000c070e7890 */ /* 0x000fe4000ff9e0ff */
[----:B------:R-:W-:-:S02]  /*0c20*/  ULOP3.LUT UR9, UR9, 0xfffffffc, URZ, 0xc0, !UPT ;  /* 0xfffffffc09097892 */ /* 0x000fc4000f8ec0ff */
[----:B------:R-:W-:Y:S02]  /*0c30*/  UIADD3.X UR13, UPT, UPT, URZ, UR6, URZ, UP3, !UPT ;  /* 0x00000006ff0d7290 */ /* 0x000fe40009ffe4ff */
[----:B-1----:R-:W-:Y:S02]  /*0c40*/  UIADD3 UR15, UP1, UPT, UR7, UR10, URZ ;  /* 0x0000000a070f7290 */ /* 0x002fe4000ff3e0ff */
[----:B------:R-:W-:Y:S02]  /*0c50*/  UIADD3.X UR7, UPT, UPT, URZ, UR6, URZ, UP2, !UPT ;  /* 0x00000006ff077290 */ /* 0x000fe400097fe4ff */
[----:B------:R-:W-:Y:S02]  /*0c60*/  UIADD3.X UR16, UPT, UPT, UR6, UR11, URZ, UP1, !UPT ;  /* 0x0000000b06107290 */ /* 0x000fe40008ffe4ff */
[----:B------:R-:W-:Y:S01]  /*0c70*/  ULOP3.LUT UR7, UR7, 0x3, URZ, 0xc0, !UPT ;  /* 0x0000000307077892 */ /* 0x000fe2000f8ec0ff */
[----:B------:R-:W-:Y:S01]  /*0c80*/  MOV R4, UR15 ;  /* 0x0000000f00047c02 */ /* 0x000fe20008000f00 */
[----:B------:R-:W-:-:S02]  /*0c90*/  UIADD3 UR9, UP1, UPT, UR9, UR10, URZ ;  /* 0x0000000a09097290 */ /* 0x000fc4000ff3e0ff */
[----:B------:R-:W-:Y:S01]  /*0ca0*/  ULOP3.LUT UR12, UR12, 0xfffffffc, URZ, 0xc0, !UPT ;  /* 0xfffffffc0c0c7892 */ /* 0x000fe2000f8ec0ff */
[----:B------:R-:W-:Y:S01]  /*0cb0*/  MOV R5, UR16 ;  /* 0x0000001000057c02 */ /* 0x000fe20008000f00 */
[----:B------:R-:W-:Y:S02]  /*0cc0*/  UIADD3.X UR6, UPT, UPT, URZ, UR6, URZ, UP4, !UPT ;  /* 0x00000006ff067290 */ /* 0x000fe4000a7fe4ff */
[----:B------:R-:W-:Y:S01]  /*0cd0*/  ULOP3.LUT UR14, UR14, 0xfffffffc, URZ, 0xc0, !UPT ;  /* 0xfffffffc0e0e7892 */ /* 0x000fe2000f8ec0ff */
[----:B------:R-:W-:Y:S01]  /*0ce0*/  IMAD.U32 R6, RZ, RZ, UR9 ;  /* 0x00000009ff067e24 */ /* 0x000fe2000f8e00ff */
[----:B------:R-:W-:Y:S01]  /*0cf0*/  UIADD3.X UR7, UPT, UPT, UR7, UR11, URZ, UP1, !UPT ;  /* 0x0000000b07077290 */ /* 0x000fe20008ffe4ff */
[----:B------:R-:W2:Y:S01]  /*0d00*/  LDG.E.CONSTANT R5, desc[UR18][R4.64] ;  /* 0x0000001204057981 */ /* 0x000ea2000c1e9900 */
[----:B------:R-:W-:Y:S02]  /*0d10*/  ULOP3.LUT UR13, UR13, 0x3, URZ, 0xc0, !UPT ;  /* 0x000000030d0d7892 */ /* 0x000fe4000f8ec0ff */
[----:B------:R-:W-:-:S02]  /*0d20*/  UIADD3 UR12, UP2, UPT, UR12, UR10, URZ ;  /* 0x0000000a0c0c7290 */ /* 0x000fc4000ff5e0ff */
[----:B------:R-:W-:Y:S01]  /*0d30*/  ULOP3.LUT UR6, UR6, 0x3, URZ, 0xc0, !UPT ;  /* 0x0000000306067892 */ /* 0x000fe2000f8ec0ff */
[----:B------:R-:W-:Y:S01]  /*0d40*/  MOV R7, UR7 ;  /* 0x0000000700077c02 */ /* 0x000fe20008000f00 */
[----:B------:R-:W-:Y:S02]  /*0d50*/  UIADD3 UR14, UP1, UPT, UR14, UR10, URZ ;  /* 0x0000000a0e0e7290 */ /* 0x000fe4000ff3e0ff */
[----:B------:R-:W-:Y:S02]  /*0d60*/  UIADD3.X UR13, UPT, UPT, UR13, UR11, URZ, UP2, !UPT ;  /* 0x0000000b0d0d7290 */ /* 0x000fe400097fe4ff */
[----:B------:R-:W-:Y:S01]  /*0d70*/  UIADD3.X UR6, UPT, UPT, UR6, UR11, URZ, UP1, !UPT ;  /* 0x0000000b06067290 */ /* 0x000fe20008ffe4ff */
[----:B------:R-:W2:Y:S01]  /*0d80*/  LDG.E.CONSTANT R6, desc[UR18][R6.64] ;  /* 0x0000001206067981 */ /* 0x000ea2000c1e9900 */
[----:B------:R-:W-:Y:S02]  /*0d90*/  MOV R10, UR14 ;  /* 0x0000000e000a7c02 */ /* 0x000fe40008000f00 */
[----:B------:R-:W-:Y:S01]  /*0da0*/  IMAD.U32 R9, RZ, RZ, UR13 ;  /* 0x0000000dff097e24 */ /* 0x000fe2000f8e00ff */
[----:B------:R-:W-:-:S02]  /*0db0*/  MOV R8, UR12 ;  /* 0x0000000c00087c02 */ /* 0x000fc40008000f00 */
[----:B------:R-:W-:-:S03]  /*0dc0*/  MOV R11, UR6 ;  /* 0x00000006000b7c02 */ /* 0x000fc60008000f00 */
[----:B------:R-:W3:Y:S04]  /*0dd0*/  LDG.E.CONSTANT R9, desc[UR18][R8.64] ;  /* 0x0000001208097981 */ /* 0x000ee8000c1e9900 */
[----:B------:R-:W4:Y:S01]  /*0de0*/  LDG.E.CONSTANT R10, desc[UR18][R10.64] ;  /* 0x000000120a0a7981 */ /* 0x000f22000c1e9900 */
[----:B------:R-:W-:Y:S01]  /*0df0*/  UIADD3 UR4, UPT, UPT, UR4, 0x4, URZ ;  /* 0x0000000404047890 */ /* 0x000fe2000fffe0ff */
[----:B------:R-:W-:Y:S01]  /*0e00*/  UMOV UR6, URZ ;  /* 0x000000ff00067c82 */ /* 0x000fe20008000000 */
[--C-:B--2---:R-:W-:Y:S02]  /*0e10*/  IADD3 R12, P0, P1, R6, R0, R5.reuse ;  /* 0x00000000060c7210 */ /* 0x104fe4000791e005 */
[----:B------:R-:W-:Y:S02]  /*0e20*/  SHF.R.S32.HI R0, RZ, 0x1f, R5 ;  /* 0x0000001fff007819 */ /* 0x000fe40000011405 */
[----:B------:R-:W-:-:S04]  /*0e30*/  SHF.R.S32.HI R2, RZ, 0x1f, R6 ;  /* 0x0000001fff027819 */ /* 0x000fc80000011406 */
[----:B------:R-:W-:Y:S02]  /*0e40*/  IADD3.X R2, PT, PT, R2, R3, R0, P0, P1 ;  /* 0x0000000302027210 */ /* 0x000fe400007e2400 */
[--C-:B---3--:R-:W-:Y:S02]  /*0e50*/  SHF.R.S32.HI R3, RZ, 0x1f, R9.reuse ;  /* 0x0000001fff037819 */ /* 0x108fe40000011409 */
[----:B----4-:R-:W-:Y:S02]  /*0e60*/  IADD3 R0, P0, P1, R10, R12, R9 ;  /* 0x0000000c0a007210 */ /* 0x010fe4000791e009 */
[----:B------:R-:W-:-:S04]  /*0e70*/  SHF.R.S32.HI R4, RZ, 0x1f, R10 ;  /* 0x0000001fff047819 */ /* 0x000fc8000001140a */
[----:B------:R-:W-:-:S07]  /*0e80*/  IADD3.X R3, PT, PT, R4, R2, R3, P0, P1 ;  /* 0x0000000204037210 */ /* 0x000fce00007e2403 */
.L_x_238:
[----:B------:R-:W-:Y:S05]  /*0e90*/  BRA.U !UP0, `(.L_x_236) ;  /* 0x0000000108387547 */ /* 0x000fea000b800000 */
.L_x_239:
[----:B0-----:R-:W-:-:S04]  /*0ea0*/  ULEA UR7, UP0, UR4, UR20, 0x2 ;  /* 0x0000001404077291 */ /* 0x001fc8000f8010ff */
[----:B------:R-:W-:Y:S02]  /*0eb0*/  ULEA.HI.X UR6, UR4, UR21, UR6, 0x2, UP0 ;  /* 0x0000001504067291 */ /* 0x000fe400080f1406 */
[----:B------:R-:W-:-:S04]  /*0ec0*/  IMAD.U32 R4, RZ, RZ, UR7 ;  /* 0x00000007ff047e24 */ /* 0x000fc8000f8e00ff */
[----:B------:R-:W-:-:S05]  /*0ed0*/  MOV R5, UR6 ;  /* 0x0000000600057c02 */ /* 0x000fca0008000f00 */
[----:B------:R-:W2:Y:S01]  /*0ee0*/  LDG.E.CONSTANT R4, desc[UR18][R4.64] ;  /* 0x0000001204047981 */ /* 0x000ea2000c1e9900 */
[----:B------:R-:W-:Y:S02]  /*0ef0*/  UIADD3 UR8, UP0, UPT, UR8, -0x1, URZ ;  /* 0xffffffff08087890 */ /* 0x000fe4000ff1e0ff */
[----:B------:R-:W-:Y:S02]  /*0f00*/  UIADD3 UR4, UPT, UPT, UR4, 0x1, URZ ;  /* 0x0000000104047890 */ /* 0x000fe4000fffe0ff */
[----:B------:R-:W-:Y:S02]  /*0f10*/  UIADD3.X UR5, UPT, UPT, UR5, -0x1, URZ, UP0, !UPT ;  /* 0xffffffff05057890 */ /* 0x000fe400087fe4ff */
[----:B------:R-:W-:Y:S01]  /*0f20*/  UISETP.NE.U32.AND UP0, UPT, UR8, URZ, UPT ;  /* 0x000000ff0800728c */ /* 0x000fe2000bf05070 */
[----:B------:R-:W-:-:S03]  /*0f30*/  UMOV UR6, URZ ;  /* 0x000000ff00067c82 */ /* 0x000fc60008000000 */
[----:B------:R-:W-:Y:S01]  /*0f40*/  UISETP.NE.AND.EX UP0, UPT, UR5, URZ, UPT, UP0 ;  /* 0x000000ff0500728c */ /* 0x000fe2000bf05300 */
[----:B--2---:R-:W-:-:S04]  /*0f50*/  IADD3 R0, P0, PT, R4, R0, RZ ;  /* 0x0000000004007210 */ /* 0x004fc80007f1e0ff */
[----:B------:R-:W-:-:S04]  /*0f60*/  LEA.HI.X.SX32 R3, R4, R3, 0x1, P0 ;  /* 0x0000000304037211 */ /* 0x000fc800000f0eff */
[----:B------:R-:W-:Y:S05]  /*0f70*/  BRA.U UP0, `(.L_x_239) ;  /* 0xfffffffd00c87547 */ /* 0x000fea000b83ffff */
.L_x_236:
[----:B------:R-:W-:-:S04]  /*0f80*/  MOV R2, R0 ;  /* 0x0000000000027202 */ /* 0x000fc80000000f00 */
[----:B------:R1:W2:Y:S03]  /*0f90*/  I2F.S64 R10, R2 ;  /* 0x00000002000a7312 */ /* 0x0002a60000301400 */
.L_x_233:
[----:B------:R-:W3:Y:S01]  /*0fa0*/  LDCU UR4, c[0x0][0x364] ;  /* 0x00006c80ff0477ac */ /* 0x000ee20008000800 */
[----:B------:R-:W3:Y:S01]  /*0fb0*/  LDC R9, c[0x0][0x374] ;  /* 0x0000dd00ff097b82 */ /* 0x000ee20000000800 */
[----:B------:R-:W4:Y:S01]  /*0fc0*/  S2R R20, SR_TID.X ;  /* 0x0000000000147919 */ /* 0x000f220000002100 */
[----:B------:R-:W0:Y:S01]  /*0fd0*/  LDCU UR5, c[0x0][0x3d0] ;  /* 0x00007a00ff0577ac */ /* 0x000e220008000800 */
[----:B------:R-:W1:Y:S05]  /*0fe0*/  LDCU.64 UR6, c[0x0][0x3a0] ;  /* 0x00007400ff0677ac */ /* 0x000e6a0008000a00 */
[----:B------:R-:W2:Y:S08]  /*0ff0*/  LDC.64 R16, c[0x0][0x398] ;  /* 0x0000e600ff107b82 */ /* 0x000eb00000000a00 */
[----:B------:R-:W2:Y:S01]  /*1000*/  LDC.64 R12, c[0x0][0x3b0] ;  /* 0x0000ec00ff0c7b82 */ /* 0x000ea20000000a00 */
[----:B0-----:R-:W-:-:S02]  /*1010*/  IMAD.U32 R14, RZ, RZ, UR5 ;  /* 0x00000005ff0e7e24 */ /* 0x001fc4000f8e00ff */
[----:B---3--:R-:W-:Y:S01]  /*1020*/  IMAD R0, R9, UR4, RZ ;  /* 0x0000000409007c24 */ /* 0x008fe2000f8e02ff */
[----:B-1----:R-:W-:-:S04]  /*1030*/  ISETP.NE.U32.AND P0, PT, RZ, UR6, PT ;  /* 0x00000006ff007c0c */ /* 0x002fc8000bf05070 */
[----:B------:R-:W4:Y:S01]  /*1040*/  S2UR UR5, SR_CTAID.X ;  /* 0x00000000000579c3 */ /* 0x000f220000002500 */
[----:B------:R-:W-:Y:S01]  /*1050*/  IADD3 R5, PT, PT, R14, -0x1, RZ ;  /* 0xffffffff0e057810 */ /* 0x000fe20007ffe0ff */
[----:B------:R-:W-:Y:S01]  /*1060*/  IMAD.SHL.U32 R8, R0, 0x4, RZ ;  /* 0x0000000400087824 */ /* 0x000fe200078e00ff */
[----:B------:R-:W-:-:S04]  /*1070*/  ISETP.NE.AND.EX P0, PT, RZ, UR7, PT, P0 ;  /* 0x00000007ff007c0c */ /* 0x000fc8000bf05300 */
[-C--:B------:R-:W-:Y:S02]  /*1080*/  IABS R6, R8.reuse ;  /* 0x0000000800067213 */ /* 0x080fe40000000000 */
[----:B------:R-:W-:Y:S02]  /*1090*/  IABS R11, R8 ;  /* 0x00000008000b7213 */ /* 0x000fe40000000000 */
[----:B------:R-:W0:Y:S05]  /*10a0*/  I2F.RP R4, R6 ;  /* 0x0000000600047306 */ /* 0x000e2a0000209400 */
[----:B------:R-:W1:Y:S03]  /*10b0*/  @P0 LDC.64 R18, c[0x0][0x3a0] ;  /* 0x0000e800ff120b82 */ /* 0x000e660000000a00 */
[----:B0-----:R-:W0:Y:S02]  /*10c0*/  MUFU.RCP R4, R4 ;  /* 0x0000000400047308 */ /* 0x001e240000001000 */
[----:B0-----:R-:W-:-:S02]  /*10d0*/  IADD3 R2, PT, PT, R4, 0xffffffe, RZ ;  /* 0x0ffffffe04027810 */ /* 0x001fc40007ffe0ff */
[----:B------:R-:W-:-:S04]  /*10e0*/  IABS R4, R5 ;  /* 0x0000000500047213 */ /* 0x000fc80000000000 */
[----:B------:R0:W3:Y:S01]  /*10f0*/  F2I.FTZ.U32.TRUNC.NTZ R3, R2 ;  /* 0x0000000200037305 */ /* 0x0000e2000021f000 */
[----:B------:R-:W-:-:S04]  /*1100*/  LOP3.LUT R5, R5, R8, RZ, 0x3c, !PT ;  /* 0x0000000805057212 */ /* 0x000fc800078e3cff */
[----:B------:R-:W-:Y:S02]  /*1110*/  ISETP.GE.AND P2, PT, R5, RZ, PT ;  /* 0x000000ff0500720c */ /* 0x000fe40003f46270 */
[----:B0-----:R-:W-:Y:S02]  /*1120*/  MOV R2, RZ ;  /* 0x000000ff00027202 */ /* 0x001fe40000000f00 */
[----:B---3--:R-:W-:-:S05]  /*1130*/  IADD3 R7, PT, PT, RZ, -R3, RZ ;  /* 0x80000003ff077210 */ /* 0x008fca0007ffe0ff */
[----:B------:R-:W-:-:S04]  /*1140*/  IMAD R7, R7, R6, RZ ;  /* 0x0000000607077224 */ /* 0x000fc800078e02ff */
[----:B------:R-:W-:-:S04]  /*1150*/  IMAD.HI.U32 R3, R3, R7, R2 ;  /* 0x0000000703037227 */ /* 0x000fc800078e0002 */
[----:B------:R-:W-:Y:S02]  /*1160*/  IMAD.MOV R7, RZ, RZ, -R11 ;  /* 0x000000ffff077224 */ /* 0x000fe400078e0a0b */
[----:B------:R-:W-:Y:S01]  /*1170*/  IMAD.HI.U32 R2, R3, R4, RZ ;  /* 0x0000000403027227 */ /* 0x000fe200078e00ff */
[----:B------:R-:W4:Y:S03]  /*1180*/  LDC R11, c[0x0][0x360] ;  /* 0x0000d800ff0b7b82 */ /* 0x000f260000000800 */
[----:B------:R-:W-:-:S05]  /*1190*/  IMAD R3, R2, R7, R4 ;  /* 0x0000000702037224 */ /* 0x000fca00078e0204 */
[----:B------:R-:W-:Y:S01]  /*11a0*/  ISETP.GT.U32.AND P1, PT, R6, R3, PT ;  /* 0x000000030600720c */ /* 0x000fe20003f24070 */
[----:B------:R-:W0:-:S12]  /*11b0*/  LDC.64 R4, c[0x0][0x390] ;  /* 0x0000e400ff047b82 */ /* 0x000e180000000a00 */
[-C--:B------:R-:W-:Y:S02]  /*11c0*/  @!P1 IADD3 R3, PT, PT, R3, -R6.reuse, RZ ;  /* 0x8000000603039210 */ /* 0x080fe40007ffe0ff */
[----:B------:R-:W-:Y:S02]  /*11d0*/  @!P1 IADD3 R2, PT, PT, R2, 0x1, RZ ;  /* 0x0000000102029810 */ /* 0x000fe40007ffe0ff */
[----:B------:R-:W-:Y:S01]  /*11e0*/  ISETP.GE.U32.AND P3, PT, R3, R6, PT ;  /* 0x000000060300720c */ /* 0x000fe20003f66070 */
[----:B----4-:R-:W-:Y:S01]  /*11f0*/  IMAD R3, R11, UR5, R20 ;  /* 0x000000050b037c24 */ /* 0x010fe2000f8e0214 */
[----:B------:R-:W3:Y:S01]  /*1200*/  LDC.64 R6, c[0x0][0x3a8] ;  /* 0x0000ea00ff067b82 */ /* 0x000ee20000000a00 */
[----:B------:R-:W-:Y:S02]  /*1210*/  ISETP.NE.AND P1, PT, R8, RZ, PT ;  /* 0x000000ff0800720c */ /* 0x000fe40003f25270 */
[----:B-1----:R-:W-:-:S04]  /*1220*/  @P0 IMAD.WIDE R18, R3, 0x2, R18 ;  /* 0x0000000203120825 */ /* 0x002fc800078e0212 */
[C---:B--2---:R-:W-:Y:S02]  /*1230*/  IMAD.WIDE R16, R3.reuse, 0x4, R16 ;  /* 0x0000000403107825 */ /* 0x044fe400078e0210 */
[----:B------:R1:W5:Y:S02]  /*1240*/  @P0 LDG.E.U16.CONSTANT R18, desc[UR18][R18.64] ;  /* 0x0000001212120981 */ /* 0x000364000c1e9500 */
[----:B------:R-:W-:Y:S02]  /*1250*/  @P3 VIADD R2, R2, 0x1 ;  /* 0x0000000102023836 */ /* 0x000fe40000000000 */
[----:B------:R-:W-:-:S03]  /*1260*/  IMAD.WIDE R12, R3, 0x4, R12 ;  /* 0x00000004030c7825 */ /* 0x000fc600078e020c */
[----:B------:R-:W-:Y:S02]  /*1270*/  @!P2 IADD3 R2, PT, PT, -R2, RZ, RZ ;  /* 0x000000ff0202a210 */ /* 0x000fe40007ffe1ff */
[----:B------:R-:W-:Y:S01]  /*1280*/  @!P1 LOP3.LUT R2, RZ, R8, RZ, 0x33, !PT ;  /* 0x00000008ff029212 */ /* 0x000fe200078e33ff */
[----:B------:R1:W5:Y:S03]  /*1290*/  LDG.E.CONSTANT R20, desc[UR18][R12.64] ;  /* 0x000000120c147981 */ /* 0x000366000c1e9900 */
[----:B------:R-:W-:Y:S01]  /*12a0*/  ISETP.GE.AND P1, PT, R2, RZ, PT ;  /* 0x000000ff0200720c */ /* 0x000fe20003f26270 */
[----:B------:R1:W5:Y:S01]  /*12b0*/  LDG.E.CONSTANT R8, desc[UR18][R16.64] ;  /* 0x0000001210087981 */ /* 0x000362000c1e9900 */
[----:B---3--:R-:W-:-:S05]  /*12c0*/  IMAD.WIDE R6, R3, 0x4, R6 ;  /* 0x0000000403067825 */ /* 0x008fca00078e0206 */
[----:B------:R1:W5:Y:S06]  /*12d0*/  LDG.E.CONSTANT R15, desc[UR18][R6.64] ;  /* 0x00000012060f7981 */ /* 0x00036c000c1e9900 */
[----:B0-----:R-:W-:Y:S05]  /*12e0*/  @!P1 EXIT ;  /* 0x000000000000994d */ /* 0x001fea0003800000 */
[----:B-1----:R-:W0:Y:S01]  /*12f0*/  S2R R12, SR_CTAID.Y ;  /* 0x00000000000c7919 */ /* 0x002e220000002600 */
[----:B------:R-:W1:Y:S01]  /*1300*/  LDCU UR5, c[0x0][0x3d4] ;  /* 0x00007a80ff0577ac */ /* 0x000e620008000800 */
[----:B------:R-:W-:Y:S01]  /*1310*/  IMAD.WIDE R6, R3, 0x4, R4 ;  /* 0x0000000403067825 */ /* 0x000fe200078e0204 */
[----:B------:R-:W0:Y:S03]  /*1320*/  S2R R11, SR_TID.Y ;  /* 0x00000000000b7919 */ /* 0x000e260000002200 */
[----:B------:R-:W-:Y:S01]  /*1330*/  HFMA2 R13, -RZ, RZ, 1.875, 0 ;  /* 0x3f800000ff0d7431 */ /* 0x000fe200000001ff */
[----:B------:R-:W2:Y:S01]  /*1340*/  MUFU.RCP R10, R10 ;  /* 0x0000000a000a7308 */ /* 0x000ea20000001000 */
[----:B-----5:R-:W-:Y:S01]  /*1350*/  FMUL.FTZ R5, R8, R8 ;  /* 0x0000000808057220 */ /* 0x020fe20000410000 */
[----:B------:R3:W5:Y:S01]  /*1360*/  LDG.E.CONSTANT R4, desc[UR18][R6.64] ;  /* 0x0000001206047981 */ /* 0x000762000c1e9900 */
[----:B------:R-:W-:Y:S01]  /*1370*/  @P0 HADD2.F32 R13, -RZ, R18.H0_H0 ;  /* 0x20000012ff0d0230 */ /* 0x000fe20000004100 */
[----:B------:R-:W-:Y:S01]  /*1380*/  ISETP.NE.AND P0, PT, R2, RZ, PT ;  /* 0x000000ff0200720c */ /* 0x000fe20003f05270 */
[----:B------:R-:W-:-:S03]  /*1390*/  FMUL.FTZ R20, R5, R20 ;  /* 0x0000001405147220 */ /* 0x000fc60000410000 */
[----:B---3--:R-:W-:Y:S01]  /*13a0*/  FMUL.FTZ R6, R8, R13 ;  /* 0x0000000d08067220 */ /* 0x008fe20000410000 */
[----:B-1----:R-:W-:Y:S02]  /*13b0*/  IMAD.U32 R5, RZ, RZ, UR5 ;  /* 0x00000005ff057e24 */ /* 0x002fe4000f8e00ff */
[-C--:B--2---:R-:W-:Y:S01]  /*13c0*/  FMUL.FTZ R7, R20, R10.reuse ;  /* 0x0000000a14077220 */ /* 0x084fe20000410000 */
[----:B------:R-:W-:Y:S01]  /*13d0*/  FMUL.FTZ R8, R15, R10 ;  /* 0x0000000a0f087220 */ /* 0x000fe20000410000 */
[----:B------:R-:W-:Y:S02]  /*13e0*/  IMAD R10, R0, R5, RZ ;  /* 0x00000005000a7224 */ /* 0x000fe400078e02ff */
[----:B0-----:R-:W-:-:S04]  /*13f0*/  IMAD R21, R12, UR4, R11 ;  /* 0x000000040c157c24 */ /* 0x001fc8000f8e020b */
[----:B------:R-:W-:Y:S01]  /*1400*/  IMAD R23, R21, R5, R3 ;  /* 0x0000000515177224 */ /* 0x000fe200078e0203 */
[----:B------:R-:W-:Y:S06]  /*1410*/  @!P0 BRA `(.L_x_240) ;  /* 0x0000000c00088947 */ /* 0x000fec0003800000 */
[----:B------:R-:W0:Y:S01]  /*1420*/  LDC.64 R14, c[0x0][0x3d0] ;  /* 0x0000f400ff0e7b82 */ /* 0x000e220000000a00 */
[CC--:B------:R-:W-:Y:S01]  /*1430*/  LEA R16, R9.reuse, R12.reuse, 0x1 ;  /* 0x0000000c09107211 */ /* 0x0c0fe200078e08ff */
[C-C-:B------:R-:W-:Y:S01]  /*1440*/  IMAD R18, R9.reuse, 0x3, R12.reuse ;  /* 0x0000000309127824 */ /* 0x140fe200078e020c */
[C---:B------:R-:W-:Y:S01]  /*1450*/  LEA R20, R9.reuse, R12, 0x2 ;  /* 0x0000000c09147211 */ /* 0x040fe200078e10ff */
[C-C-:B------:R-:W-:Y:S02]  /*1460*/  IMAD R22, R9.reuse, 0x5, R12.reuse ;  /* 0x0000000509167824 */ /* 0x140fe400078e020c */
[C-C-:B------:R-:W-:Y:S02]  /*1470*/  IMAD R24, R9.reuse, 0x6, R12.reuse ;  /* 0x0000000609187824 */ /* 0x140fe400078e020c */
[C-C-:B------:R-:W-:Y:S02]  /*1480*/  IMAD R26, R9.reuse, 0x7, R12.reuse ;  /* 0x00000007091a7824 */ /* 0x140fe400078e020c */
[----:B------:R-:W-:Y:S01]  /*1490*/  IMAD.IADD R28, R9, 0x1, R12 ;  /* 0x00000001091c7824 */ /* 0x000fe200078e020c */
[----:B------:R-:W-:Y:S01]  /*14a0*/  IADD3 R9, PT, PT, R2, 0x1, RZ ;  /* 0x0000000102097810 */ /* 0x000fe20007ffe0ff */
[----:B------:R-:W-:-:S02]  /*14b0*/  IMAD R18, R18, UR4, R11 ;  /* 0x0000000412127c24 */ /* 0x000fc4000f8e020b */
[--C-:B------:R-:W-:Y:S01]  /*14c0*/  IMAD R22, R22, UR4, R11.reuse ;  /* 0x0000000416167c24 */ /* 0x100fe2000f8e020b */
[----:B------:R-:W-:Y:S01]  /*14d0*/  LOP3.LUT R17, R9, 0x7ffffffe, RZ, 0xc0, !PT ;  /* 0x7ffffffe09117812 */ /* 0x000fe200078ec0ff */
[--C-:B------:R-:W-:Y:S02]  /*14e0*/  IMAD R16, R16, UR4, R11.reuse ;  /* 0x0000000410107c24 */ /* 0x100fe4000f8e020b */
[--C-:B------:R-:W-:Y:S02]  /*14f0*/  IMAD R12, R20, UR4, R11.reuse ;  /* 0x00000004140c7c24 */ /* 0x100fe4000f8e020b */
[--C-:B------:R-:W-:Y:S02]  /*1500*/  IMAD R24, R24, UR4, R11.reuse ;  /* 0x0000000418187c24 */ /* 0x100fe4000f8e020b */
[--C-:B------:R-:W-:Y:S02]  /*1510*/  IMAD R26, R26, UR4, R11.reuse ;  /* 0x000000041a1a7c24 */ /* 0x100fe4000f8e020b */
[----:B------:R-:W-:-:S02]  /*1520*/  IMAD R28, R28, UR4, R11 ;  /* 0x000000041c1c7c24 */ /* 0x000fc4000f8e020b */
[-CC-:B------:R-:W-:Y:S02]  /*1530*/  IMAD R11, R18, R5.reuse, R3.reuse ;  /* 0x00000005120b7224 */ /* 0x180fe400078e0203 */
[-CC-:B------:R-:W-:Y:S01]  /*1540*/  IMAD R13, R22, R5.reuse, R3.reuse ;  /* 0x00000005160d7224 */ /* 0x180fe200078e0203 */
[----:B------:R-:W-:Y:S01]  /*1550*/  IADD3 R22, PT, PT, -R17, RZ, RZ ;  /* 0x000000ff11167210 */ /* 0x000fe20007ffe1ff */
[-CC-:B------:R-:W-:Y:S02]  /*1560*/  IMAD R20, R16, R5.reuse, R3.reuse ;  /* 0x0000000510147224 */ /* 0x180fe400078e0203 */
[-CC-:B------:R-:W-:Y:S02]  /*1570*/  IMAD R12, R12, R5.reuse, R3.reuse ;  /* 0x000000050c0c7224 */ /* 0x180fe400078e0203 */
[-CC-:B------:R-:W-:Y:S02]  /*1580*/  IMAD R18, R24, R5.reuse, R3.reuse ;  /* 0x0000000518127224 */ /* 0x180fe400078e0203 */
[----:B------:R-:W-:-:S02]  /*1590*/  IMAD R19, R26, R5, R3 ;  /* 0x000000051a137224 */ /* 0x000fc400078e0203 */
[----:B------:R-:W-:-:S07]  /*15a0*/  IMAD R9, R28, R5, R3 ;  /* 0x000000051c097224 */ /* 0x000fce00078e0203 */
.L_x_241:
[----:B------:R-:W1:Y:S01]  /*15b0*/  LDC.64 R24, c[0x0][0x380] ;  /* 0x0000e000ff187b82 */ /* 0x000e620000000a00 */
[----:B0-----:R-:W-:Y:S01]  /*15c0*/  IMAD.MOV.U32 R5, RZ, RZ, R15 ;  /* 0x000000ffff057224 */ /* 0x001fe200078e000f */
[----:B------:R-:W-:-:S04]  /*15d0*/  ISETP.GE.AND P0, PT, R21, R14, PT ;  /* 0x0000000e1500720c */ /* 0x000fc80003f06270 */
[----:B------:R-:W-:Y:S02]  /*15e0*/  ISETP.GE.OR P0, PT, R3, R5, P0 ;  /* 0x000000050300720c */ /* 0x000fe40000706670 */
[----:B------:R-:W0:Y:S11]  /*15f0*/  LDC.64 R16, c[0x0][0x388] ;  /* 0x0000e200ff107b82 */ /* 0x000e360000000a00 */
[----:B-1----:R-:W-:-:S06]  /*1600*/  @!P0 IMAD.WIDE R24, R23, 0x2, R24 ;  /* 0x0000000217188825 */ /* 0x002fcc00078e0218 */
[----:B------:R-:W2:Y:S01]  /*1610*/  @!P0 LDG.E.U16.CONSTANT R24, desc[UR18][R24.64] ;  /* 0x0000001218188981 */ /* 0x000ea2000c1e9500 */
[----:B0-----:R-:W-:-:S05]  /*1620*/  @!P0 IMAD.WIDE R16, R23, 0x2, R16 ;  /* 0x0000000217108825 */ /* 0x001fca00078e0210 */
[----:B------:R0:W3:Y:S02]  /*1630*/  @!P0 LDG.E.U16.CONSTANT R26, desc[UR18][R16.64] ;  /* 0x00000012101a8981 */ /* 0x0000e4000c1e9500 */
[----:B0-----:R-:W0:Y:S02]  /*1640*/  @!P0 LDC.64 R16, c[0x0][0x3c0] ;  /* 0x0000f000ff108b82 */ /* 0x001e240000000a00 */
[----:B0-----:R-:W-:-:S04]  /*1650*/  @!P0 IMAD.WIDE R16, R23, 0x2, R16 ;  /* 0x0000000217108825 */ /* 0x001fc800078e0210 */
[----:B--2---:R-:W-:Y:S01]  /*1660*/  @!P0 HADD2.F32 R27, -RZ, R24.H0_H0 ;  /* 0x20000018ff1b8230 */ /* 0x004fe20000004100 */
[----:B------:R-:W-:Y:S01]  /*1670*/  IADD3 R24, PT, PT, R0, R21, RZ ;  /* 0x0000001500187210 */ /* 0x000fe20007ffe0ff */
[----:B---3--:R-:W-:-:S03]  /*1680*/  @!P0 HADD2.F32 R29, -RZ, R26.H0_H0 ;  /* 0x2000001aff1d8230 */ /* 0x008fc60000004100 */
[----:B------:R-:W-:Y:S02]  /*1690*/  @!P0 FADD.FTZ R26, -R8, R27 ;  /* 0x0000001b081a8221 */ /* 0x000fe40000010100 */
[----:B-----5:R-:W-:-:S04]  /*16a0*/  @!P0 FADD.FTZ R29, -R4, R29 ;  /* 0x0000001d041d8221 */ /* 0x020fc80000010100 */
[----:B------:R-:W-:-:S04]  /*16b0*/  @!P0 FFMA.FTZ R29, -R7, R29, R26 ;  /* 0x0000001d071d8223 */ /* 0x000fc8000001011a */
[----:B------:R-:W-:-:S05]  /*16c0*/  @!P0 FMUL.FTZ R29, R6, R29 ;  /* 0x0000001d061d8220 */ /* 0x000fca0000410000 */
[----:B------:R-:W-:-:S05]  /*16d0*/  @!P0 F2FP.F16.F32.PACK_AB R29, RZ, R29 ;  /* 0x0000001dff1d823e */ /* 0x000fca00000000ff */
[----:B------:R0:W-:Y:S01]  /*16e0*/  @!P0 STG.E.U16 desc[UR18][R16.64], R29 ;  /* 0x0000001d10008986 */ /* 0x0001e2000c101512 */
[----:B------:R-:W-:-:S04]  /*16f0*/  ISETP.GE.AND P0, PT, R3, R5, PT ;  /* 0x000000050300720c */ /* 0x000fc80003f06270 */
[----:B------:R-:W-:Y:S01]  /*1700*/  ISETP.GE.OR P1, PT, R24, R14, P0 ;  /* 0x0000000e1800720c */ /* 0x000fe20000726670 */
[----:B0-----:R-:W0:-:S12]  /*1710*/  LDC.64 R16, c[0x0][0x380] ;  /* 0x0000e000ff107b82 */ /* 0x001e180000000a00 */
[----:B0-----:R-:W-:-:S05]  /*1720*/  @!P1 IMAD.WIDE R16, R9, 0x2, R16 ;  /* 0x0000000209109825 */ /* 0x001fca00078e0210 */
[----:B------:R0:W2:Y:S02]  /*1730*/  @!P1 LDG.E.U16.CONSTANT R25, desc[UR18][R16.64] ;  /* 0x0000001210199981 */ /* 0x0000a4000c1e9500 */
[----:B0-----:R-:W0:Y:S02]  /*1740*/  LDC.64 R16, c[0x0][0x388] ;  /* 0x0000e200ff107b82 */ /* 0x001e240000000a00 */
[----:B0-----:R-:W-:-:S05]  /*1750*/  @!P1 IMAD.WIDE R16, R9, 0x2, R16 ;  /* 0x0000000209109825 */ /* 0x001fca00078e0210 */
[----:B------:R0:W3:Y:S02]  /*1760*/  @!P1 LDG.E.U16.CONSTANT R26, desc[UR18][R16.64] ;  /* 0x00000012101a9981 */ /* 0x0000e4000c1e9500 */
[----:B0-----:R-:W0:Y:S02]  /*1770*/  @!P1 LDC.64 R16, c[0x0][0x3c0] ;  /* 0x0000f000ff109b82 */ /* 0x001e240000000a00 */
[----:B0-----:R-:W-:-:S04]  /*1780*/  @!P1 IMAD.WIDE R16, R9, 0x2, R16 ;  /* 0x0000000209109825 */ /* 0x001fc800078e0210 */
[----:B--2---:R-:W-:Y:S02]  /*1790*/  @!P1 HADD2.F32 R25, -RZ, R25.H0_H0 ;  /* 0x20000019ff199230 */ /* 0x004fe40000004100 */
[----:B---3--:R-:W-:-:S03]  /*17a0*/  @!P1 HADD2.F32 R27, -RZ, R26.H0_H0 ;  /* 0x2000001aff1b9230 */ /* 0x008fc60000004100 */
[----:B------:R-:W-:Y:S01]  /*17b0*/  @!P1 FADD.FTZ R26, -R8, R25 ;  /* 0x00000019081a9221 */ /* 0x000fe20000010100 */
[----:B------:R-:W-:Y:S01]  /*17c0*/  IADD3 R25, PT, PT, R0, R24, RZ ;  /* 0x0000001800197210 */ /* 0x000fe20007ffe0ff */
[----:B------:R-:W-:-:S04]  /*17d0*/  @!P1 FADD.FTZ R27, -R4, R27 ;  /* 0x0000001b041b9221 */ /* 0x000fc80000010100 */
[----:B------:R-:W-:-:S04]  /*17e0*/  @!P1 FFMA.FTZ R27, -R7, R27, R26 ;  /* 0x0000001b071b9223 */ /* 0x000fc8000001011a */
[----:B------:R-:W-:-:S05]  /*17f0*/  @!P1 FMUL.FTZ R27, R6, R27 ;  /* 0x0000001b061b9220 */ /* 0x000fca0000410000 */
[----:B------:R-:W-:-:S04]  /*1800*/  @!P1 F2FP.F16.F32.PACK_AB R27, RZ, R27 ;  /* 0x0000001bff1b923e */ /* 0x000fc800000000ff */
[----:B------:R-:W-:-:S05]  /*1810*/  PRMT R28, R27, 0x7610, R28 ;  /* 0x000076101b1c7816 */ /* 0x000fca000000001c */
[----:B------:R0:W-:Y:S01]  /*1820*/  @!P1 STG.E.U16 desc[UR18][R16.64], R28 ;  /* 0x0000001c10009986 */ /* 0x0001e2000c101512 */
[----:B------:R-:W-:Y:S01]  /*1830*/  ISETP.GE.OR P1, PT, R25, R14, P0 ;  /* 0x0000000e1900720c */ /* 0x000fe20000726670 */
[----:B0-----:R-:W0:-:S12]  /*1840*/  LDC.64 R16, c[0x0][0x380] ;  /* 0x0000e000ff107b82 */ /* 0x001e180000000a00 */
[----:B0-----:R-:W-:-:S05]  /*1850*/  @!P1 IMAD.WIDE R16, R20, 0x2, R16 ;  /* 0x0000000214109825 */ /* 0x001fca00078e0210 */
[----:B------:R0:W2:Y:S02]  /*1860*/  @!P1 LDG.E.U16.CONSTANT R25, desc[UR18][R16.64] ;  /* 0x0000001210199981 */ /* 0x0000a4000c1e9500 */
[----:B0-----:R-:W0:Y:S02]  /*1870*/  LDC.64 R16, c[0x0][0x388] ;  /* 0x0000e200ff107b82 */ /* 0x001e240000000a00 */
[----:B0-----:R-:W-:-:S05]  /*1880*/  @!P1 IMAD.WIDE R16, R20, 0x2, R16 ;  /* 0x0000000214109825 */ /* 0x001fca00078e0210 */
[----:B------:R0:W3:Y:S01]  /*1890*/  @!P1 LDG.E.U16.CONSTANT R26, desc[UR18][R16.64] ;  /* 0x00000012101a9981 */ /* 0x0000e2000c1e9500 */
[----:B------:R-:W-:Y:S01]  /*18a0*/  IADD3 R24, PT, PT, R0, R0, R24 ;  /* 0x0000000000187210 */ /* 0x000fe20007ffe018 */
[----:B0-----:R-:W0:Y:S02]  /*18b0*/  @!P1 LDC.64 R16, c[0x0][0x3c0] ;  /* 0x0000f000ff109b82 */ /* 0x001e240000000a00 */
[----:B0-----:R-:W-:-:S04]  /*18c0*/  @!P1 IMAD.WIDE R16, R20, 0x2, R16 ;  /* 0x0000000214109825 */ /* 0x001fc800078e0210 */
[----:B--2---:R-:W-:Y:S02]  /*18d0*/  @!P1 HADD2.F32 R25, -RZ, R25.H0_H0 ;  /* 0x20000019ff199230 */ /* 0x004fe40000004100 */
[----:B---3--:R-:W-:-:S03]  /*18e0*/  @!P1 HADD2.F32 R27, -RZ, R26.H0_H0 ;  /* 0x2000001aff1b9230 */ /* 0x008fc60000004100 */
[----:B------:R-:W-:Y:S02]  /*18f0*/  @!P1 FADD.FTZ R26, -R8, R25 ;  /* 0x00000019081a9221 */ /* 0x000fe40000010100 */
        /* <DEDUP_REMOVED lines=18> */
[----:B------:R-:W-:Y:S02]  /*1a20*/  IMAD.IADD R25, R0, 0x1, R24 ;  /* 0x0000000100197824 */ /* 0x000fe400078e0218 */
        /* <DEDUP_REMOVED lines=32> */
[----:B------:R-:W-:Y:S01]  /*1c30*/  IADD3 R24, PT, PT, R0, R24, RZ ;  /* 0x0000001800187210 */ /* 0x000fe20007ffe0ff */
        /* <DEDUP_REMOVED lines=18> */
[----:B------:R-:W-:-:S04]  /*1d60*/  IADD3 R24, PT, PT, R0, R24, RZ ;  /* 0x0000001800187210 */ /* 0x000fc80007ffe0ff */
[----:B------:R-:W-:Y:S01]  /*1d70*/  ISETP.GE.OR P0, PT, R24, R14, P0 ;  /* 0x0000000e1800720c */ /* 0x000fe20000706670 */
        /* <DEDUP_REMOVED lines=10> */
[----:B------:R0:W-:Y:S02]  /*1e20*/  @!P1 STG.E.U16 desc[UR18][R16.64], R28 ;  /* 0x0000001c10009986 */ /* 0x0001e4000c101512 */
[----:B0-----:R-:W0:Y:S02]  /*1e30*/  LDC.64 R16, c[0x0][0x380] ;  /* 0x0000e000ff107b82 */ /* 0x001e240000000a00 */
[----:B0-----:R-:W-:-:S05]  /*1e40*/  @!P0 IMAD.WIDE R16, R19, 0x2, R16 ;  /* 0x0000000213108825 */ /* 0x001fca00078e0210 */
[----:B------:R0:W2:Y:S02]  /*1e50*/  @!P0 LDG.E.U16.CONSTANT R25, desc[UR18][R16.64] ;  /* 0x0000001210198981 */ /* 0x0000a4000c1e9500 */
[----:B0-----:R-:W0:Y:S02]  /*1e60*/  LDC.64 R16, c[0x0][0x388] ;  /* 0x0000e200ff107b82 */ /* 0x001e240000000a00 */
[----:B0-----:R-:W-:-:S05]  /*1e70*/  @!P0 IMAD.WIDE R16, R19, 0x2, R16 ;  /* 0x0000000213108825 */ /* 0x001fca00078e0210 */
[----:B------:R0:W3:Y:S01]  /*1e80*/  @!P0 LDG.E.U16.CONSTANT R26, desc[UR18][R16.64] ;  /* 0x00000012101a8981 */ /* 0x0000e2000c1e9500 */
[----:B------:R-:W-:Y:S01]  /*1e90*/  VIADD R22, R22, 0x2 ;  /* 0x0000000216167836 */ /* 0x000fe20000000000 */
[C---:B------:R-:W-:Y:S01]  /*1ea0*/  IADD3 R23, PT, PT, R10.reuse, R23, R10 ;  /* 0x000000170a177210 */ /* 0x040fe20007ffe00a */
[C---:B------:R-:W-:Y:S01]  /*1eb0*/  IMAD R9, R10.reuse, 0x8, R9 ;  /* 0x000000080a097824 */ /* 0x040fe200078e0209 */
[C---:B------:R-:W-:Y:S01]  /*1ec0*/  LEA R20, R10.reuse, R20, 0x3 ;  /* 0x000000140a147211 */ /* 0x040fe200078e18ff */
[C---:B------:R-:W-:Y:S01]  /*1ed0*/  IMAD R12, R10.reuse, 0x8, R12 ;  /* 0x000000080a0c7824 */ /* 0x040fe200078e020c */
[C-C-:B------:R-:W-:Y:S02]  /*1ee0*/  IADD3 R23, PT, PT, R10.reuse, R23, R10.reuse ;  /* 0x000000170a177210 */ /* 0x140fe40007ffe00a */
[C---:B------:R-:W-:Y:S01]  /*1ef0*/  LEA R11, R10.reuse, R11, 0x3 ;  /* 0x0000000b0a0b7211 */ /* 0x040fe200078e18ff */
[----:B0-----:R-:W0:Y:S01]  /*1f00*/  @!P0 LDC.64 R16, c[0x0][0x3c0] ;  /* 0x0000f000ff108b82 */ /* 0x001e220000000a00 */
[----:B------:R-:W-:-:S02]  /*1f10*/  IADD3 R23, PT, PT, R10, R23, R10 ;  /* 0x000000170a177210 */ /* 0x000fc40007ffe00a */
[C---:B------:R-:W-:Y:S02]  /*1f20*/  LEA R13, R10.reuse, R13, 0x3 ;  /* 0x0000000d0a0d7211 */ /* 0x040fe400078e18ff */
[C---:B------:R-:W-:Y:S02]  /*1f30*/  IADD3 R23, PT, PT, R10.reuse, R23, R10 ;  /* 0x000000170a177210 */ /* 0x040fe40007ffe00a */
[----:B------:R-:W-:Y:S01]  /*1f40*/  LEA R18, R10, R18, 0x3 ;  /* 0x000000120a127211 */ /* 0x000fe200078e18ff */
[----:B0-----:R-:W-:-:S04]  /*1f50*/  @!P0 IMAD.WIDE R16, R19, 0x2, R16 ;  /* 0x0000000213108825 */ /* 0x001fc800078e0210 */
[----:B------:R-:W-:Y:S02]  /*1f60*/  IMAD R19, R10, 0x8, R19 ;  /* 0x000000080a137824 */ /* 0x000fe400078e0213 */
[----:B--2---:R-:W-:Y:S02]  /*1f70*/  @!P0 HADD2.F32 R25, -RZ, R25.H0_H0 ;  /* 0x20000019ff198230 */ /* 0x004fe40000004100 */
[----:B---3--:R-:W-:-:S03]  /*1f80*/  @!P0 HADD2.F32 R27, -RZ, R26.H0_H0 ;  /* 0x2000001aff1b8230 */ /* 0x008fc60000004100 */
[----:B------:R-:W-:Y:S01]  /*1f90*/  @!P0 FADD.FTZ R26, -R8, R25 ;  /* 0x00000019081a8221 */ /* 0x000fe20000010100 */
[C---:B------:R-:W-:Y:S02]  /*1fa0*/  LEA R25, R0.reuse, R21, 0x3 ;  /* 0x0000001500197211 */ /* 0x040fe400078e18ff */
[----:B------:R-:W-:Y:S01]  /*1fb0*/  IADD3 R21, PT, PT, R0, R24, RZ ;  /* 0x0000001800157210 */ /* 0x000fe20007ffe0ff */
[----:B------:R-:W-:-:S04]  /*1fc0*/  @!P0 FADD.FTZ R27, -R4, R27 ;  /* 0x0000001b041b8221 */ /* 0x000fc80000010100 */
[----:B------:R-:W-:-:S04]  /*1fd0*/  @!P0 FFMA.FTZ R27, -R7, R27, R26 ;  /* 0x0000001b071b8223 */ /* 0x000fc8000001011a */
[----:B------:R-:W-:-:S05]  /*1fe0*/  @!P0 FMUL.FTZ R27, R6, R27 ;  /* 0x0000001b061b8220 */ /* 0x000fca0000410000 */
[----:B------:R-:W-:-:S05]  /*1ff0*/  @!P0 F2FP.F16.F32.PACK_AB R27, RZ, R27 ;  /* 0x0000001bff1b823e */ /* 0x000fca00000000ff */
[----:B------:R1:W-:Y:S01]  /*2000*/  @!P0 STG.E.U16 desc[UR18][R16.64], R27 ;  /* 0x0000001b10008986 */ /* 0x0003e2000c101512 */
[----:B------:R-:W-:-:S13]  /*2010*/  ISETP.NE.AND P0, PT, R22, RZ, PT ;  /* 0x000000ff1600720c */ /* 0x000fda0003f05270 */
[----:B-1----:R-:W-:Y:S05]  /*2020*/  @P0 BRA `(.L_x_241) ;  /* 0xfffffff400600947 */ /* 0x002fea000383ffff */
[----:B------:R-:W-:-:S07]  /*2030*/  MOV R21, R25 ;  /* 0x0000001900157202 */ /* 0x000fce0000000f00 */
.L_x_240:
[----:B------:R-:W-:-:S04]  /*2040*/  LOP3.LUT R2, R2, 0x1, RZ, 0xc0, !PT ;  /* 0x0000000102027812 */ /* 0x000fc800078ec0ff */
[----:B------:R-:W-:-:S13]  /*2050*/  ISETP.NE.U32.AND P0, PT, R2, 0x1, PT ;  /* 0x000000010200780c */ /* 0x000fda0003f05070 */
[----:B------:R-:W-:Y:S05]  /*2060*/  @!P0 EXIT ;  /* 0x000000000000894d */ /* 0x000fea0003800000 */
[----:B------:R-:W0:Y:S01]  /*2070*/  LDC.64 R26, c[0x0][0x380] ;  /* 0x0000e000ff1a7b82 */ /* 0x000e220000000a00 */
[-C--:B------:R-:W-:Y:S01]  /*2080*/  ISETP.GE.AND P0, PT, R21, R14.reuse, PT ;  /* 0x0000000e1500720c */ /* 0x080fe20003f06270 */
[----:B------:R-:W-:Y:S01]  /*2090*/  IMAD.IADD R15, R23, 0x1, R10 ;  /* 0x00000001170f7824 */ /* 0x000fe200078e020a */
[C---:B------:R-:W-:Y:S02]  /*20a0*/  IADD3 R9, PT, PT, R0.reuse, R21, RZ ;  /* 0x0000001500097210 */ /* 0x040fe40007ffe0ff */
[----:B------:R-:W-:Y:S02]  /*20b0*/  ISETP.GE.OR P0, PT, R3, R5, P0 ;  /* 0x000000050300720c */ /* 0x000fe40000706670 */
[----:B------:R-:W-:Y:S01]  /*20c0*/  IADD3 R22, PT, PT, R0, R9, RZ ;  /* 0x0000000900167210 */ /* 0x000fe20007ffe0ff */
[----:B------:R-:W1:Y:S01]  /*20d0*/  LDC.64 R24, c[0x0][0x388] ;  /* 0x0000e200ff187b82 */ /* 0x000e620000000a00 */
[-C--:B------:R-:W-:Y:S02]  /*20e0*/  ISETP.GE.AND P1, PT, R9, R14.reuse, PT ;  /* 0x0000000e0900720c */ /* 0x080fe40003f26270 */
[----:B------:R-:W-:-:S02]  /*20f0*/  ISETP.GE.AND P2, PT, R22, R14, PT ;  /* 0x0000000e1600720c */ /* 0x000fc40003f46270 */
[CC--:B------:R-:W-:Y:S02]  /*2100*/  ISETP.GE.OR P1, PT, R3.reuse, R5.reuse, P1 ;  /* 0x000000050300720c */ /* 0x0c0fe40000f26670 */
[----:B------:R-:W-:Y:S01]  /*2110*/  ISETP.GE.OR P2, PT, R3, R5, P2 ;  /* 0x000000050300720c */ /* 0x000fe20001746670 */
[----:B------:R-:W2:Y:S08]  /*2120*/  LDC.64 R20, c[0x0][0x388] ;  /* 0x0000e200ff147b82 */ /* 0x000eb00000000a00 */
[----:B------:R-:W3:Y:S01]  /*2130*/  LDC.64 R16, c[0x0][0x380] ;  /* 0x0000e000ff107b82 */ /* 0x000ee20000000a00 */
[----:B0-----:R-:W-:-:S07]  /*2140*/  @!P0 IMAD.WIDE R26, R23, 0x2, R26 ;  /* 0x00000002171a8825 */ /* 0x001fce00078e021a */
[----:B------:R-:W0:Y:S08]  /*2150*/  LDC.64 R18, c[0x0][0x380] ;  /* 0x0000e000ff127b82 */ /* 0x000e300000000a00 */
[----:B------:R-:W4:Y:S01]  /*2160*/  LDC.64 R12, c[0x0][0x388] ;  /* 0x0000e200ff0c7b82 */ /* 0x000f220000000a00 */
[----:B------:R-:W-:Y:S01]  /*2170*/  IADD3 R2, PT, PT, R15, R10, RZ ;  /* 0x0000000a0f027210 */ /* 0x000fe20007ffe0ff */
[----:B-1----:R-:W-:Y:S01]  /*2180*/  @!P0 IMAD.WIDE R24, R23, 0x2, R24 ;  /* 0x0000000217188825 */ /* 0x002fe200078e0218 */
[----:B------:R-:W4:Y:S03]  /*2190*/  @!P0 LDG.E.U16.CONSTANT R11, desc[UR18][R26.64] ;  /* 0x000000121a0b8981 */ /* 0x000f26000c1e9500 */
[C---:B--2---:R-:W-:Y:S01]  /*21a0*/  @!P1 IMAD.WIDE R20, R15.reuse, 0x2, R20 ;  /* 0x000000020f149825 */ /* 0x044fe200078e0214 */
[----:B------:R1:W2:Y:S03]  /*21b0*/  @!P0 LDG.E.U16.CONSTANT R9, desc[UR18][R24.64] ;  /* 0x0000001218098981 */ /* 0x0002a6000c1e9500 */
[----:B---3--:R-:W-:-:S02]  /*21c0*/  @!P1 IMAD.WIDE R16, R15, 0x2, R16 ;  /* 0x000000020f109825 */ /* 0x008fc400078e0210 */
[----:B------:R-:W3:Y:S02]  /*21d0*/  @!P1 LDG.E.U16.CONSTANT R20, desc[UR18][R20.64] ;  /* 0x0000001214149981 */ /* 0x000ee4000c1e9500 */
[C---:B0-----:R-:W-:Y:S02]  /*21e0*/  @!P2 IMAD.WIDE R18, R2.reuse, 0x2, R18 ;  /* 0x000000020212a825 */ /* 0x041fe400078e0212 */
[----:B------:R0:W3:Y:S01]  /*21f0*/  @!P1 LDG.E.U16.CONSTANT R28, desc[UR18][R16.64] ;  /* 0x00000012101c9981 */ /* 0x0000e2000c1e9500 */
[----:B-1----:R-:W1:Y:S03]  /*2200*/  @!P1 LDC.64 R24, c[0x0][0x3c0] ;  /* 0x0000f000ff189b82 */ /* 0x002e660000000a00 */
[----:B------:R-:W3:Y:S01]  /*2210*/  @!P2 LDG.E.U16.CONSTANT R18, desc[UR18][R18.64] ;  /* 0x000000121212a981 */ /* 0x000ee2000c1e9500 */
[----:B----4-:R-:W-:-:S04]  /*2220*/  @!P2 IMAD.WIDE R12, R2, 0x2, R12 ;  /* 0x00000002020ca825 */ /* 0x010fc800078e020c */
[----:B0-----:R-:W0:Y:S01]  /*2230*/  @!P2 LDC.64 R16, c[0x0][0x3c0] ;  /* 0x0000f000ff10ab82 */ /* 0x001e220000000a00 */
[----:B------:R4:W3:Y:S07]  /*2240*/  @!P2 LDG.E.U16.CONSTANT R29, desc[UR18][R12.64] ;  /* 0x000000120c1da981 */ /* 0x0008ee000c1e9500 */
[----:B----4-:R-:W4:Y:S01]  /*2250*/  @!P0 LDC.64 R12, c[0x0][0x3c0] ;  /* 0x0000f000ff0c8b82 */ /* 0x010f220000000a00 */
[----:B-1----:R-:W-:-:S04]  /*2260*/  @!P1 IMAD.WIDE R24, R15, 0x2, R24 ;  /* 0x000000020f189825 */ /* 0x002fc800078e0218 */
[----:B0-----:R-:W-:-:S04]  /*2270*/  @!P2 IMAD.WIDE R16, R2, 0x2, R16 ;  /* 0x000000020210a825 */ /* 0x001fc800078e0210 */
[----:B----4-:R-:W-:-:S04]  /*2280*/  @!P0 IMAD.WIDE R12, R23, 0x2, R12 ;  /* 0x00000002170c8825 */ /* 0x010fc800078e020c */
[----:B------:R-:W-:Y:S01]  /*2290*/  @!P0 HADD2.F32 R27, -RZ, R11.H0_H0 ;  /* 0x2000000bff1b8230 */ /* 0x000fe20000004100 */
[----:B------:R-:W-:Y:S01]  /*22a0*/  IADD3 R11, PT, PT, R0, R22, RZ ;  /* 0x00000016000b7210 */ /* 0x000fe20007ffe0ff */
[----:B--2---:R-:W-:-:S03]  /*22b0*/  @!P0 HADD2.F32 R9, -RZ, R9.H0_H0 ;  /* 0x20000009ff098230 */ /* 0x004fc60000004100 */
[----:B------:R-:W-:Y:S01]  /*22c0*/  @!P0 FADD.FTZ R0, -R8, R27 ;  /* 0x0000001b08008221 */ /* 0x000fe20000010100 */
[----:B---3--:R-:W-:Y:S02]  /*22d0*/  @!P1 HADD2.F32 R21, -RZ, R20.H0_H0 ;  /* 0x20000014ff159230 */ /* 0x008fe40000004100 */
[C---:B-----5:R-:W-:Y:S01]  /*22e0*/  @!P0 FADD.FTZ R9, -R4.reuse, R9 ;  /* 0x0000000904098221 */ /* 0x060fe20000010100 */
[----:B------:R-:W-:Y:S02]  /*22f0*/  @!P1 HADD2.F32 R27, -RZ, R28.H0_H0 ;  /* 0x2000001cff1b9230 */ /* 0x000fe40000004100 */
[----:B------:R-:W-:Y:S01]  /*2300*/  @!P1 FADD.FTZ R21, -R4, R21 ;  /* 0x0000001504159221 */ /* 0x000fe20000010100 */
[----:B------:R-:W-:Y:S02]  /*2310*/  @!P2 HADD2.F32 R19, -RZ, R18.H0_H0 ;  /* 0x20000012ff13a230 */ /* 0x000fe40000004100 */
[----:B------:R-:W-:Y:S01]  /*2320*/  @!P1 FADD.FTZ R18, -R8, R27 ;  /* 0x0000001b08129221 */ /* 0x000fe20000010100 */
[----:B------:R-:W-:-:S02]  /*2330*/  @!P2 HADD2.F32 R29, -RZ, R29.H0_H0 ;  /* 0x2000001dff1da230 */ /* 0x000fc40000004100 */
[----:B------:R-:W-:Y:S01]  /*2340*/  @!P2 FADD.FTZ R20, -R8, R19 ;  /* 0x000000130814a221 */ /* 0x000fe20000010100 */
[----:B------:R-:W-:Y:S01]  /*2350*/  @!P0 FFMA.FTZ R9, -R7, R9, R0 ;  /* 0x0000000907098223 */ /* 0x000fe20000010100 */
[----:B------:R-:W-:Y:S01]  /*2360*/  ISETP.GE.AND P3, PT, R11, R14, PT ;  /* 0x0000000e0b00720c */ /* 0x000fe20003f66270 */
[----:B------:R-:W-:Y:S01]  /*2370*/  @!P2 FADD.FTZ R29, -R4, R29 ;  /* 0x0000001d041da221 */ /* 0x000fe20000010100 */
[C---:B------:R-:W-:Y:S01]  /*2380*/  @!P1 FFMA.FTZ R21, -R7.reuse, R21, R18 ;  /* 0x0000001507159223 */ /* 0x040fe20000010112 */
[C---:B------:R-:W-:Y:S02]  /*2390*/  @!P0 FMUL.FTZ R9, R6.reuse, R9 ;  /* 0x0000000906098220 */ /* 0x040fe40000410000 */
[----:B------:R-:W-:Y:S01]  /*23a0*/  @!P2 FFMA.FTZ R29, -R7, R29, R20 ;  /* 0x0000001d071da223 */ /* 0x000fe20000010114 */
[----:B------:R-:W-:Y:S01]  /*23b0*/  ISETP.GE.OR P3, PT, R3, R5, P3 ;  /* 0x000000050300720c */ /* 0x000fe20001f66670 */
[C---:B------:R-:W-:Y:S02]  /*23c0*/  @!P1 FMUL.FTZ R21, R6.reuse, R21 ;  /* 0x0000001506159220 */ /* 0x040fe40000410000 */
[----:B------:R-:W-:Y:S01]  /*23d0*/  @!P2 FMUL.FTZ R29, R6, R29 ;  /* 0x0000001d061da220 */ /* 0x000fe20000410000 */
[----:B------:R-:W-:-:S02]  /*23e0*/  @!P0 F2FP.F16.F32.PACK_AB R9, RZ, R9 ;  /* 0x00000009ff09823e */ /* 0x000fc400000000ff */
[----:B------:R-:W-:Y:S02]  /*23f0*/  @!P1 F2FP.F16.F32.PACK_AB R21, RZ, R21 ;  /* 0x00000015ff15923e */ /* 0x000fe400000000ff */
[----:B------:R-:W-:Y:S01]  /*2400*/  @!P2 F2FP.F16.F32.PACK_AB R29, RZ, R29 ;  /* 0x0000001dff1da23e */ /* 0x000fe200000000ff */
[----:B------:R0:W-:Y:S04]  /*2410*/  @!P0 STG.E.U16 desc[UR18][R12.64], R9 ;  /* 0x000000090c008986 */ /* 0x0001e8000c101512 */
[----:B------:R0:W-:Y:S04]  /*2420*/  @!P1 STG.E.U16 desc[UR18][R24.64], R21 ;  /* 0x0000001518009986 */ /* 0x0001e8000c101512 */
[----:B------:R0:W-:Y:S01]  /*2430*/  @!P2 STG.E.U16 desc[UR18][R16.64], R29 ;  /* 0x0000001d1000a986 */ /* 0x0001e2000c101512 */
[----:B------:R-:W-:Y:S05]  /*2440*/  @P3 EXIT ;  /* 0x000000000000394d */ /* 0x000fea0003800000 */
[----:B0-----:R-:W0:Y:S01]  /*2450*/  LDC.64 R12, c[0x0][0x380] ;  /* 0x0000e000ff0c7b82 */ /* 0x001e220000000a00 */
[----:B------:R-:W-:-:S07]  /*2460*/  IADD3 R17, PT, PT, R2, R10, RZ ;  /* 0x0000000a02117210 */ /* 0x000fce0007ffe0ff */
[----:B------:R-:W1:Y:S08]  /*2470*/  LDC.64 R14, c[0x0][0x388] ;  /* 0x0000e200ff0e7b82 */ /* 0x000e700000000a00 */
[----:B------:R-:W2:Y:S01]  /*2480*/  LDC.64 R2, c[0x0][0x3c0] ;  /* 0x0000f000ff027b82 */ /* 0x000ea20000000a00 */
[----:B0-----:R-:W-:-:S06]  /*2490*/  IMAD.WIDE R10, R17, 0x2, R12 ;  /* 0x00000002110a7825 */ /* 0x001fcc00078e020c */
[----:B------:R-:W3:Y:S01]  /*24a0*/  LDG.E.U16.CONSTANT R10, desc[UR18][R10.64] ;  /* 0x000000120a0a7981 */ /* 0x000ee2000c1e9500 */
[----:B-1----:R-:W-:-:S06]  /*24b0*/  IMAD.WIDE R12, R17, 0x2, R14 ;  /* 0x00000002110c7825 */ /* 0x002fcc00078e020e */
[----:B------:R-:W4:Y:S01]  /*24c0*/  LDG.E.U16.CONSTANT R12, desc[UR18][R12.64] ;  /* 0x000000120c0c7981 */ /* 0x000f22000c1e9500 */
[----:B--2---:R-:W-:-:S04]  /*24d0*/  IMAD.WIDE R2, R17, 0x2, R2 ;  /* 0x0000000211027825 */ /* 0x004fc800078e0202 */
[----:B---3--:R-:W-:Y:S02]  /*24e0*/  HADD2.F32 R5, -RZ, R10.H0_H0 ;  /* 0x2000000aff057230 */ /* 0x008fe40000004100 */
[----:B----4-:R-:W-:-:S03]  /*24f0*/  HADD2.F32 R9, -RZ, R12.H0_H0 ;  /* 0x2000000cff097230 */ /* 0x010fc60000004100 */
[----:B------:R-:W-:Y:S02]  /*2500*/  FADD.FTZ R8, -R8, R5 ;  /* 0x0000000508087221 */ /* 0x000fe40000010100 */
[----:B------:R-:W-:-:S04]  /*2510*/  FADD.FTZ R9, -R4, R9 ;  /* 0x0000000904097221 */ /* 0x000fc80000010100 */
[----:B------:R-:W-:-:S04]  /*2520*/  FFMA.FTZ R9, -R7, R9, R8 ;  /* 0x0000000907097223 */ /* 0x000fc80000010108 */
[----:B------:R-:W-:-:S05]  /*2530*/  FMUL.FTZ R9, R6, R9 ;  /* 0x0000000906097220 */ /* 0x000fca0000410000 */
[----:B------:R-:W-:-:S05]  /*2540*/  F2FP.F16.F32.PACK_AB R9, RZ, R9 ;  /* 0x00000009ff09723e */ /* 0x000fca00000000ff */
[----:B------:R-:W-:Y:S01]  /*2550*/  STG.E.U16 desc[UR18][R2.64], R9 ;  /* 0x0000000902007986 */ /* 0x000fe2000c101512 */
[----:B------:R-:W-:Y:S05]  /*2560*/  EXIT ;  /* 0x000000000000794d */ /* 0x000fea0003800000 */
.L_x_242:
        /* <DEDUP_REMOVED lines=9> */
.L_x_770:


//--------------------- .text._Z32batchnorm_backward_c_last_kernelIN3c104HalfEffLi4EEvPKT_S4_PKT0_S7_PKT1_S7_S7_PKiPS2_lii --------------------------
	.section	.text._Z32batchnorm_backward_c_last_kernelIN3c104HalfEffLi4EEvPKT_S4_PKT0_S7_PKT1_S7_S7_PKiPS2_lii,"ax",@progbits
	.align	128
        .global         _Z32batchnorm_backward_c_last_kernelIN3c104HalfEffLi4EEvPKT_S4_PKT0_S7_PKT1_S7_S7_PKiPS2_lii
        .type           _Z32batchnorm_backward_c_last_kernelIN3c104HalfEffLi4EEvPKT_S4_PKT0_S7_PKT1_S7_S7_PKiPS2_lii,@function
        .size           _Z32batchnorm_backward_c_last_kernelIN3c104HalfEffLi4EEvPKT_S4_PKT0_S7_PKT1_S7_S7_PKiPS2_lii,(.L_x_771 - _Z32batchnorm_backward_c_last_kernelIN3c104HalfEffLi4EEvPKT_S4_PKT0_S7_PKT1_S7_S7_PKiPS2_lii)
        .other          _Z32batchnorm_backward_c_last_kernelIN3c104HalfEffLi4EEvPKT_S4_PKT0_S7_PKT1_S7_S7_PKiPS2_lii,@"STO_CUDA_ENTRY STV_DEFAULT"
_Z32batchnorm_backward_c_last_kernelIN3c104HalfEffLi4EEvPKT_S4_PKT0_S7_PKT1_S7_S7_PKiPS2_lii:
.text._Z32batchnorm_backward_c_last_kernelIN3c104HalfEffLi4EEvPKT_S4_PKT0_S7_PKT1_S7_S7_PKiPS2_lii:
        /* <DEDUP_REMOVED lines=28> */
.L_x_245:
        /* <DEDUP_REMOVED lines=55> */
.L_x_244:
        /* <DEDUP_REMOVED lines=96> */
.L_x_247:
        /* <DEDUP_REMOVED lines=54> */
.L_x_248:
[----:B------:R-:W-:Y:S05]  /*0e90*/  BRA.U !UP0, `(.L_x_246) ;  /* 0x0000000108387547 */ /* 0x000fea000b800000 */
.L_x_249:
        /* <DEDUP_REMOVED lines=14> */
.L_x_246:
[----:B------:R-:W-:-:S04]  /*0f80*/  MOV R2, R0 ;  /* 0x0000000000027202 */ /* 0x000fc80000000f00 */
[----:B------:R1:W2:Y:S03]  /*0f90*/  I2F.S64 R12, R2 ;  /* 0x00000002000c7312 */ /* 0x0002a60000301400 */
.L_x_243:
[----:B------:R-:W3:Y:S01]  /*0fa0*/  LDCU UR4, c[0x0][0x364] ;  /* 0x00006c80ff0477ac */ /* 0x000ee20008000800 */
[----:B------:R-:W3:Y:S01]  /*0fb0*/  LDC R9, c[0x0][0x374] ;  /* 0x0000dd00ff097b82 */ /* 0x000ee20000000800 */
[----:B------:R-:W4:Y:S01]  /*0fc0*/  S2R R13, SR_TID.X ;  /* 0x00000000000d7919 */ /* 0x000f220000002100 */
[----:B------:R-:W0:Y:S01]  /*0fd0*/  LDCU UR5, c[0x0][0x3d0] ;  /* 0x00007a00ff0577ac */ /* 0x000e220008000800 */
[----:B------:R-:W1:Y:S05]  /*0fe0*/  LDCU.64 UR6, c[0x0][0x3a0] ;  /* 0x00007400ff0677ac */ /* 0x000e6a0008000a00 */
[----:B------:R-:W2:Y:S08]  /*0ff0*/  LDC.64 R18, c[0x0][0x398] ;  /* 0x0000e600ff127b82 */ /* 0x000eb00000000a00 */
[----:B------:R-:W2:Y:S01]  /*1000*/  LDC.64 R16, c[0x0][0x3b0] ;  /* 0x0000ec00ff107b82 */ /* 0x000ea20000000a00 */
[----:B0-----:R-:W-:Y:S01]  /*1010*/  MOV R14, UR5 ;  /* 0x00000005000e7c02 */ /* 0x001fe20008000f00 */
[----:B---3--:R-:W-:-:S03]  /*1020*/  IMAD R0, R9, UR4, RZ ;  /* 0x0000000409007c24 */ /* 0x008fc6000f8e02ff */
[----:B------:R-:W-:-:S03]  /*1030*/  IADD3 R5, PT, PT, R14, -0x1, RZ ;  /* 0xffffffff0e057810 */ /* 0x000fc60007ffe0ff */
[----:B------:R-:W4:Y:S01]  /*1040*/  S2UR UR5, SR_CTAID.X ;  /* 0x00000000000579c3 */ /* 0x000f220000002500 */
[----:B-1----:R-:W-:Y:S01]  /*1050*/  ISETP.NE.U32.AND P0, PT, RZ, UR6, PT ;  /* 0x00000006ff007c0c */ /* 0x002fe2000bf05070 */
[----:B------:R-:W-:-:S03]  /*1060*/  IMAD.SHL.U32 R8, R0, 0x4, RZ ;  /* 0x0000000400087824 */ /* 0x000fc600078e00ff */
[----:B------:R-:W-:Y:S02]  /*1070*/  ISETP.NE.AND.EX P0, PT, RZ, UR7, PT, P0 ;  /* 0x00000007ff007c0c */ /* 0x000fe4000bf05300 */
[-C--:B------:R-:W-:Y:S02]  /*1080*/  IABS R6, R8.reuse ;  /* 0x0000000800067213 */ /* 0x080fe40000000000 */
[----:B------:R-:W-:Y:S02]  /*1090*/  IABS R10, R8 ;  /* 0x00000008000a7213 */ /* 0x000fe40000000000 */
[----:B------:R-:W0:Y:S08]  /*10a0*/  I2F.RP R4, R6 ;  /* 0x0000000600047306 */ /* 0x000e300000209400 */
[----:B0-----:R-:W0:Y:S02]  /*10b0*/  MUFU.RCP R4, R4 ;  /* 0x0000000400047308 */ /* 0x001e240000001000 */
[----:B0-----:R-:W-:-:S02]  /*10c0*/  IADD3 R2, PT, PT, R4, 0xffffffe, RZ ;  /* 0x0ffffffe04027810 */ /* 0x001fc40007ffe0ff */
[----:B------:R-:W-:-:S04]  /*10d0*/  IABS R4, R5 ;  /* 0x0000000500047213 */ /* 0x000fc80000000000 */
[----:B------:R0:W1:Y:S01]  /*10e0*/  F2I.FTZ.U32.TRUNC.NTZ R3, R2 ;  /* 0x0000000200037305 */ /* 0x000062000021f000 */
[----:B------:R-:W-:-:S04]  /*10f0*/  LOP3.LUT R5, R5, R8, RZ, 0x3c, !PT ;  /* 0x0000000805057212 */ /* 0x000fc800078e3cff */
[----:B------:R-:W-:Y:S02]  /*1100*/  ISETP.GE.AND P2, PT, R5, RZ, PT ;  /* 0x000000ff0500720c */ /* 0x000fe40003f46270 */
[----:B0-----:R-:W-:Y:S01]  /*1110*/  MOV R2, RZ ;  /* 0x000000ff00027202 */ /* 0x001fe20000000f00 */
[----:B-1----:R-:W-:-:S04]  /*1120*/  IMAD.MOV R7, RZ, RZ, -R3 ;  /* 0x000000ffff077224 */ /* 0x002fc800078e0a03 */
[----:B------:R-:W-:-:S04]  /*1130*/  IMAD R7, R7, R6, RZ ;  /* 0x0000000607077224 */ /* 0x000fc800078e02ff */
[----:B------:R-:W-:-:S04]  /*1140*/  IMAD.HI.U32 R3, R3, R7, R2 ;  /* 0x0000000703037227 */ /* 0x000fc800078e0002 */
[----:B------:R-:W-:Y:S02]  /*1150*/  IMAD.MOV R7, RZ, RZ, -R10 ;  /* 0x000000ffff077224 */ /* 0x000fe400078e0a0a */
[----:B------:R-:W-:Y:S01]  /*1160*/  IMAD.HI.U32 R2, R3, R4, RZ ;  /* 0x0000000403027227 */ /* 0x000fe200078e00ff */
[----:B------:R-:W0:Y:S03]  /*1170*/  LDC.64 R10, c[0x0][0x3a8] ;  /* 0x0000ea00ff0a7b82 */ /* 0x000e260000000a00 */
[----:B------:R-:W-:-:S05]  /*1180*/  IMAD R3, R2, R7, R4 ;  /* 0x0000000702037224 */ /* 0x000fca00078e0204 */
[----:B------:R-:W-:Y:S01]  /*1190*/  ISETP.GT.U32.AND P1, PT, R6, R3, PT ;  /* 0x000000030600720c */ /* 0x000fe20003f24070 */
[----:B------:R-:W4:-:S12]  /*11a0*/  LDC R4, c[0x0][0x360] ;  /* 0x0000d800ff047b82 */ /* 0x000f180000000800 */
[-C--:B------:R-:W-:Y:S02]  /*11b0*/  @!P1 IADD3 R3, PT, PT, R3, -R6.reuse, RZ ;  /* 0x8000000603039210 */ /* 0x080fe40007ffe0ff */
[----:B------:R-:W-:Y:S02]  /*11c0*/  @!P1 IADD3 R2, PT, PT, R2, 0x1, RZ ;  /* 0x0000000102029810 */ /* 0x000fe40007ffe0ff */
[----:B------:R-:W-:Y:S02]  /*11d0*/  ISETP.GE.U32.AND P3, PT, R3, R6, PT ;  /* 0x000000060300720c */ /* 0x000fe40003f66070 */
[----:B------:R-:W1:Y:S01]  /*11e0*/  @P0 LDC.64 R6, c[0x0][0x3a0] ;  /* 0x0000e800ff060b82 */ /* 0x000e620000000a00 */
[----:B------:R-:W-:Y:S01]  /*11f0*/  ISETP.NE.AND P1, PT, R8, RZ, PT ;  /* 0x000000ff0800720c */ /* 0x000fe20003f25270 */
[----:B----4-:R-:W-:Y:S01]  /*1200*/  IMAD R3, R4, UR5, R13 ;  /* 0x0000000504037c24 */ /* 0x010fe2000f8e020d */
[----:B------:R-:W-:-:S05]  /*1210*/  MOV R13, 0x3f800000 ;  /* 0x3f800000000d7802 */ /* 0x000fca0000000f00 */
[----:B------:R-:W3:Y:S01]  /*1220*/  LDC.64 R4, c[0x0][0x390] ;  /* 0x0000e400ff047b82 */ /* 0x000ee20000000a00 */
[----:B0-----:R-:W-:-:S04]  /*1230*/  IMAD.WIDE R10, R3, 0x4, R10 ;  /* 0x00000004030a7825 */ /* 0x001fc800078e020a */
[----:B------:R-:W-:Y:S02]  /*1240*/  @P3 VIADD R2, R2, 0x1 ;  /* 0x0000000102023836 */ /* 0x000fe40000000000 */
[C---:B--2---:R-:W-:Y:S01]  /*1250*/  IMAD.WIDE R18, R3.reuse, 0x4, R18 ;  /* 0x0000000403127825 */ /* 0x044fe200078e0212 */
[----:B------:R0:W5:Y:S02]  /*1260*/  LDG.E.CONSTANT R10, desc[UR18][R10.64] ;  /* 0x000000120a0a7981 */ /* 0x000164000c1e9900 */
[----:B------:R-:W-:Y:S01]  /*1270*/  @!P2 IADD3 R2, PT, PT, -R2, RZ, RZ ;  /* 0x000000ff0202a210 */ /* 0x000fe20007ffe1ff */
[C---:B------:R-:W-:Y:S01]  /*1280*/  IMAD.WIDE R16, R3.reuse, 0x4, R16 ;  /* 0x0000000403107825 */ /* 0x040fe200078e0210 */
[----:B------:R-:W-:Y:S02]  /*1290*/  @!P1 LOP3.LUT R2, RZ, R8, RZ, 0x33, !PT ;  /* 0x00000008ff029212 */ /* 0x000fe400078e33ff */
[----:B------:R0:W5:Y:S01]  /*12a0*/  LDG.E.CONSTANT R8, desc[UR18][R18.64] ;  /* 0x0000001212087981 */ /* 0x000162000c1e9900 */
[----:B-1----:R-:W-:Y:S01]  /*12b0*/  @P0 IMAD.WIDE R6, R3, 0x4, R6 ;  /* 0x0000000403060825 */ /* 0x002fe200078e0206 */
[----:B------:R-:W-:-:S02]  /*12c0*/  ISETP.GE.AND P1, PT, R2, RZ, PT ;  /* 0x000000ff0200720c */ /* 0x000fc40003f26270 */
[----:B------:R0:W5:Y:S04]  /*12d0*/  LDG.E.CONSTANT R20, desc[UR18][R16.64] ;  /* 0x0000001210147981 */ /* 0x000168000c1e9900 */
[----:B------:R0:W5:Y:S07]  /*12e0*/  @P0 LDG.E.CONSTANT R13, desc[UR18][R6.64] ;  /* 0x00000012060d0981 */ /* 0x00016e000c1e9900 */
[----:B------:R-:W-:Y:S05]  /*12f0*/  @!P1 EXIT ;  /* 0x000000000000994d */ /* 0x000fea0003800000 */
[----:B0--3--:R-:W-:Y:S01]  /*1300*/  IMAD.WIDE R16, R3, 0x4, R4 ;  /* 0x0000000403107825 */ /* 0x009fe200078e0204 */
[----:B------:R-:W0:Y:S01]  /*1310*/  S2R R28, SR_CTAID.Y ;  /* 0x00000000001c7919 */ /* 0x000e220000002600 */
[----:B------:R-:W1:Y:S03]  /*1320*/  LDCU UR5, c[0x0][0x3d4] ;  /* 0x00007a80ff0577ac */ /* 0x000e660008000800 */
[----:B------:R2:W5:Y:S01]  /*1330*/  LDG.E.CONSTANT R4, desc[UR18][R16.64] ;  /* 0x0000001210047981 */ /* 0x000562000c1e9900 */
[----:B------:R-:W3:Y:S01]  /*1340*/  MUFU.RCP R12, R12 ;  /* 0x0000000c000c7308 */ /* 0x000ee20000001000 */
[----:B------:R-:W-:Y:S01]  /*1350*/  ISETP.NE.AND P0, PT, R2, RZ, PT ;  /* 0x000000ff0200720c */ /* 0x000fe20003f05270 */
[C---:B-----5:R-:W-:Y:S01]  /*1360*/  FMUL.FTZ R5, R8.reuse, R8 ;  /* 0x0000000808057220 */ /* 0x060fe20000410000 */
[----:B------:R-:W0:Y:S01]  /*1370*/  S2R R11, SR_TID.Y ;  /* 0x00000000000b7919 */ /* 0x000e220000002200 */
[----:B------:R-:W-:-:S02]  /*1380*/  FMUL.FTZ R6, R8, R13 ;  /* 0x0000000d08067220 */ /* 0x000fc40000410000 */
[----:B------:R-:W-:Y:S01]  /*1390*/  FMUL.FTZ R7, R5, R20 ;  /* 0x0000001405077220 */ /* 0x000fe20000410000 */
[----:B-1----:R-:W-:Y:S02]  /*13a0*/  IMAD.U32 R5, RZ, RZ, UR5 ;  /* 0x00000005ff057e24 */ /* 0x002fe4000f8e00ff */
[-C--:B---3--:R-:W-:Y:S01]  /*13b0*/  FMUL.FTZ R8, R10, R12.reuse ;  /* 0x0000000c0a087220 */ /* 0x088fe20000410000 */
[----:B------:R-:W-:Y:S01]  /*13c0*/  FMUL.FTZ R7, R7, R12 ;  /* 0x0000000c07077220 */ /* 0x000fe20000410000 */
[----:B------:R-:W-:Y:S02]  /*13d0*/  IMAD R10, R0, R5, RZ ;  /* 0x00000005000a7224 */ /* 0x000fe400078e02ff */
[----:B0-----:R-:W-:-:S04]  /*13e0*/  IMAD R21, R28, UR4, R11 ;  /* 0x000000041c157c24 */ /* 0x001fc8000f8e020b */
[----:B------:R-:W-:Y:S01]  /*13f0*/  IMAD R23, R21, R5, R3 ;  /* 0x0000000515177224 */ /* 0x000fe200078e0203 */
[----:B--2---:R-:W-:Y:S06]  /*1400*/  @!P0 BRA `(.L_x_250) ;  /* 0x0000000c00088947 */ /* 0x004fec0003800000 */
        /* <DEDUP_REMOVED lines=18> */
[-CC-:B------:R-:W-:Y:S02]  /*1530*/  IMAD R12, R18, R5.reuse, R3.reuse ;  /* 0x00000005120c7224 */ /* 0x180fe400078e0203 */
[-CC-:B------:R-:W-:Y:S01]  /*1540*/  IMAD R13, R22, R5.reuse, R3.reuse ;  /* 0x00000005160d7224 */ /* 0x180fe200078e0203 */
[----:B------:R-:W-:Y:S01]  /*1550*/  IADD3 R22, PT, PT, -R17, RZ, RZ ;  /* 0x000000ff11167210 */ /* 0x000fe20007ffe1ff */
[-CC-:B------:R-:W-:Y:S02]  /*1560*/  IMAD R11, R16, R5.reuse, R3.reuse ;  /* 0x00000005100b7224 */ /* 0x180fe400078e0203 */
[-CC-:B------:R-:W-:Y:S02]  /*1570*/  IMAD R18, R24, R5.reuse, R3.reuse ;  /* 0x0000000518127224 */ /* 0x180fe400078e0203 */
[----:B------:R-:W-:-:S02]  /*1580*/  IMAD R19, R26, R5, R3 ;  /* 0x000000051a137224 */ /* 0x000fc400078e0203 */
[----:B------:R-:W-:-:S07]  /*1590*/  IMAD R9, R28, R5, R3 ;  /* 0x000000051c097224 */ /* 0x000fce00078e0203 */
.L_x_251:
        /* <DEDUP_REMOVED lines=15> */
[----:B------:R-:W-:-:S04]  /*1690*/  @!P0 FADD.FTZ R29, -R4, R29 ;  /* 0x0000001d041d8221 */ /* 0x000fc80000010100 */
        /* <DEDUP_REMOVED lines=153> */
.L_x_250:
        /* <DEDUP_REMOVED lines=21> */
[----:B------:R-:W5:Y:S03]  /*2180*/  @!P0 LDG.E.U16.CONSTANT R11, desc[UR18][R26.64] ;  /* 0x000000121a0b8981 */ /* 0x000f66000c1e9500 */
        /* <DEDUP_REMOVED lines=15> */
[----:B-----5:R-:W-:Y:S01]  /*2280*/  @!P0 HADD2.F32 R27, -RZ, R11.H0_H0 ;  /* 0x2000000bff1b8230 */ /* 0x020fe20000004100 */
[----:B------:R-:W-:Y:S01]  /*2290*/  IADD3 R11, PT, PT, R0, R22, RZ ;  /* 0x00000016000b7210 */ /* 0x000fe20007ffe0ff */
[----:B--2---:R-:W-:-:S03]  /*22a0*/  @!P0 HADD2.F32 R9, -RZ, R9.H0_H0 ;  /* 0x20000009ff098230 */ /* 0x004fc60000004100 */
[----:B------:R-:W-:Y:S01]  /*22b0*/  @!P0 FADD.FTZ R0, -R8, R27 ;  /* 0x0000001b08008221 */ /* 0x000fe20000010100 */
[----:B---3--:R-:W-:Y:S02]  /*22c0*/  @!P1 HADD2.F32 R21, -RZ, R20.H0_H0 ;  /* 0x20000014ff159230 */ /* 0x008fe40000004100 */
[C---:B------:R-:W-:Y:S01]  /*22d0*/  @!P0 FADD.FTZ R9, -R4.reuse, R9 ;  /* 0x0000000904098221 */ /* 0x040fe20000010100 */
        /* <DEDUP_REMOVED lines=40> */
.L_x_252:
        /* <DEDUP_REMOVED lines=10> */
.L_x_771:


//--------------------- .text._Z32batchnorm_backward_c_last_kernelIfffLi4EEvPKT_S2_PKT0_S5_PKT1_S5_S5_PKiPS0_lii --------------------------
	.section	.text._Z32batchnorm_backward_c_last_kernelIfffLi4EEvPKT_S2_PKT0_S5_PKT1_S5_S5_PKiPS0_lii,"ax",@progbits
	.align	128
        .global         _Z32batchnorm_backward_c_last_kernelIfffLi4EEvPKT_S2_PKT0_S5_PKT1_S5_S5_PKiPS0_lii
        .type           _Z32batchnorm_backward_c_last_kernelIfffLi4EEvPKT_S2_PKT0_S5_PKT1_S5_S5_PKiPS0_lii,@function
        .size           _Z32batchnorm_backward_c_last_kernelIfffLi4EEvPKT_S2_PKT0_S5_PKT1_S5_S5_PKiPS0_lii,(.L_x_772 - _Z32batchnorm_backward_c_last_kernelIfffLi4EEvPKT_S2_PKT0_S5_PKT1_S5_S5_PKiPS0_lii)
        .other          _Z32batchnorm_backward_c_last_kernelIfffLi4EEvPKT_S2_PKT0_S5_PKT1_S5_S5_PKiPS0_lii,@"STO_CUDA_ENTRY STV_DEFAULT"
_Z32batchnorm_backward_c_last_kernelIfffLi4EEvPKT_S2_PKT0_S5_PKT1_S5_S5_PKiPS0_lii:
.text._Z32batchnorm_backward_c_last_kernelIfffLi4EEvPKT_S2_PKT0_S5_PKT1_S5_S5_PKiPS0_lii:
        /* <DEDUP_REMOVED lines=8> */
[----:B------:R-:W-:Y:S01]  /*0080*/  IMAD.MOV.U32 R0, RZ, RZ, RZ ;  /* 0x000000ffff007224 */ /* 0x000fe200078e00ff */
[----:B------:R-:W-:Y:S01]  /*0090*/  ULOP3.LUT UR10, UR8, 0xf, URZ, 0xc0, !UPT ;  /* 0x0000000f080a7892 */ /* 0x000fe2000f8ec0ff */
[----:B------:R-:W-:Y:S01]  /*00a0*/  MOV R3, RZ ;  /* 0x000000ff00037202 */ /* 0x000fe20000000f00 */
[----:B------:R-:W-:Y:S02]  /*00b0*/  UISETP.GE.U32.AND.EX UP0, UPT, UR9, URZ, UPT, UP0 ;  /* 0x000000ff0900728c */ /* 0x000fe4000bf06100 */
[----:B------:R-:W-:Y:S01]  /*00c0*/  UISETP.NE.U32.AND UP1, UPT, UR10, URZ, UPT ;  /* 0x000000ff0a00728c */ /* 0x000fe2000bf25070 */
[----:B------:R-:W-:Y:S01]  /*00d0*/  UMOV UR4, URZ ;  /* 0x000000ff00047c82 */ /* 0x000fe20008000000 */
[----:B------:R-:W-:Y:S02]  /*00e0*/  UMOV UR6, URZ ;  /* 0x000000ff00067c82 */ /* 0x000fe40008000000 */
[----:B------:R-:W-:-:S03]  /*00f0*/  UISETP.NE.AND.EX UP1, UPT, URZ, URZ, UPT, UP1 ;  /* 0x000000ffff00728c */ /* 0x000fc6000bf25310 */
[----:B------:R-:W-:Y:S08]  /*0100*/  BRA.U !UP0, `(.L_x_254) ;  /* 0x0000000508087547 */ /* 0x000ff0000b800000 */
[----:B------:R-:W0:Y:S01]  /*0110*/  LDCU.64 UR6, c[0x0][0x3b8] ;  /* 0x00007700ff0677ac */ /* 0x000e220008000a00 */
[----:B------:R-:W-:Y:S01]  /*0120*/  IMAD.MOV.U32 R0, RZ, RZ, RZ ;  /* 0x000000ffff007224 */ /* 0x000fe200078e00ff */
        /* <DEDUP_REMOVED lines=9> */
.L_x_255:
        /* <DEDUP_REMOVED lines=20> */
[----:B------:R-:W-:Y:S02]  /*0300*/  UISETP.NE.AND.EX UP0, UPT, UR7, URZ, UPT, UP0 ;  /* 0x000000ff0700728c */ /* 0x000fe4000bf05300 */
[----:B------:R-:W-:Y:S01]  /*0310*/  IMAD.X R5, RZ, RZ, R5, P2 ;  /* 0x000000ffff057224 */ /* 0x000fe200010e0605 */
        /* <DEDUP_REMOVED lines=33> */
.L_x_254:
        /* <DEDUP_REMOVED lines=19> */
[----:B------:R-:W-:Y:S01]  /*0660*/  MOV R4, UR24 ;  /* 0x0000001800047c02 */ /* 0x000fe20008000f00 */
[----:B------:R-:W-:-:S02]  /*0670*/  UIADD3 UR5, UP1, UPT, UR5, 0x1c, URZ ;  /* 0x0000001c05057890 */ /* 0x000fc4000ff3e0ff */
[----:B------:R-:W-:Y:S01]  /*0680*/  ULOP3.LUT UR22, UR22, 0xfffffffc, URZ, 0xc0, !UPT ;  /* 0xfffffffc16167892 */ /* 0x000fe2000f8ec0ff */
[----:B------:R-:W-:Y:S01]  /*0690*/  IMAD.U32 R5, RZ, RZ, UR25 ;  /* 0x00000019ff057e24 */ /* 0x000fe2000f8e00ff */
        /* <DEDUP_REMOVED lines=31> */
[----:B------:R-:W-:Y:S01]  /*0890*/  IMAD.U32 R9, RZ, RZ, UR21 ;  /* 0x00000015ff097e24 */ /* 0x000fe2000f8e00ff */
[----:B------:R-:W-:Y:S01]  /*08a0*/  ULOP3.LUT UR9, UR9, 0x3, URZ, 0xc0, !UPT ;  /* 0x0000000309097892 */ /* 0x000fe2000f8ec0ff */
[----:B------:R-:W-:Y:S01]  /*08b0*/  MOV R10, UR16 ;  /* 0x00000010000a7c02 */ /* 0x000fe20008000f00 */
        /* <DEDUP_REMOVED lines=8> */
[----:B0-----:R-:W-:Y:S01]  /*0940*/  IMAD.U32 R4, RZ, RZ, UR14 ;  /* 0x0000000eff047e24 */ /* 0x001fe2000f8e00ff */
[----:B------:R-:W-:Y:S01]  /*0950*/  UIADD3.X UR11, UPT, UPT, UR6, UR11, URZ, UP1, !UPT ;  /* 0x0000000b060b7290 */ /* 0x000fe20008ffe4ff */
[----:B-1----:R-:W-:Y:S01]  /*0960*/  IMAD.U32 R7, RZ, RZ, UR13 ;  /* 0x0000000dff077e24 */ /* 0x002fe2000f8e00ff */
[----:B------:R-:W-:Y:S02]  /*0970*/  MOV R5, UR15 ;  /* 0x0000000f00057c02 */ /* 0x000fe40008000f00 */
[----:B------:R-:W-:Y:S02]  /*0980*/  MOV R6, UR12 ;  /* 0x0000000c00067c02 */ /* 0x000fe40008000f00 */
[----:B---3--:R-:W-:Y:S01]  /*0990*/  MOV R8, UR7 ;  /* 0x0000000700087c02 */ /* 0x008fe20008000f00 */
[----:B------:R-:W3:Y:S01]  /*09a0*/  LDG.E.CONSTANT R4, desc[UR18][R4.64] ;  /* 0x0000001204047981 */ /* 0x000ee2000c1e9900 */
[----:B-----5:R-:W-:Y:S01]  /*09b0*/  MOV R11, UR11 ;  /* 0x0000000b000b7c02 */ /* 0x020fe20008000f00 */
[----:B------:R-:W-:Y:S01]  /*09c0*/  IMAD.U32 R10, RZ, RZ, UR10 ;  /* 0x0000000aff0a7e24 */ /* 0x000fe2000f8e00ff */
[----:B------:R-:W-:Y:S01]  /*09d0*/  MOV R9, UR5 ;  /* 0x0000000500097c02 */ /* 0x000fe20008000f00 */
        /* <DEDUP_REMOVED lines=21> */
.L_x_257:
        /* <DEDUP_REMOVED lines=24> */
[----:B------:R-:W-:Y:S01]  /*0cb0*/  IMAD.U32 R5, RZ, RZ, UR16 ;  /* 0x00000010ff057e24 */ /* 0x000fe2000f8e00ff */
[----:B------:R-:W-:Y:S02]  /*0cc0*/  UIADD3.X UR6, UPT, UPT, URZ, UR6, URZ, UP4, !UPT ;  /* 0x00000006ff067290 */ /* 0x000fe4000a7fe4ff */
[----:B------:R-:W-:Y:S01]  /*0cd0*/  ULOP3.LUT UR14, UR14, 0xfffffffc, URZ, 0xc0, !UPT ;  /* 0xfffffffc0e0e7892 */ /* 0x000fe2000f8ec0ff */
[----:B------:R-:W-:Y:S01]  /*0ce0*/  MOV R6, UR9 ;  /* 0x0000000900067c02 */ /* 0x000fe20008000f00 */
        /* <DEDUP_REMOVED lines=10> */
[----:B------:R-:W-:Y:S01]  /*0d90*/  MOV R10, UR14 ;  /* 0x0000000e000a7c02 */ /* 0x000fe20008000f00 */
[----:B------:R-:W-:Y:S01]  /*0da0*/  IMAD.U32 R8, RZ, RZ, UR12 ;  /* 0x0000000cff087e24 */ /* 0x000fe2000f8e00ff */
[----:B------:R-:W-:-:S02]  /*0db0*/  MOV R9, UR13 ;  /* 0x0000000d00097c02 */ /* 0x000fc40008000f00 */
[----:B------:R-:W-:-:S04]  /*0dc0*/  IMAD.U32 R11, RZ, RZ, UR6 ;  /* 0x00000006ff0b7e24 */ /* 0x000fc8000f8e00ff */
        /* <DEDUP_REMOVED lines=12> */
.L_x_258:
[----:B------:R-:W-:Y:S05]  /*0e90*/  BRA.U !UP0, `(.L_x_256) ;  /* 0x0000000108387547 */ /* 0x000fea000b800000 */
.L_x_259:
[----:B0-----:R-:W-:-:S04]  /*0ea0*/  ULEA UR7, UP0, UR4, UR20, 0x2 ;  /* 0x0000001404077291 */ /* 0x001fc8000f8010ff */
[----:B------:R-:W-:Y:S02]  /*0eb0*/  ULEA.HI.X UR6, UR4, UR21, UR6, 0x2, UP0 ;  /* 0x0000001504067291 */ /* 0x000fe400080f1406 */
[----:B------:R-:W-:-:S04]  /*0ec0*/  MOV R4, UR7 ;  /* 0x0000000700047c02 */ /* 0x000fc80008000f00 */
        /* <DEDUP_REMOVED lines=11> */
.L_x_256:
[----:B------:R-:W-:-:S04]  /*0f80*/  IMAD.MOV.U32 R2, RZ, RZ, R0 ;  /* 0x000000ffff027224 */ /* 0x000fc800078e0000 */
[----:B------:R1:W2:Y:S03]  /*0f90*/  I2F.S64 R12, R2 ;  /* 0x00000002000c7312 */ /* 0x0002a60000301400 */
.L_x_253:
        /* <DEDUP_REMOVED lines=11> */
[----:B------:R-:W-:Y:S02]  /*1050*/  IADD3 R5, PT, PT, R14, -0x1, RZ ;  /* 0xffffffff0e057810 */ /* 0x000fe40007ffe0ff */
[----:B------:R-:W-:Y:S02]  /*1060*/  SHF.L.U32 R8, R0, 0x2, RZ ;  /* 0x0000000200087819 */ /* 0x000fe400000006ff */
        /* <DEDUP_REMOVED lines=9> */
[----:B------:R-:W-:Y:S01]  /*1100*/  ISETP.GE.AND P2, PT, R5, RZ, PT ;  /* 0x000000ff0500720c */ /* 0x000fe20003f46270 */
[----:B0-----:R-:W-:Y:S01]  /*1110*/  IMAD.MOV.U32 R2, RZ, RZ, RZ ;  /* 0x000000ffff027224 */ /* 0x001fe200078e00ff */
[----:B-1----:R-:W-:-:S05]  /*1120*/  IADD3 R7, PT, PT, RZ, -R3, RZ ;  /* 0x80000003ff077210 */ /* 0x002fca0007ffe0ff */
[----:B------:R-:W-:-:S04]  /*1130*/  IMAD R7, R7, R6, RZ ;  /* 0x0000000607077224 */ /* 0x000fc800078e02ff */
[----:B------:R-:W-:Y:S01]  /*1140*/  IMAD.HI.U32 R3, R3, R7, R2 ;  /* 0x0000000703037227 */ /* 0x000fe200078e0002 */
[----:B------:R-:W-:Y:S02]  /*1150*/  IADD3 R7, PT, PT, RZ, -R10, RZ ;  /* 0x8000000aff077210 */ /* 0x000fe40007ffe0ff */
[----:B------:R-:W0:Y:S03]  /*1160*/  LDC.64 R10, c[0x0][0x3a8] ;  /* 0x0000ea00ff0a7b82 */ /* 0x000e260000000a00 */
[----:B------:R-:W-:-:S04]  /*1170*/  IMAD.HI.U32 R2, R3, R4, RZ ;  /* 0x0000000403027227 */ /* 0x000fc800078e00ff */
[----:B------:R-:W-:Y:S02]  /*1180*/  IMAD R3, R2, R7, R4 ;  /* 0x0000000702037224 */ /* 0x000fe400078e0204 */
[----:B------:R-:W4:Y:S03]  /*1190*/  LDC R4, c[0x0][0x360] ;  /* 0x0000d800ff047b82 */ /* 0x000f260000000800 */
[----:B------:R-:W-:-:S13]  /*11a0*/  ISETP.GT.U32.AND P1, PT, R6, R3, PT ;  /* 0x000000030600720c */ /* 0x000fda0003f24070 */
[-C--:B------:R-:W-:Y:S01]  /*11b0*/  @!P1 IADD3 R3, PT, PT, R3, -R6.reuse, RZ ;  /* 0x8000000603039210 */ /* 0x080fe20007ffe0ff */
[----:B------:R-:W-:Y:S01]  /*11c0*/  @!P1 VIADD R2, R2, 0x1 ;  /* 0x0000000102029836 */ /* 0x000fe20000000000 */
[----:B------:R-:W-:Y:S02]  /*11d0*/  ISETP.NE.AND P1, PT, R8, RZ, PT ;  /* 0x000000ff0800720c */ /* 0x000fe40003f25270 */
[----:B------:R-:W-:Y:S02]  /*11e0*/  ISETP.GE.U32.AND P3, PT, R3, R6, PT ;  /* 0x000000060300720c */ /* 0x000fe40003f66070 */
[----:B------:R-:W1:Y:S01]  /*11f0*/  @P0 LDC.64 R6, c[0x0][0x3a0] ;  /* 0x0000e800ff060b82 */ /* 0x000e620000000a00 */
[----:B----4-:R-:W-:Y:S02]  /*1200*/  IMAD R3, R4, UR5, R13 ;  /* 0x0000000504037c24 */ /* 0x010fe4000f8e020d */
[----:B------:R-:W-:Y:S02]  /*1210*/  IMAD.MOV.U32 R13, RZ, RZ, 0x3f800000 ;  /* 0x3f800000ff0d7424 */ /* 0x000fe400078e00ff */
[----:B0-----:R-:W-:-:S03]  /*1220*/  IMAD.WIDE R10, R3, 0x4, R10 ;  /* 0x00000004030a7825 */ /* 0x001fc600078e020a */
[----:B------:R-:W0:Y:S01]  /*1230*/  LDC.64 R4, c[0x0][0x390] ;  /* 0x0000e400ff047b82 */ /* 0x000e220000000a00 */
[C---:B--2---:R-:W-:Y:S02]  /*1240*/  IMAD.WIDE R18, R3.reuse, 0x4, R18 ;  /* 0x0000000403127825 */ /* 0x044fe400078e0212 */
[----:B------:R-:W-:Y:S01]  /*1250*/  @P3 IADD3 R2, PT, PT, R2, 0x1, RZ ;  /* 0x0000000102023810 */ /* 0x000fe20007ffe0ff */
[----:B------:R2:W5:Y:S01]  /*1260*/  LDG.E.CONSTANT R10, desc[UR18][R10.64] ;  /* 0x000000120a0a7981 */ /* 0x000562000c1e9900 */
[----:B------:R-:W-:Y:S02]  /*1270*/  IMAD.WIDE R16, R3, 0x4, R16 ;  /* 0x0000000403107825 */ /* 0x000fe400078e0210 */
[----:B------:R-:W-:Y:S02]  /*1280*/  @!P2 IADD3 R2, PT, PT, -R2, RZ, RZ ;  /* 0x000000ff0202a210 */ /* 0x000fe40007ffe1ff */
[----:B------:R-:W-:Y:S02]  /*1290*/  @!P1 LOP3.LUT R2, RZ, R8, RZ, 0x33, !PT ;  /* 0x00000008ff029212 */ /* 0x000fe400078e33ff */
[----:B------:R2:W5:Y:S02]  /*12a0*/  LDG.E.CONSTANT R8, desc[UR18][R18.64] ;  /* 0x0000001212087981 */ /* 0x000564000c1e9900 */
[----:B------:R-:W-:-:S02]  /*12b0*/  ISETP.GE.AND P1, PT, R2, RZ, PT ;  /* 0x000000ff0200720c */ /* 0x000fc40003f26270 */
[----:B------:R2:W5:Y:S01]  /*12c0*/  LDG.E.CONSTANT R20, desc[UR18][R16.64] ;  /* 0x0000001210147981 */ /* 0x000562000c1e9900 */
[----:B-1----:R-:W-:-:S05]  /*12d0*/  @P0 IMAD.WIDE R6, R3, 0x4, R6 ;  /* 0x0000000403060825 */ /* 0x002fca00078e0206 */
[----:B------:R2:W5:Y:S05]  /*12e0*/  @P0 LDG.E.CONSTANT R13, desc[UR18][R6.64] ;  /* 0x00000012060d0981 */ /* 0x00056a000c1e9900 */
[----:B------:R-:W-:Y:S05]  /*12f0*/  @!P1 EXIT ;  /* 0x000000000000994d */ /* 0x000fea0003800000 */
[----:B0-2---:R-:W-:Y:S01]  /*1300*/  IMAD.WIDE R16, R3, 0x4, R4 ;  /* 0x0000000403107825 */ /* 0x005fe200078e0204 */
        /* <DEDUP_REMOVED lines=9> */
[----:B-1----:R-:W-:Y:S01]  /*13a0*/  MOV R5, UR5 ;  /* 0x0000000500057c02 */ /* 0x002fe20008000f00 */
[-C--:B---3--:R-:W-:Y:S02]  /*13b0*/  FMUL.FTZ R8, R10, R12.reuse ;  /* 0x0000000c0a087220 */ /* 0x088fe40000410000 */
[----:B------:R-:W-:Y:S02]  /*13c0*/  FMUL.FTZ R7, R7, R12 ;  /* 0x0000000c07077220 */ /* 0x000fe40000410000 */
[----:B------:R-:W-:Y:S02]  /*13d0*/  IMAD R10, R0, R5, RZ ;  /* 0x00000005000a7224 */ /* 0x000fe400078e02ff */
[----:B0-----:R-:W-:-:S04]  /*13e0*/  IMAD R21, R28, UR4, R11 ;  /* 0x000000041c157c24 */ /* 0x001fc8000f8e020b */
[----:B------:R-:W-:Y:S01]  /*13f0*/  IMAD R23, R21, R5, R3 ;  /* 0x0000000515177224 */ /* 0x000fe200078e0203 */
[----:B--2---:R-:W-:Y:S06]  /*1400*/  @!P0 BRA `(.L_x_260) ;  /* 0x0000000800908947 */ /* 0x004fec0003800000 */
[----:B------:R-:W0:Y:S01]  /*1410*/  LDC.64 R14, c[0x0][0x3d0] ;  /* 0x0000f400ff0e7b82 */ /* 0x000e220000000a00 */
[CC--:B------:R-:W-:Y:S01]  /*1420*/  LEA R12, R9.reuse, R28.reuse, 0x1 ;  /* 0x0000001c090c7211 */ /* 0x0c0fe200078e08ff */
[C-C-:B------:R-:W-:Y:S02]  /*1430*/  IMAD R16, R9.reuse, 0x3, R28.reuse ;  /* 0x0000000309107824 */ /* 0x140fe400078e021c */
[C-C-:B------:R-:W-:Y:S02]  /*1440*/  IMAD R18, R9.reuse, 0x4, R28.reuse ;  /* 0x0000000409127824 */ /* 0x140fe400078e021c */
[C-C-:B------:R-:W-:Y:S02]  /*1450*/  IMAD R20, R9.reuse, 0x5, R28.reuse ;  /* 0x0000000509147824 */ /* 0x140fe400078e021c */
[C-C-:B------:R-:W-:Y:S02]  /*1460*/  IMAD R24, R9.reuse, 0x6, R28.reuse ;  /* 0x0000000609187824 */ /* 0x140fe400078e021c */
[C---:B------:R-:W-:Y:S01]  /*1470*/  IMAD R26, R9.reuse, 0x7, R28 ;  /* 0x00000007091a7824 */ /* 0x040fe200078e021c */
[----:B------:R-:W-:Y:S01]  /*1480*/  IADD3 R28, PT, PT, R9, R28, RZ ;  /* 0x0000001c091c7210 */ /* 0x000fe20007ffe0ff */
[--C-:B------:R-:W-:Y:S01]  /*1490*/  IMAD R12, R12, UR4, R11.reuse ;  /* 0x000000040c0c7c24 */ /* 0x100fe2000f8e020b */
[----:B------:R-:W-:Y:S01]  /*14a0*/  IADD3 R9, PT, PT, R2, 0x1, RZ ;  /* 0x0000000102097810 */ /* 0x000fe20007ffe0ff */
[----:B------:R-:W-:-:S02]  /*14b0*/  IMAD R18, R18, UR4, R11 ;  /* 0x0000000412127c24 */ /* 0x000fc4000f8e020b */
[--C-:B------:R-:W-:Y:S01]  /*14c0*/  IMAD R22, R20, UR4, R11.reuse ;  /* 0x0000000414167c24 */ /* 0x100fe2000f8e020b */
[----:B------:R-:W-:Y:S01]  /*14d0*/  LOP3.LUT R17, R9, 0x7ffffffe, RZ, 0xc0, !PT ;  /* 0x7ffffffe09117812 */ /* 0x000fe200078ec0ff */
[--C-:B------:R-:W-:Y:S02]  /*14e0*/  IMAD R16, R16, UR4, R11.reuse ;  /* 0x0000000410107c24 */ /* 0x100fe4000f8e020b */
[--C-:B------:R-:W-:Y:S02]  /*14f0*/  IMAD R24, R24, UR4, R11.reuse ;  /* 0x0000000418187c24 */ /* 0x100fe4000f8e020b */
[--C-:B------:R-:W-:Y:S02]  /*1500*/  IMAD R26, R26, UR4, R11.reuse ;  /* 0x000000041a1a7c24 */ /* 0x100fe4000f8e020b */
[----:B------:R-:W-:Y:S02]  /*1510*/  IMAD R28, R28, UR4, R11 ;  /* 0x000000041c1c7c24 */ /* 0x000fe4000f8e020b */
[----:B------:R-:W-:-:S02]  /*1520*/  IMAD R20, R12, R5, R3 ;  /* 0x000000050c147224 */ /* 0x000fc400078e0203 */
[-CC-:B------:R-:W-:Y:S02]  /*1530*/  IMAD R12, R18, R5.reuse, R3.reuse ;  /* 0x00000005120c7224 */ /* 0x180fe400078e0203 */
[-CC-:B------:R-:W-:Y:S02]  /*1540*/  IMAD R13, R22, R5.reuse, R3.reuse ;  /* 0x00000005160d7224 */ /* 0x180fe400078e0203 */
[-CC-:B------:R-:W-:Y:S02]  /*1550*/  IMAD R11, R16, R5.reuse, R3.reuse ;  /* 0x00000005100b7224 */ /* 0x180fe400078e0203 */
[-CC-:B------:R-:W-:Y:S02]  /*1560*/  IMAD R18, R24, R5.reuse, R3.reuse ;  /* 0x0000000518127224 */ /* 0x180fe400078e0203 */
[-CC-:B------:R-:W-:Y:S02]  /*1570*/  IMAD R19, R26, R5.reuse, R3.reuse ;  /* 0x000000051a137224 */ /* 0x180fe400078e0203 */
[----:B------:R-:W-:-:S02]  /*1580*/  IMAD R9, R28, R5, R3 ;  /* 0x000000051c097224 */ /* 0x000fc400078e0203 */
[----:B------:R-:W-:-:S07]  /*1590*/  IMAD.MOV R22, RZ, RZ, -R17 ;  /* 0x000000ffff167224 */ /* 0x000fce00078e0a11 */
.L_x_261:
[----:B------:R-:W1:Y:S01]  /*15a0*/  LDC.64 R24, c[0x0][0x380] ;  /* 0x0000e000ff187b82 */ /* 0x000e620000000a00 */
[----:B0-----:R-:W-:Y:S02]  /*15b0*/  ISETP.GE.AND P0, PT, R21, R14, PT ;  /* 0x0000000e1500720c */ /* 0x001fe40003f06270 */
[----:B------:R-:W-:-:S04]  /*15c0*/  MOV R5, R15 ;  /* 0x0000000f00057202 */ /* 0x000fc80000000f00 */
[----:B------:R-:W-:Y:S01]  /*15d0*/  ISETP.GE.OR P0, PT, R3, R5, P0 ;  /* 0x000000050300720c */ /* 0x000fe20000706670 */
[----:B------:R-:W0:-:S12]  /*15e0*/  LDC.64 R16, c[0x0][0x388] ;  /* 0x0000e200ff107b82 */ /* 0x000e180000000a00 */
[----:B-1----:R-:W-:-:S06]  /*15f0*/  @!P0 IMAD.WIDE R24, R23, 0x4, R24 ;  /* 0x0000000417188825 */ /* 0x002fcc00078e0218 */
[----:B------:R-:W2:Y:S01]  /*1600*/  @!P0 LDG.E.CONSTANT R25, desc[UR18][R24.64] ;  /* 0x0000001218198981 */ /* 0x000ea2000c1e9900 */
[----:B0-----:R-:W-:-:S05]  /*1610*/  @!P0 IMAD.WIDE R16, R23, 0x4, R16 ;  /* 0x0000000417108825 */ /* 0x001fca00078e0210 */
[----:B------:R0:W3:Y:S02]  /*1620*/  @!P0 LDG.E.CONSTANT R27, desc[UR18][R16.64] ;  /* 0x00000012101b8981 */ /* 0x0000e4000c1e9900 */
[----:B0-----:R-:W0:Y:S01]  /*1630*/  @!P0 LDC.64 R16, c[0x0][0x3c0] ;  /* 0x0000f000ff108b82 */ /* 0x001e220000000a00 */
[----:B------:R-:W-:Y:S01]  /*1640*/  IADD3 R24, PT, PT, R0, R21, RZ ;  /* 0x0000001500187210 */ /* 0x000fe20007ffe0ff */
[----:B0-----:R-:W-:-:S04]  /*1650*/  @!P0 IMAD.WIDE R16, R23, 0x4, R16 ;  /* 0x0000000417108825 */ /* 0x001fc800078e0210 */
[----:B--2---:R-:W-:Y:S01]  /*1660*/  @!P0 FADD.FTZ R26, -R8, R25 ;  /* 0x00000019081a8221 */ /* 0x004fe20000010100 */
[----:B---3--:R-:W-:-:S04]  /*1670*/  @!P0 FADD.FTZ R27, -R4, R27 ;  /* 0x0000001b041b8221 */ /* 0x008fc80000010100 */
[----:B------:R-:W-:-:S04]  /*1680*/  @!P0 FFMA.FTZ R27, -R7, R27, R26 ;  /* 0x0000001b071b8223 */ /* 0x000fc8000001011a */
[----:B------:R-:W-:-:S05]  /*1690*/  @!P0 FMUL.FTZ R27, R6, R27 ;  /* 0x0000001b061b8220 */ /* 0x000fca0000410000 */
[----:B------:R0:W-:Y:S01]  /*16a0*/  @!P0 STG.E desc[UR18][R16.64], R27 ;  /* 0x0000001b10008986 */ /* 0x0001e2000c101912 */
[----:B------:R-:W-:Y:S01]  /*16b0*/  ISETP.GE.AND P0, PT, R3, R5, PT ;  /* 0x000000050300720c */ /* 0x000fe20003f06270 */
[----:B0-----:R-:W0:Y:S03]  /*16c0*/  LDC.64 R16, c[0x0][0x380] ;  /* 0x0000e000ff107b82 */ /* 0x001e260000000a00 */
[----:B------:R-:W-:-:S13]  /*16d0*/  ISETP.GE.OR P1, PT, R24, R14, P0 ;  /* 0x0000000e1800720c */ /* 0x000fda0000726670 */
[----:B0-----:R-:W-:-:S05]  /*16e0*/  @!P1 IMAD.WIDE R16, R9, 0x4, R16 ;  /* 0x0000000409109825 */ /* 0x001fca00078e0210 */
[----:B------:R0:W2:Y:S02]  /*16f0*/  @!P1 LDG.E.CONSTANT R25, desc[UR18][R16.64] ;  /* 0x0000001210199981 */ /* 0x0000a4000c1e9900 */
[----:B0-----:R-:W0:Y:S02]  /*1700*/  LDC.64 R16, c[0x0][0x388] ;  /* 0x0000e200ff107b82 */ /* 0x001e240000000a00 */
[----:B0-----:R-:W-:-:S05]  /*1710*/  @!P1 IMAD.WIDE R16, R9, 0x4, R16 ;  /* 0x0000000409109825 */ /* 0x001fca00078e0210 */
[----:B------:R0:W3:Y:S02]  /*1720*/  @!P1 LDG.E.CONSTANT R29, desc[UR18][R16.64] ;  /* 0x00000012101d9981 */ /* 0x0000e4000c1e9900 */
[----:B0-----:R-:W0:Y:S02]  /*1730*/  @!P1 LDC.64 R16, c[0x0][0x3c0] ;  /* 0x0000f000ff109b82 */ /* 0x001e240000000a00 */
[----:B0-----:R-:W-:-:S04]  /*1740*/  @!P1 IMAD.WIDE R16, R9, 0x4, R16 ;  /* 0x0000000409109825 */ /* 0x001fc800078e0210 */
[----:B--2---:R-:W-:Y:S01]  /*1750*/  @!P1 FADD.FTZ R26, -R8, R25 ;  /* 0x00000019081a9221 */ /* 0x004fe20000010100 */
[----:B------:R-:W-:Y:S02]  /*1760*/  IMAD.IADD R25, R0, 0x1, R24 ;  /* 0x0000000100197824 */ /* 0x000fe400078e0218 */
[----:B---3--:R-:W-:-:S04]  /*1770*/  @!P1 FADD.FTZ R29, -R4, R29 ;  /* 0x0000001d041d9221 */ /* 0x008fc80000010100 */
[----:B------:R-:W-:-:S04]  /*1780*/  @!P1 FFMA.FTZ R29, -R7, R29, R26 ;  /* 0x0000001d071d9223 */ /* 0x000fc8000001011a */
[----:B------:R-:W-:-:S05]  /*1790*/  @!P1 FMUL.FTZ R29, R6, R29 ;  /* 0x0000001d061d9220 */ /* 0x000fca0000410000 */
[----:B------:R0:W-:Y:S01]  /*17a0*/  @!P1 STG.E desc[UR18][R16.64], R29 ;  /* 0x0000001d10009986 */ /* 0x0001e2000c101912 */
[----:B------:R-:W-:Y:S01]  /*17b0*/  ISETP.GE.OR P1, PT, R25, R14, P0 ;  /* 0x0000000e1900720c */ /* 0x000fe20000726670 */
[----:B0-----:R-:W0:-:S12]  /*17c0*/  LDC.64 R16, c[0x0][0x380] ;  /* 0x0000e000ff107b82 */ /* 0x001e180000000a00 */
[----:B0-----:R-:W-:-:S05]  /*17d0*/  @!P1 IMAD.WIDE R16, R20, 0x4, R16 ;  /* 0x0000000414109825 */ /* 0x001fca00078e0210 */
[----:B------:R0:W2:Y:S02]  /*17e0*/  @!P1 LDG.E.CONSTANT R25, desc[UR18][R16.64] ;  /* 0x0000001210199981 */ /* 0x0000a4000c1e9900 */
[----:B0-----:R-:W0:Y:S02]  /*17f0*/  LDC.64 R16, c[0x0][0x388] ;  /* 0x0000e200ff107b82 */ /* 0x001e240000000a00 */
[----:B0-----:R-:W-:-:S05]  /*1800*/  @!P1 IMAD.WIDE R16, R20, 0x4, R16 ;  /* 0x0000000414109825 */ /* 0x001fca00078e0210 */
[----:B------:R0:W3:Y:S02]  /*1810*/  @!P1 LDG.E.CONSTANT R27, desc[UR18][R16.64] ;  /* 0x00000012101b9981 */ /* 0x0000e4000c1e9900 */
[----:B0-----:R-:W0:Y:S01]  /*1820*/  @!P1 LDC.64 R16, c[0x0][0x3c0] ;  /* 0x0000f000ff109b82 */ /* 0x001e220000000a00 */
[----:B------:R-:W-:Y:S01]  /*1830*/  IADD3 R24, PT, PT, R0, R0, R24 ;  /* 0x0000000000187210 */ /* 0x000fe20007ffe018 */
[----:B0-----:R-:W-:-:S04]  /*1840*/  @!P1 IMAD.WIDE R16, R20, 0x4, R16 ;  /* 0x0000000414109825 */ /* 0x001fc800078e0210 */
[----:B--2---:R-:W-:Y:S01]  /*1850*/  @!P1 FADD.FTZ R26, -R8, R25 ;  /* 0x00000019081a9221 */ /* 0x004fe20000010100 */
        /* <DEDUP_REMOVED lines=14> */
[----:B------:R-:W-:Y:S01]  /*1940*/  IADD3 R25, PT, PT, R0, R24, RZ ;  /* 0x0000001800197210 */ /* 0x000fe20007ffe0ff */
        /* <DEDUP_REMOVED lines=42> */
[----:B------:R-:W-:-:S05]  /*1bf0*/  IMAD.IADD R24, R0, 0x1, R24 ;  /* 0x0000000100187824 */ /* 0x000fca00078e0218 */
[----:B------:R-:W-:Y:S01]  /*1c00*/  ISETP.GE.OR P0, PT, R24, R14, P0 ;  /* 0x0000000e1800720c */ /* 0x000fe20000706670 */
[----:B0-----:R-:W-:-:S04]  /*1c10*/  @!P1 IMAD.WIDE R16, R18, 0x4, R16 ;  /* 0x0000000412109825 */ /* 0x001fc800078e0210 */
[----:B--2---:R-:W-:Y:S01]  /*1c20*/  @!P1 FADD.FTZ R26, -R8, R25 ;  /* 0x00000019081a9221 */ /* 0x004fe20000010100 */
[----:B---3--:R-:W-:-:S04]  /*1c30*/  @!P1 FADD.FTZ R27, -R4, R27 ;  /* 0x0000001b041b9221 */ /* 0x008fc80000010100 */
[----:B------:R-:W-:-:S04]  /*1c40*/  @!P1 FFMA.FTZ R27, -R7, R27, R26 ;  /* 0x0000001b071b9223 */ /* 0x000fc8000001011a */
[----:B------:R-:W-:-:S05]  /*1c50*/  @!P1 FMUL.FTZ R27, R6, R27 ;  /* 0x0000001b061b9220 */ /* 0x000fca0000410000 */
[----:B------:R0:W-:Y:S02]  /*1c60*/  @!P1 STG.E desc[UR18][R16.64], R27 ;  /* 0x0000001b10009986 */ /* 0x0001e4000c101912 */
[----:B0-----:R-:W0:Y:S02]  /*1c70*/  LDC.64 R16, c[0x0][0x380] ;  /* 0x0000e000ff107b82 */ /* 0x001e240000000a00 */
[----:B0-----:R-:W-:-:S05]  /*1c80*/  @!P0 IMAD.WIDE R16, R19, 0x4, R16 ;  /* 0x0000000413108825 */ /* 0x001fca00078e0210 */
[----:B------:R0:W2:Y:S02]  /*1c90*/  @!P0 LDG.E.CONSTANT R25, desc[UR18][R16.64] ;  /* 0x0000001210198981 */ /* 0x0000a4000c1e9900 */
[----:B0-----:R-:W0:Y:S02]  /*1ca0*/  LDC.64 R16, c[0x0][0x388] ;  /* 0x0000e200ff107b82 */ /* 0x001e240000000a00 */
[----:B0-----:R-:W-:-:S05]  /*1cb0*/  @!P0 IMAD.WIDE R16, R19, 0x4, R16 ;  /* 0x0000000413108825 */ /* 0x001fca00078e0210 */
[----:B------:R0:W3:Y:S02]  /*1cc0*/  @!P0 LDG.E.CONSTANT R29, desc[UR18][R16.64] ;  /* 0x00000012101d8981 */ /* 0x0000e4000c1e9900 */
[----:B0-----:R-:W0:Y:S01]  /*1cd0*/  @!P0 LDC.64 R16, c[0x0][0x3c0] ;  /* 0x0000f000ff108b82 */ /* 0x001e220000000a00 */
[----:B------:R-:W-:Y:S02]  /*1ce0*/  IADD3 R22, PT, PT, R22, 0x2, RZ ;  /* 0x0000000216167810 */ /* 0x000fe40007ffe0ff */
[----:B------:R-:W-:-:S04]  /*1cf0*/  IADD3 R23, PT, PT, R10, R23, R10 ;  /* 0x000000170a177210 */ /* 0x000fc80007ffe00a */
[----:B------:R-:W-:Y:S01]  /*1d00*/  IADD3 R23, PT, PT, R10, R23, R10 ;  /* 0x000000170a177210 */ /* 0x000fe20007ffe00a */
[----:B0-----:R-:W-:-:S03]  /*1d10*/  @!P0 IMAD.WIDE R16, R19, 0x4, R16 ;  /* 0x0000000413108825 */ /* 0x001fc600078e0210 */
[C-C-:B------:R-:W-:Y:S02]  /*1d20*/  IADD3 R23, PT, PT, R10.reuse, R23, R10.reuse ;  /* 0x000000170a177210 */ /* 0x140fe40007ffe00a */
[C---:B------:R-:W-:Y:S01]  /*1d30*/  LEA R9, R10.reuse, R9, 0x3 ;  /* 0x000000090a097211 */ /* 0x040fe200078e18ff */
[C---:B------:R-:W-:Y:S01]  /*1d40*/  IMAD R11, R10.reuse, 0x8, R11 ;  /* 0x000000080a0b7824 */ /* 0x040fe200078e020b */
[C---:B------:R-:W-:Y:S01]  /*1d50*/  IADD3 R23, PT, PT, R10.reuse, R23, R10 ;  /* 0x000000170a177210 */ /* 0x040fe20007ffe00a */
[C---:B------:R-:W-:Y:S01]  /*1d60*/  IMAD R18, R10.reuse, 0x8, R18 ;  /* 0x000000080a127824 */ /* 0x040fe200078e0212 */
[C---:B------:R-:W-:Y:S02]  /*1d70*/  LEA R20, R10.reuse, R20, 0x3 ;  /* 0x000000140a147211 */ /* 0x040fe400078e18ff */
[C---:B------:R-:W-:Y:S02]  /*1d80*/  LEA R12, R10.reuse, R12, 0x3 ;  /* 0x0000000c0a0c7211 */ /* 0x040fe400078e18ff */
[----:B------:R-:W-:-:S02]  /*1d90*/  LEA R13, R10, R13, 0x3 ;  /* 0x0000000d0a0d7211 */ /* 0x000fc400078e18ff */
[----:B------:R-:W-:Y:S01]  /*1da0*/  LEA R19, R10, R19, 0x3 ;  /* 0x000000130a137211 */ /* 0x000fe200078e18ff */
[----:B--2---:R-:W-:Y:S01]  /*1db0*/  @!P0 FADD.FTZ R26, -R8, R25 ;  /* 0x00000019081a8221 */ /* 0x004fe20000010100 */
[C---:B------:R-:W-:Y:S01]  /*1dc0*/  LEA R25, R0.reuse, R21, 0x3 ;  /* 0x0000001500197211 */ /* 0x040fe200078e18ff */
[----:B------:R-:W-:Y:S02]  /*1dd0*/  IMAD.IADD R21, R0, 0x1, R24 ;  /* 0x0000000100157824 */ /* 0x000fe400078e0218 */
[----:B---3--:R-:W-:-:S04]  /*1de0*/  @!P0 FADD.FTZ R29, -R4, R29 ;  /* 0x0000001d041d8221 */ /* 0x008fc80000010100 */
[----:B------:R-:W-:-:S04]  /*1df0*/  @!P0 FFMA.FTZ R29, -R7, R29, R26 ;  /* 0x0000001d071d8223 */ /* 0x000fc8000001011a */
[----:B------:R-:W-:-:S05]  /*1e00*/  @!P0 FMUL.FTZ R29, R6, R29 ;  /* 0x0000001d061d8220 */ /* 0x000fca0000410000 */
[----:B------:R1:W-:Y:S01]  /*1e10*/  @!P0 STG.E desc[UR18][R16.64], R29 ;  /* 0x0000001d10008986 */ /* 0x0003e2000c101912 */
[----:B------:R-:W-:-:S13]  /*1e20*/  ISETP.NE.AND P0, PT, R22, RZ, PT ;  /* 0x000000ff1600720c */ /* 0x000fda0003f05270 */
[----:B-1----:R-:W-:Y:S05]  /*1e30*/  @P0 BRA `(.L_x_261) ;  /* 0xfffffff400d80947 */ /* 0x002fea000383ffff */
[----:B------:R-:W-:-:S07]  /*1e40*/  MOV R21, R25 ;  /* 0x0000001900157202 */ /* 0x000fce0000000f00 */
.L_x_260:
[----:B------:R-:W-:-:S04]  /*1e50*/  LOP3.LUT R2, R2, 0x1, RZ, 0xc0, !PT ;  /* 0x0000000102027812 */ /* 0x000fc800078ec0ff */
[----:B------:R-:W-:-:S13]  /*1e60*/  ISETP.NE.U32.AND P0, PT, R2, 0x1, PT ;  /* 0x000000010200780c */ /* 0x000fda0003f05070 */
[----:B------:R-:W-:Y:S05]  /*1e70*/  @!P0 EXIT ;  /* 0x000000000000894d */ /* 0x000fea0003800000 */
[----:B------:R-:W0:Y:S01]  /*1e80*/  LDC.64 R26, c[0x0][0x380] ;  /* 0x0000e000ff1a7b82 */ /* 0x000e220000000a00 */
[----:B------:R-:W-:Y:S01]  /*1e90*/  ISETP.GE.AND P0, PT, R21, R14, PT ;  /* 0x0000000e1500720c */ /* 0x000fe20003f06270 */
[C---:B------:R-:W-:Y:S01]  /*1ea0*/  IMAD.IADD R11, R0.reuse, 0x1, R21 ;  /* 0x00000001000b7824 */ /* 0x040fe200078e0215 */
[----:B------:R-:W-:Y:S02]  /*1eb0*/  IADD3 R15, PT, PT, R23, R10, RZ ;  /* 0x0000000a170f7210 */ /* 0x000fe40007ffe0ff */
        /* <DEDUP_REMOVED lines=10> */
[----:B------:R-:W0:Y:S01]  /*1f60*/  LDC.64 R18, c[0x0][0x380] ;  /* 0x0000e000ff127b82 */ /* 0x000e220000000a00 */
[----:B-1----:R-:W-:Y:S01]  /*1f70*/  @!P0 IMAD.WIDE R24, R23, 0x4, R24 ;  /* 0x0000000417188825 */ /* 0x002fe200078e0218 */
[----:B------:R-:W4:Y:S06]  /*1f80*/  @!P0 LDG.E.CONSTANT R11, desc[UR18][R26.64] ;  /* 0x000000121a0b8981 */ /* 0x000f2c000c1e9900 */
[----:B------:R-:W1:Y:S01]  /*1f90*/  LDC.64 R12, c[0x0][0x388] ;  /* 0x0000e200ff0c7b82 */ /* 0x000e620000000a00 */
[C---:B------:R-:W-:Y:S01]  /*1fa0*/  IMAD.IADD R2, R15.reuse, 0x1, R10 ;  /* 0x000000010f027824 */ /* 0x040fe200078e020a */
[----:B------:R-:W5:Y:S01]  /*1fb0*/  @!P0 LDG.E.CONSTANT R22, desc[UR18][R24.64] ;  /* 0x0000001218168981 */ /* 0x000f62000c1e9900 */
[----:B--2---:R-:W-:-:S04]  /*1fc0*/  @!P1 IMAD.WIDE R20, R15, 0x4, R20 ;  /* 0x000000040f149825 */ /* 0x004fc800078e0214 */
[----:B---3--:R-:W-:Y:S02]  /*1fd0*/  @!P1 IMAD.WIDE R16, R15, 0x4, R16 ;  /* 0x000000040f109825 */ /* 0x008fe400078e0210 */
[----:B------:R-:W2:Y:S04]  /*1fe0*/  @!P1 LDG.E.CONSTANT R21, desc[UR18][R20.64] ;  /* 0x0000001214159981 */ /* 0x000ea8000c1e9900 */
[----:B------:R3:W2:Y:S01]  /*1ff0*/  @!P1 LDG.E.CONSTANT R29, desc[UR18][R16.64] ;  /* 0x00000012101d9981 */ /* 0x0006a2000c1e9900 */
[----:B0-----:R-:W-:-:S05]  /*2000*/  @!P2 IMAD.WIDE R18, R2, 0x4, R18 ;  /* 0x000000040212a825 */ /* 0x001fca00078e0212 */
[----:B------:R0:W2:Y:S01]  /*2010*/  @!P2 LDG.E.CONSTANT R28, desc[UR18][R18.64] ;  /* 0x00000012121ca981 */ /* 0x0000a2000c1e9900 */
[----:B---3--:R-:W3:Y:S01]  /*2020*/  @!P1 LDC.64 R16, c[0x0][0x3c0] ;  /* 0x0000f000ff109b82 */ /* 0x008ee20000000a00 */
[----:B-1----:R-:W-:-:S05]  /*2030*/  @!P2 IMAD.WIDE R12, R2, 0x4, R12 ;  /* 0x00000004020ca825 */ /* 0x002fca00078e020c */
[----:B------:R1:W2:Y:S02]  /*2040*/  @!P2 LDG.E.CONSTANT R25, desc[UR18][R12.64] ;  /* 0x000000120c19a981 */ /* 0x0002a4000c1e9900 */
[----:B0-----:R-:W0:Y:S01]  /*2050*/  @!P0 LDC.64 R18, c[0x0][0x3c0] ;  /* 0x0000f000ff128b82 */ /* 0x001e220000000a00 */
[----:B------:R-:W-:-:S07]  /*2060*/  IADD3 R9, PT, PT, R0, R9, RZ ;  /* 0x0000000900097210 */ /* 0x000fce0007ffe0ff */
[----:B-1----:R-:W1:Y:S01]  /*2070*/  @!P2 LDC.64 R12, c[0x0][0x3c0] ;  /* 0x0000f000ff0cab82 */ /* 0x002e620000000a00 */
[----:B------:R-:W-:-:S04]  /*2080*/  ISETP.GE.AND P3, PT, R9, R14, PT ;  /* 0x0000000e0900720c */ /* 0x000fc80003f66270 */
[----:B------:R-:W-:Y:S01]  /*2090*/  ISETP.GE.OR P3, PT, R3, R5, P3 ;  /* 0x000000050300720c */ /* 0x000fe20001f66670 */
[----:B---3--:R-:W-:-:S04]  /*20a0*/  @!P1 IMAD.WIDE R16, R15, 0x4, R16 ;  /* 0x000000040f109825 */ /* 0x008fc800078e0210 */
[----:B0-----:R-:W-:-:S04]  /*20b0*/  @!P0 IMAD.WIDE R18, R23, 0x4, R18 ;  /* 0x0000000417128825 */ /* 0x001fc800078e0212 */
[----:B-1----:R-:W-:-:S04]  /*20c0*/  @!P2 IMAD.WIDE R12, R2, 0x4, R12 ;  /* 0x00000004020ca825 */ /* 0x002fc800078e020c */
[----:B----4-:R-:W-:Y:S01]  /*20d0*/  @!P0 FADD.FTZ R0, -R8, R11 ;  /* 0x0000000b08008221 */ /* 0x010fe20000010100 */
[----:B-----5:R-:W-:-:S04]  /*20e0*/  @!P0 FADD.FTZ R22, -R4, R22 ;  /* 0x0000001604168221 */ /* 0x020fc80000010100 */
[C---:B------:R-:W-:Y:S01]  /*20f0*/  @!P0 FFMA.FTZ R3, -R7.reuse, R22, R0 ;  /* 0x0000001607038223 */ /* 0x040fe20000010100 */
[----:B--2---:R-:W-:Y:S01]  /*2100*/  @!P1 FADD.FTZ R21, -R4, R21 ;  /* 0x0000001504159221 */ /* 0x004fe20000010100 */
[----:B------:R-:W-:Y:S02]  /*2110*/  @!P1 FADD.FTZ R0, -R8, R29 ;  /* 0x0000001d08009221 */ /* 0x000fe40000010100 */
[----:B------:R-:W-:Y:S02]  /*2120*/  @!P0 FMUL.FTZ R3, R6, R3 ;  /* 0x0000000306038220 */ /* 0x000fe40000410000 */
[----:B------:R-:W-:Y:S01]  /*2130*/  @!P1 FFMA.FTZ R21, -R7, R21, R0 ;  /* 0x0000001507159223 */ /* 0x000fe20000010100 */
[----:B------:R-:W-:-:S03]  /*2140*/  @!P2 FADD.FTZ R28, -R8, R28 ;  /* 0x0000001c081ca221 */ /* 0x000fc60000010100 */
[----:B------:R-:W-:Y:S01]  /*2150*/  @!P1 FMUL.FTZ R21, R6, R21 ;  /* 0x0000001506159220 */ /* 0x000fe20000410000 */
[----:B------:R-:W-:-:S04]  /*2160*/  @!P2 FADD.FTZ R25, -R4, R25 ;  /* 0x000000190419a221 */ /* 0x000fc80000010100 */
[----:B------:R-:W-:Y:S01]  /*2170*/  @!P2 FFMA.FTZ R25, -R7, R25, R28 ;  /* 0x000000190719a223 */ /* 0x000fe2000001011c */
[----:B------:R0:W-:Y:S03]  /*2180*/  @!P0 STG.E desc[UR18][R18.64], R3 ;  /* 0x0000000312008986 */ /* 0x0001e6000c101912 */
[----:B------:R-:W-:Y:S01]  /*2190*/  @!P2 FMUL.FTZ R25, R6, R25 ;  /* 0x000000190619a220 */ /* 0x000fe20000410000 */
[----:B------:R0:W-:Y:S04]  /*21a0*/  @!P1 STG.E desc[UR18][R16.64], R21 ;  /* 0x0000001510009986 */ /* 0x0001e8000c101912 */
[----:B------:R0:W-:Y:S01]  /*21b0*/  @!P2 STG.E desc[UR18][R12.64], R25 ;  /* 0x000000190c00a986 */ /* 0x0001e2000c101912 */
[----:B------:R-:W-:Y:S05]  /*21c0*/  @P3 EXIT ;  /* 0x000000000000394d */ /* 0x000fea0003800000 */
[----:B0-----:R-:W0:Y:S01]  /*21d0*/  LDC.64 R12, c[0x0][0x380] ;  /* 0x0000e000ff0c7b82 */ /* 0x001e220000000a00 */
[----:B------:R-:W-:-:S07]  /*21e0*/  IADD3 R5, PT, PT, R2, R10, RZ ;  /* 0x0000000a02057210 */ /* 0x000fce0007ffe0ff */
[----:B------:R-:W1:Y:S01]  /*21f0*/  LDC.64 R14, c[0x0][0x388] ;  /* 0x0000e200ff0e7b82 */ /* 0x000e620000000a00 */
[----:B0-----:R-:W-:-:S07]  /*2200*/  IMAD.WIDE R2, R5, 0x4, R12 ;  /* 0x0000000405027825 */ /* 0x001fce00078e020c */
[----:B------:R-:W0:Y:S01]  /*2210*/  LDC.64 R12, c[0x0][0x3c0] ;  /* 0x0000f000ff0c7b82 */ /* 0x000e220000000a00 */
[----:B------:R-:W2:Y:S01]  /*2220*/  LDG.E.CONSTANT R3, desc[UR18][R2.64] ;  /* 0x0000001202037981 */ /* 0x000ea2000c1e9900 */
[----:B-1----:R-:W-:-:S06]  /*2230*/  IMAD.WIDE R10, R5, 0x4, R14 ;  /* 0x00000004050a7825 */ /* 0x002fcc00078e020e */
[----:B------:R-:W3:Y:S01]  /*2240*/  LDG.E.CONSTANT R11, desc[UR18][R10.64] ;  /* 0x000000120a0b7981 */ /* 0x000ee2000c1e9900 */
[----:B--2---:R-:W-:Y:S01]  /*2250*/  FADD.FTZ R8, -R8, R3 ;  /* 0x0000000308087221 */ /* 0x004fe20000010100 */
[----:B---3--:R-:W-:-:S04]  /*2260*/  FADD.FTZ R4, -R4, R11 ;  /* 0x0000000b04047221 */ /* 0x008fc80000010100 */
[----:B------:R-:W-:Y:S01]  /*2270*/  FFMA.FTZ R7, -R7, R4, R8 ;  /* 0x0000000407077223 */ /* 0x000fe20000010108 */
[----:B0-----:R-:W-:-:S04]  /*2280*/  IMAD.WIDE R4, R5, 0x4, R12 ;  /* 0x0000000405047825 */ /* 0x001fc800078e020c */
[----:B------:R-:W-:-:S05]  /*2290*/  FMUL.FTZ R7, R6, R7 ;  /* 0x0000000706077220 */ /* 0x000fca0000410000 */
[----:B------:R-:W-:Y:S01]  /*22a0*/  STG.E desc[UR18][R4.64], R7 ;  /* 0x0000000704007986 */ /* 0x000fe2000c101912 */
[----:B------:R-:W-:Y:S05]  /*22b0*/  EXIT ;  /* 0x000000000000794d */ /* 0x000fea0003800000 */
.L_x_262:
        /* <DEDUP_REMOVED lines=12> */
.L_x_772:


//--------------------- .text._Z23reduce_bn_c_last_kernelIN3c104HalfEfS1_Li4EEvPKT_S4_PKT0_S7_PS5_S8_PT1_SA_PVS5_Piii --------------------------
	.section	.text._Z23reduce_bn_c_last_kernelIN3c104HalfEfS1_Li4EEvPKT_S4_PKT0_S7_PS5_S8_PT1_SA_PVS5_Piii,"ax",@progbits
	.align	128
        .global         _Z23reduce_bn_c_last_kernelIN3c104HalfEfS1_Li4EEvPKT_S4_PKT0_S7_PS5_S8_PT1_SA_PVS5_Piii
        .type           _Z23reduce_bn_c_last_kernelIN3c104HalfEfS1_Li4EEvPKT_S4_PKT0_S7_PS5_S8_PT1_SA_PVS5_Piii,@function
        .size           _Z23reduce_bn_c_last_kernelIN3c104HalfEfS1_Li4EEvPKT_S4_PKT0_S7_PS5_S8_PT1_SA_PVS5_Piii,(.L_x_773 - _Z23reduce_bn_c_last_kernelIN3c104HalfEfS1_Li4EEvPKT_S4_PKT0_S7_PS5_S8_PT1_SA_PVS5_Piii)
        .other          _Z23reduce_bn_c_last_kernelIN3c104HalfEfS1_Li4EEvPKT_S4_PKT0_S7_PS5_S8_PT1_SA_PVS5_Piii,@"STO_CUDA_ENTRY STV_DEFAULT"
_Z23reduce_bn_c_last_kernelIN3c104HalfEfS1_Li4EEvPKT_S4_PKT0_S7_PS5_S8_PT1_SA_PVS5_Piii:
.text._Z23reduce_bn_c_last_kernelIN3c104HalfEfS1_Li4EEvPKT_S4_PKT0_S7_PS5_S8_PT1_SA_PVS5_Piii:
[----:B------:R-:W-:Y:S08]  /*0000*/  LDC R1, c[0x0][0x37c] ;  /* 0x0000df00ff017b82 */ /* 0x000ff00000000800 */
[----:B------:R-:W0:Y:S01]  /*0010*/  LDC R6, c[0x0][0x364] ;  /* 0x0000d900ff067b82 */ /* 0x000e220000000800 */
[----:B------:R-:W0:Y:S01]  /*0020*/  LDCU UR7, c[0x0][0x374] ;  /* 0x00006e80ff0777ac */ /* 0x000e220008000800 */
[----:B------:R-:W1:Y:S01]  /*0030*/  S2R R7, SR_CTAID.X ;  /* 0x0000000000077919 */ /* 0x000e620000002500 */
[----:B------:R-:W1:Y:S01]  /*0040*/  LDCU UR11, c[0x0][0x360] ;  /* 0x00006c00ff0b77ac */ /* 0x000e620008000800 */
[----:B------:R-:W1:Y:S04]  /*0050*/  S2R R0, SR_TID.X ;  /* 0x0000000000007919 */ /* 0x000e680000002100 */
[----:B------:R-:W2:Y:S01]  /*0060*/  LDC.64 R2, c[0x0][0x398] ;  /* 0x0000e600ff027b82 */ /* 0x000ea20000000a00 */
[----:B------:R-:W3:Y:S01]  /*0070*/  LDCU.64 UR8, c[0x0][0x358] ;  /* 0x00006b00ff0877ac */ /* 0x000ee20008000a00 */
[----:B------:R-:W4:Y:S01]  /*0080*/  LDCU UR4, c[0x0][0x3d0] ;  /* 0x00007a00ff0477ac */ /* 0x000f220008000800 */
[----:B0-----:R-:W-:-:S05]  /*0090*/  IMAD R12, R6, UR7, RZ ;  /* 0x00000007060c7c24 */ /* 0x001fca000f8e02ff */
[----:B------:R-:W-:-:S04]  /*00a0*/  SHF.L.U32 R13, R12, 0x2, RZ ;  /* 0x000000020c0d7819 */ /* 0x000fc800000006ff */
[----:B------:R-:W-:-:S04]  /*00b0*/  IABS R11, R13 ;  /* 0x0000000d000b7213 */ /* 0x000fc80000000000 */
[----:B------:R-:W0:Y:S01]  /*00c0*/  I2F.RP R10, R11 ;  /* 0x0000000b000a7306 */ /* 0x000e220000209400 */
[----:B-1----:R-:W-:-:S04]  /*00d0*/  IMAD R5, R7, UR11, R0 ;  /* 0x0000000b07057c24 */ /* 0x002fc8000f8e0200 */
[----:B--2---:R-:W-:-:S05]  /*00e0*/  IMAD.WIDE R2, R5, 0x4, R2 ;  /* 0x0000000405027825 */ /* 0x004fca00078e0202 */
[----:B---3--:R1:W5:Y:S01]  /*00f0*/  LDG.E.CONSTANT R4, desc[UR8][R2.64] ;  /* 0x0000000802047981 */ /* 0x008362000c1e9900 */
[----:B----4-:R-:W-:Y:S01]  /*0100*/  IMAD.U32 R20, RZ, RZ, UR4 ;  /* 0x00000004ff147e24 */ /* 0x010fe2000f8e00ff */
[----:B------:R-:W-:Y:S01]  /*0110*/  IABS R14, R13 ;  /* 0x0000000d000e7213 */ /* 0x000fe20000000000 */
[----:B------:R-:W2:Y:S01]  /*0120*/  LDCU UR4, c[0x0][0x3d4] ;  /* 0x00007a80ff0477ac */ /* 0x000ea20008000800 */
[----:B------:R-:W3:Y:S01]  /*0130*/  S2UR UR10, SR_CTAID.Y ;  /* 0x00000000000a79c3 */ /* 0x000ee20000002600 */
[----:B0-----:R-:W0:Y:S01]  /*0140*/  MUFU.RCP R10, R10 ;  /* 0x0000000a000a7308 */ /* 0x001e220000001000 */
[----:B------:R-:W-:Y:S01]  /*0150*/  IADD3 R0, PT, PT, R20, -0x1, RZ ;  /* 0xffffffff14007810 */ /* 0x000fe20007ffe0ff */
[----:B------:R-:W-:Y:S01]  /*0160*/  HFMA2 R32, -RZ, RZ, 0, 0 ;  /* 0x00000000ff207431 */ /* 0x000fe200000001ff */
[----:B------:R-:W-:Y:S02]  /*0170*/  CS2R R30, SRZ ;  /* 0x00000000001e7805 */ /* 0x000fe4000001ff00 */
[----:B------:R-:W-:-:S02]  /*0180*/  CS2R R28, SRZ ;  /* 0x00000000001c7805 */ /* 0x000fc4000001ff00 */
[----:B------:R-:W-:Y:S01]  /*0190*/  MOV R27, RZ ;  /* 0x000000ff001b7202 */ /* 0x000fe20000000f00 */
[----:B--2---:R-:W-:Y:S01]  /*01a0*/  IMAD.U32 R21, RZ, RZ, UR4 ;  /* 0x00000004ff157e24 */ /* 0x004fe2000f8e00ff */
[----:B0-----:R-:W-:-:S04]  /*01b0*/  IADD3 R8, PT, PT, R10, 0xffffffe, RZ ;  /* 0x0ffffffe0a087810 */ /* 0x001fc80007ffe0ff */
[----:B------:R0:W1:Y:S02]  /*01c0*/  F2I.FTZ.U32.TRUNC.NTZ R9, R8 ;  /* 0x0000000800097305 */ /* 0x000064000021f000 */
[----:B0-----:R-:W-:Y:S01]  /*01d0*/  HFMA2 R8, -RZ, RZ, 0, 0 ;  /* 0x00000000ff087431 */ /* 0x001fe200000001ff */
[----:B-1----:R-:W-:-:S05]  /*01e0*/  IADD3 R2, PT, PT, RZ, -R9, RZ ;  /* 0x80000009ff027210 */ /* 0x002fca0007ffe0ff */
[----:B------:R-:W-:Y:S01]  /*01f0*/  IMAD R3, R2, R11, RZ ;  /* 0x0000000b02037224 */ /* 0x000fe200078e02ff */
[----:B------:R-:W-:Y:S02]  /*0200*/  IABS R2, R0 ;  /* 0x0000000000027213 */ /* 0x000fe40000000000 */
[----:B------:R-:W-:Y:S01]  /*0210*/  LOP3.LUT R0, R0, R13, RZ, 0x3c, !PT ;  /* 0x0000000d00007212 */ /* 0x000fe200078e3cff */
[----:B------:R-:W-:Y:S01]  /*0220*/  IMAD.HI.U32 R9, R9, R3, R8 ;  /* 0x0000000309097227 */ /* 0x000fe200078e0008 */
[----:B------:R-:W-:Y:S02]  /*0230*/  IADD3 R8, PT, PT, RZ, -R14, RZ ;  /* 0x8000000eff087210 */ /* 0x000fe40007ffe0ff */
[----:B------:R-:W-:Y:S01]  /*0240*/  ISETP.GE.AND P2, PT, R0, RZ, PT ;  /* 0x000000ff0000720c */ /* 0x000fe20003f46270 */
[----:B------:R-:W0:Y:S01]  /*0250*/  LDC.64 R14, c[0x0][0x390] ;  /* 0x0000e400ff0e7b82 */ /* 0x000e220000000a00 */
[----:B------:R-:W-:Y:S01]  /*0260*/  MOV R0, RZ ;  /* 0x000000ff00007202 */ /* 0x000fe20000000f00 */
[----:B------:R-:W-:-:S04]  /*0270*/  IMAD.HI.U32 R3, R9, R2, RZ ;  /* 0x0000000209037227 */ /* 0x000fc800078e00ff */
[----:B------:R-:W-:-:S05]  /*0280*/  IMAD R2, R3, R8, R2 ;  /* 0x0000000803027224 */ /* 0x000fca00078e0202 */
[----:B------:R-:W-:-:S13]  /*0290*/  ISETP.GT.U32.AND P1, PT, R11, R2, PT ;  /* 0x000000020b00720c */ /* 0x000fda0003f24070 */
[----:B------:R-:W-:Y:S01]  /*02a0*/  @!P1 IMAD.IADD R2, R2, 0x1, -R11 ;  /* 0x0000000102029824 */ /* 0x000fe200078e0a0b */
[----:B------:R-:W-:Y:S02]  /*02b0*/  @!P1 IADD3 R3, PT, PT, R3, 0x1, RZ ;  /* 0x0000000103039810 */ /* 0x000fe40007ffe0ff */
[----:B------:R-:W-:Y:S02]  /*02c0*/  ISETP.NE.AND P1, PT, R13, RZ, PT ;  /* 0x000000ff0d00720c */ /* 0x000fe40003f25270 */
[----:B------:R-:W-:Y:S01]  /*02d0*/  ISETP.GE.U32.AND P0, PT, R2, R11, PT ;  /* 0x0000000b0200720c */ /* 0x000fe20003f06070 */
[----:B------:R-:W-:Y:S01]  /*02e0*/  IMAD.MOV.U32 R2, RZ, RZ, RZ ;  /* 0x000000ffff027224 */ /* 0x000fe200078e00ff */
[----:B------:R-:W1:Y:S11]  /*02f0*/  S2R R11, SR_TID.Y ;  /* 0x00000000000b7919 */ /* 0x000e760000002200 */
[----:B------:R-:W-:-:S04]  /*0300*/  @P0 IADD3 R3, PT, PT, R3, 0x1, RZ ;  /* 0x0000000103030810 */ /* 0x000fc80007ffe0ff */
[----:B------:R-:W-:Y:S02]  /*0310*/  @!P2 IADD3 R3, PT, PT, -R3, RZ, RZ ;  /* 0x000000ff0303a210 */ /* 0x000fe40007ffe1ff */
[----:B------:R-:W-:-:S04]  /*0320*/  @!P1 LOP3.LUT R3, RZ, R13, RZ, 0x33, !PT ;  /* 0x0000000dff039212 */ /* 0x000fc800078e33ff */
[----:B------:R-:W-:-:S13]  /*0330*/  ISETP.GE.AND P0, PT, R3, RZ, PT ;  /* 0x000000ff0300720c */ /* 0x000fda0003f06270 */
[----:B01-3--:R-:W-:Y:S05]  /*0340*/  @!P0 BRA `(.L_x_263) ;  /* 0x0000001400f88947 */ /* 0x00bfea0003800000 */
[----:B------:R-:W-:-:S05]  /*0350*/  IMAD.WIDE R14, R5, 0x4, R14 ;  /* 0x00000004050e7825 */ /* 0x000fca00078e020e */
[----:B------:R0:W5:Y:S01]  /*0360*/  LDG.E.CONSTANT R8, desc[UR8][R14.64] ;  /* 0x000000080e087981 */ /* 0x000162000c1e9900 */
[----:B------:R-:W-:Y:S01]  /*0370*/  ISETP.NE.AND P0, PT, R3, RZ, PT ;  /* 0x000000ff0300720c */ /* 0x000fe20003f05270 */
[----:B------:R-:W-:Y:S01]  /*0380*/  IMAD R13, R6, UR10, R11 ;  /* 0x0000000a060d7c24 */ /* 0x000fe2000f8e020b */
[----:B------:R-:W-:Y:S01]  /*0390*/  MOV R2, RZ ;  /* 0x000000ff00027202 */ /* 0x000fe20000000f00 */
[-C--:B------:R-:W-:Y:S02]  /*03a0*/  IMAD R9, R12, R21.reuse, RZ ;  /* 0x000000150c097224 */ /* 0x080fe400078e02ff */
[----:B------:R-:W-:-:S08]  /*03b0*/  IMAD R10, R13, R21, R5 ;  /* 0x000000150d0a7224 */ /* 0x000fd000078e0205 */
[----:B0-----:R-:W-:Y:S05]  /*03c0*/  @!P0 BRA `(.L_x_264) ;  /* 0x0000001000d08947 */ /* 0x001fea0003800000 */
[----:B------:R-:W0:Y:S01]  /*03d0*/  LDC.64 R16, c[0x0][0x388] ;  /* 0x0000e200ff107b82 */ /* 0x000e220000000a00 */
[----:B------:R-:W-:-:S04]  /*03e0*/  ISETP.GE.AND P1, PT, R13, R20, PT ;  /* 0x000000140d00720c */ /* 0x000fc80003f26270 */
[----:B------:R-:W-:-:S03]  /*03f0*/  ISETP.LT.AND P1, PT, R5, R21, !P1 ;  /* 0x000000150500720c */ /* 0x000fc60004f21270 */
[----:B------:R-:W1:Y:S01]  /*0400*/  LDC.64 R14, c[0x0][0x380] ;  /* 0x0000e000ff0e7b82 */ /* 0x000e620000000a00 */
[----:B------:R-:W-:Y:S02]  /*0410*/  IADD3 R19, PT, PT, R12, R13, RZ ;  /* 0x0000000d0c137210 */ /* 0x000fe40007ffe0ff */
[----:B------:R-:W-:Y:S01]  /*0420*/  ISETP.GE.AND P0, PT, R5, R21, PT ;  /* 0x000000150500720c */ /* 0x000fe20003f06270 */
[----:B------:R-:W-:-:S04]  /*0430*/  ULEA UR6, UR7, UR10, 0x2 ;  /* 0x0000000a07067291 */ /* 0x000fc8000f8e10ff */
[----:B------:R-:W2:Y:S02]  /*0440*/  LDC.64 R38, c[0x0][0x380] ;  /* 0x0000e000ff267b82 */ /* 0x000ea40000000a00 */
[----:B0-----:R-:W-:-:S06]  /*0450*/  @P1 IMAD.WIDE R16, R10, 0x2, R16 ;  /* 0x000000020a101825 */ /* 0x001fcc00078e0210 */
[----:B------:R-:W0:Y:S01]  /*0460*/  LDC.64 R26, c[0x0][0x388] ;  /* 0x0000e200ff1a7b82 */ /* 0x000e220000000a00 */
[----:B------:R-:W3:Y:S01]  /*0470*/  @P1 LDG.E.U16.CONSTANT R16, desc[UR8][R16.64] ;  /* 0x0000000810101981 */ /* 0x000ee2000c1e9500 */
[----:B-1----:R-:W-:Y:S01]  /*0480*/  @P1 IMAD.WIDE R14, R10, 0x2, R14 ;  /* 0x000000020a0e1825 */ /* 0x002fe200078e020e */
[----:B------:R-:W-:Y:S01]  /*0490*/  ULEA UR4, UR7, UR10, 0x1 ;  /* 0x0000000a07047291 */ /* 0x000fe2000f8e08ff */
[----:B------:R-:W-:Y:S01]  /*04a0*/  CS2R R36, SRZ ;  /* 0x0000000000247805 */ /* 0x000fe2000001ff00 */
[----:B------:R-:W-:-:S03]  /*04b0*/  UIMAD UR5, UR7, 0x3, UR10 ;  /* 0x00000003070578a4 */ /* 0x000fc6000f8e020a */
[----:B------:R-:W1:Y:S01]  /*04c0*/  LDC.64 R24, c[0x0][0x388] ;  /* 0x0000e200ff187b82 */ /* 0x000e620000000a00 */
[----:B------:R4:W2:Y:S01]  /*04d0*/  @P1 LDG.E.U16.CONSTANT R14, desc[UR8][R14.64] ;  /* 0x000000080e0e1981 */ /* 0x0008a2000c1e9500 */
[----:B------:R-:W-:-:S04]  /*04e0*/  IADD3 R23, PT, PT, R12, R19, RZ ;  /* 0x000000130c177210 */ /* 0x000fc80007ffe0ff */
[-C--:B------:R-:W-:Y:S01]  /*04f0*/  ISETP.GE.OR P3, PT, R23, R20.reuse, P0 ;  /* 0x000000141700720c */ /* 0x080fe20000766670 */
[C---:B------:R-:W-:Y:S01]  /*0500*/  IMAD.IADD R23, R12.reuse, 0x1, R23 ;  /* 0x000000010c177824 */ /* 0x040fe200078e0217 */
[----:B------:R-:W1:Y:S04]  /*0510*/  LDC.64 R32, c[0x0][0x388] ;  /* 0x0000e200ff207b82 */ /* 0x000e680000000a00 */
[-C--:B------:R-:W-:Y:S02]  /*0520*/  ISETP.GE.OR P5, PT, R23, R20.reuse, P0 ;  /* 0x000000141700720c */ /* 0x080fe400007a6670 */
[----:B----4-:R-:W-:Y:S02]  /*0530*/  IADD3 R15, PT, PT, R12, R23, RZ ;  /* 0x000000170c0f7210 */ /* 0x010fe40007ffe0ff */
[----:B------:R-:W4:Y:S01]  /*0540*/  LDC.64 R22, c[0x0][0x380] ;  /* 0x0000e000ff167b82 */ /* 0x000f220000000a00 */
[----:B------:R-:W-:-:S02]  /*0550*/  ISETP.GE.OR P2, PT, R19, R20, P0 ;  /* 0x000000141300720c */ /* 0x000fc40000746670 */
[----:B------:R-:W-:-:S05]  /*0560*/  ISETP.GE.OR P6, PT, R15, R20, P0 ;  /* 0x000000140f00720c */ /* 0x000fca00007c6670 */
[----:B------:R-:W0:Y:S01]  /*0570*/  LDC.64 R18, c[0x0][0x388] ;  /* 0x0000e200ff127b82 */ /* 0x000e220000000a00 */
[----:B------:R-:W-:Y:S01]  /*0580*/  IADD3 R15, PT, PT, R12, R15, RZ ;  /* 0x0000000f0c0f7210 */ /* 0x000fe20007ffe0ff */
[----:B------:R-:W-:-:S03]  /*0590*/  IMAD R0, R6, UR5, R11 ;  /* 0x0000000506007c24 */ /* 0x000fc6000f8e020b */
[----:B------:R-:W-:Y:S02]  /*05a0*/  ISETP.GE.OR P4, PT, R15, R20, P0 ;  /* 0x000000140f00720c */ /* 0x000fe40000786670 */
[----:B------:R-:W-:Y:S01]  /*05b0*/  IADD3 R15, PT, PT, R12, R15, RZ ;  /* 0x0000000f0c0f7210 */ /* 0x000fe20007ffe0ff */
[----:B------:R-:W1:Y:S01]  /*05c0*/  LDC.64 R28, c[0x0][0x380] ;  /* 0x0000e000ff1c7b82 */ /* 0x000e620000000a00 */
[----:B------:R-:W-:-:S03]  /*05d0*/  UIMAD UR5, UR7, 0x7, UR10 ;  /* 0x00000007070578a4 */ /* 0x000fc6000f8e020a */
[----:B------:R-:W-:-:S04]  /*05e0*/  IMAD.IADD R12, R12, 0x1, R15 ;  /* 0x000000010c0c7824 */ /* 0x000fc800078e020f */
[----:B------:R-:W1:Y:S01]  /*05f0*/  LDC.64 R42, c[0x0][0x380] ;  /* 0x0000e000ff2a7b82 */ /* 0x000e620000000a00 */
[----:B------:R-:W-:-:S07]  /*0600*/  IMAD R2, R6, UR5, R11 ;  /* 0x0000000506027c24 */ /* 0x000fce000f8e020b */
[----:B------:R-:W1:Y:S08]  /*0610*/  LDC.64 R40, c[0x0][0x380] ;  /* 0x0000e000ff287b82 */ /* 0x000e700000000a00 */
[----:B------:R-:W1:Y:S01]  /*0620*/  LDC.64 R30, c[0x0][0x388] ;  /* 0x0000e200ff1e7b82 */ /* 0x000e620000000a00 */
[----:B---3--:R-:W-:Y:S02]  /*0630*/  @P1 HADD2.F32 R36, -RZ, R16.H0_H0 ;  /* 0x20000010ff241230 */ /* 0x008fe40000004100 */
[----:B------:R-:W-:-:S04]  /*0640*/  IMAD R16, R6, UR6, R11 ;  /* 0x0000000606107c24 */ /* 0x000fc8000f8e020b */
[----:B------:R-:W-:Y:S02]  /*0650*/  IMAD R16, R16, R21, R5 ;  /* 0x0000001510107224 */ /* 0x000fe400078e0205 */
[----:B--2---:R-:W-:Y:S02]  /*0660*/  @P1 HADD2.F32 R37, -RZ, R14.H0_H0 ;  /* 0x2000000eff251230 */ /* 0x004fe40000004100 */
[----:B------:R-:W-:Y:S01]  /*0670*/  IMAD R14, R6, UR4, R11 ;  /* 0x00000004060e7c24 */ /* 0x000fe2000f8e020b */
[----:B------:R-:W-:Y:S01]  /*0680*/  UIMAD UR4, UR7, 0x5, UR10 ;  /* 0x00000005070478a4 */ /* 0x000fe2000f8e020a */
[----:B----4-:R-:W-:Y:S01]  /*0690*/  @!P6 IMAD.WIDE R22, R16, 0x2, R22 ;  /* 0x000000021016e825 */ /* 0x010fe200078e0216 */
[----:B------:R-:W-:-:S03]  /*06a0*/  ISETP.GE.OR P1, PT, R15, R20, P0 ;  /* 0x000000140f00720c */ /* 0x000fc60000726670 */
[-CC-:B------:R-:W-:Y:S01]  /*06b0*/  IMAD R15, R0, R21.reuse, R5.reuse ;  /* 0x00000015000f7224 */ /* 0x180fe200078e0205 */
[----:B------:R2:W3:Y:S01]  /*06c0*/  @!P6 LDG.E.U16.CONSTANT R34, desc[UR8][R22.64] ;  /* 0x000000081622e981 */ /* 0x0004e2000c1e9500 */
[----:B------:R-:W-:Y:S02]  /*06d0*/  IMAD R14, R14, R21, R5 ;  /* 0x000000150e0e7224 */ /* 0x000fe400078e0205 */
[----:B------:R-:W-:Y:S02]  /*06e0*/  IMAD R0, R6, UR4, R11 ;  /* 0x0000000406007c24 */ /* 0x000fe4000f8e020b */
[----:B------:R-:W-:-:S04]  /*06f0*/  @!P3 IMAD.WIDE R38, R14, 0x2, R38 ;  /* 0x000000020e26b825 */ /* 0x000fc800078e0226 */
[----:B------:R-:W-:Y:S01]  /*0700*/  IMAD R17, R0, R21, R5 ;  /* 0x0000001500117224 */ /* 0x000fe200078e0205 */
[----:B--2---:R-:W2:Y:S01]  /*0710*/  LDC.64 R22, c[0x0][0x380] ;  /* 0x0000e000ff167b82 */ /* 0x004ea20000000a00 */
[----:B0-----:R-:W-:Y:S01]  /*0720*/  @!P6 IMAD.WIDE R18, R16, 0x2, R18 ;  /* 0x000000021012e825 */ /* 0x001fe200078e0212 */
[----:B------:R-:W-:Y:S01]  /*0730*/  ISETP.GE.OR P0, PT, R12, R20, P0 ;  /* 0x000000140c00720c */ /* 0x000fe20000706670 */
[----:B------:R-:W4:Y:S02]  /*0740*/  @!P3 LDG.E.U16.CONSTANT R38, desc[UR8][R38.64] ;  /* 0x000000082626b981 */ /* 0x000f24000c1e9500 */
[----:B------:R-:W-:Y:S01]  /*0750*/  @!P4 IMAD.WIDE R26, R17, 0x2, R26 ;  /* 0x00000002111ac825 */ /* 0x000fe200078e021a */
[----:B------:R-:W-:Y:S01]  /*0760*/  UIMAD UR4, UR7, 0x6, UR10 ;  /* 0x00000006070478a4 */ /* 0x000fe2000f8e020a */
[----:B------:R0:W4:Y:S05]  /*0770*/  @!P6 LDG.E.U16.CONSTANT R39, desc[UR8][R18.64] ;  /* 0x000000081227e981 */ /* 0x00012a000c1e9500 */
[----:B------:R-:W-:-:S02]  /*0780*/  IMAD R44, R6, UR4, R11 ;  /* 0x00000004062c7c24 */ /* 0x000fc4000f8e020b */
[----:B0-----:R-:W-:Y:S02]  /*0790*/  IMAD R18, R2, R21, R5 ;  /* 0x0000001502127224 */ /* 0x001fe400078e0205 */
[----:B------:R0:W4:Y:S01]  /*07a0*/  @!P4 LDG.E.U16.CONSTANT R2, desc[UR8][R26.64] ;  /* 0x000000081a02c981 */ /* 0x000122000c1e9500 */
[----:B-1----:R-:W-:-:S04]  /*07b0*/  @!P3 IMAD.WIDE R24, R14, 0x2, R24 ;  /* 0x000000020e18b825 */ /* 0x002fc800078e0218 */
[----:B------:R-:W-:Y:S01]  /*07c0*/  @!P5 IMAD.WIDE R32, R15, 0x2, R32 ;  /* 0x000000020f20d825 */ /* 0x000fe200078e0220 */
[----:B------:R-:W-:Y:S01]  /*07d0*/  UIADD3 UR4, UPT, UPT, UR7, UR10, URZ ;  /* 0x0000000a07047290 */ /* 0x000fe2000fffe0ff */
[----:B------:R1:W4:Y:S01]  /*07e0*/  @!P3 LDG.E.U16.CONSTANT R35, desc[UR8][R24.64] ;  /* 0x000000081823b981 */ /* 0x000322000c1e9500 */
[----:B0-----:R-:W0:Y:S01]  /*07f0*/  LDC.64 R26, c[0x0][0x380] ;  /* 0x0000e000ff1a7b82 */ /* 0x001e220000000a00 */
[----:B------:R-:W-:Y:S02]  /*0800*/  @!P0 IMAD.WIDE R28, R18, 0x2, R28 ;  /* 0x00000002121c8825 */ /* 0x000fe400078e021c */
[----:B------:R-:W4:Y:S02]  /*0810*/  @!P5 LDG.E.U16.CONSTANT R33, desc[UR8][R32.64] ;  /* 0x000000082021d981 */ /* 0x000f24000c1e9500 */
[----:B------:R-:W-:Y:S02]  /*0820*/  IMAD R19, R44, R21, R5 ;  /* 0x000000152c137224 */ /* 0x000fe400078e0205 */
[----:B------:R-:W-:Y:S01]  /*0830*/  @!P4 IMAD.WIDE R42, R17, 0x2, R42 ;  /* 0x00000002112ac825 */ /* 0x000fe200078e022a */
[----:B-1----:R-:W1:Y:S03]  /*0840*/  LDC.64 R24, c[0x0][0x388] ;  /* 0x0000e200ff187b82 */ /* 0x002e660000000a00 */
[----:B------:R-:W-:Y:S01]  /*0850*/  @!P5 IMAD.WIDE R40, R15, 0x2, R40 ;  /* 0x000000020f28d825 */ /* 0x000fe200078e0228 */
[----:B------:R2:W4:Y:S03]  /*0860*/  @!P0 LDG.E.U16.CONSTANT R32, desc[UR8][R28.64] ;  /* 0x000000081c208981 */ /* 0x000526000c1e9500 */
[----:B--2---:R-:W-:Y:S01]  /*0870*/  @!P1 IMAD.WIDE R22, R19, 0x2, R22 ;  /* 0x0000000213169825 */ /* 0x004fe200078e0216 */
[----:B------:R2:W4:Y:S04]  /*0880*/  @!P4 LDG.E.U16.CONSTANT R0, desc[UR8][R42.64] ;  /* 0x000000082a00c981 */ /* 0x000528000c1e9500 */
[----:B------:R-:W4:Y:S01]  /*0890*/  @!P5 LDG.E.U16.CONSTANT R40, desc[UR8][R40.64] ;  /* 0x000000082828d981 */ /* 0x000f22000c1e9500 */
[----:B------:R-:W1:Y:S03]  /*08a0*/  LDC.64 R28, c[0x0][0x388] ;  /* 0x0000e200ff1c7b82 */ /* 0x000e660000000a00 */
[----:B------:R2:W4:Y:S02]  /*08b0*/  @!P1 LDG.E.U16.CONSTANT R23, desc[UR8][R22.64] ;  /* 0x0000000816179981 */ /* 0x000524000c1e9500 */
[----:B--2---:R-:W-:-:S04]  /*08c0*/  IMAD R42, R6, UR4, R11 ;  /* 0x00000004062a7c24 */ /* 0x004fc8000f8e020b */
[----:B------:R-:W-:-:S04]  /*08d0*/  IMAD R22, R42, R21, R5 ;  /* 0x000000152a167224 */ /* 0x000fc800078e0205 */
[----:B0-----:R-:W-:-:S06]  /*08e0*/  @!P2 IMAD.WIDE R26, R22, 0x2, R26 ;  /* 0x00000002161aa825 */ /* 0x001fcc00078e021a */
[----:B------:R-:W2:Y:S01]  /*08f0*/  @!P2 LDG.E.U16.CONSTANT R26, desc[UR8][R26.64] ;  /* 0x000000081a1aa981 */ /* 0x000ea2000c1e9500 */
[----:B-1----:R-:W-:-:S04]  /*0900*/  @!P1 IMAD.WIDE R24, R19, 0x2, R24 ;  /* 0x0000000213189825 */ /* 0x002fc800078e0218 */
[----:B------:R-:W-:Y:S02]  /*0910*/  @!P0 IMAD.WIDE R30, R18, 0x2, R30 ;  /* 0x00000002121e8825 */ /* 0x000fe400078e021e */
[----:B------:R-:W2:Y:S02]  /*0920*/  @!P1 LDG.E.U16.CONSTANT R24, desc[UR8][R24.64] ;  /* 0x0000000818189981 */ /* 0x000ea4000c1e9500 */
[----:B------:R-:W-:Y:S02]  /*0930*/  @!P2 IMAD.WIDE R28, R22, 0x2, R28 ;  /* 0x00000002161ca825 */ /* 0x000fe400078e021c */
[----:B------:R0:W2:Y:S04]  /*0940*/  @!P0 LDG.E.U16.CONSTANT R30, desc[UR8][R30.64] ;  /* 0x000000081e1e8981 */ /* 0x0000a8000c1e9500 */
[----:B------:R1:W2:Y:S01]  /*0950*/  @!P2 LDG.E.U16.CONSTANT R29, desc[UR8][R28.64] ;  /* 0x000000081c1da981 */ /* 0x0002a2000c1e9500 */
[----:B------:R-:W-:Y:S01]  /*0960*/  MOV R11, RZ ;  /* 0x000000ff000b7202 */ /* 0x000fe20000000f00 */
[----:B0-----:R-:W-:Y:S01]  /*0970*/  IMAD.MOV.U32 R31, RZ, RZ, RZ ;  /* 0x000000ffff1f7224 */ /* 0x001fe200078e00ff */
[----:B------:R-:W-:Y:S01]  /*0980*/  CS2R R42, SRZ ;  /* 0x00000000002a7805 */ /* 0x000fe2000001ff00 */
[----:B------:R-:W-:-:S02]  /*0990*/  HFMA2 R41, -RZ, RZ, 0, 0 ;  /* 0x00000000ff297431 */ /* 0x000fc400000001ff */
[----:B-----5:R-:W-:Y:S01]  /*09a0*/  FADD.FTZ R37, -R8, R37 ;  /* 0x0000002508257221 */ /* 0x020fe20000010100 */
[----:B------:R-:W-:Y:S01]  /*09b0*/  FADD.FTZ R27, RZ, R36 ;  /* 0x00000024ff1b7221 */ /* 0x000fe20000010000 */
[----:B------:R-:W-:Y:S01]  /*09c0*/  MOV R25, RZ ;  /* 0x000000ff00197202 */ /* 0x000fe20000000f00 */
[C---:B------:R-:W-:Y:S01]  /*09d0*/  IMAD R16, R9.reuse, 0x8, R16 ;  /* 0x0000000809107824 */ /* 0x040fe200078e0210 */
[C---:B------:R-:W-:Y:S01]  /*09e0*/  LEA R14, R9.reuse, R14, 0x3 ;  /* 0x0000000e090e7211 */ /* 0x040fe200078e18ff */
[C---:B------:R-:W-:Y:S01]  /*09f0*/  IMAD R22, R9.reuse, 0x8, R22 ;  /* 0x0000000809167824 */ /* 0x040fe200078e0216 */
[C---:B------:R-:W-:Y:S02]  /*0a00*/  LEA R15, R9.reuse, R15, 0x3 ;  /* 0x0000000f090f7211 */ /* 0x040fe400078e18ff */
[C---:B------:R-:W-:Y:S02]  /*0a10*/  LEA R17, R9.reuse, R17, 0x3 ;  /* 0x0000001109117211 */ /* 0x040fe400078e18ff */
[----:B------:R-:W-:-:S02]  /*0a20*/  LEA R18, R9, R18, 0x3 ;  /* 0x0000001209127211 */ /* 0x000fc400078e18ff */
[----:B------:R-:W-:Y:S01]  /*0a30*/  LEA R19, R9, R19, 0x3 ;  /* 0x0000001309137211 */ /* 0x000fe200078e18ff */
[----:B---3--:R-:W-:Y:S02]  /*0a40*/  @!P6 HADD2.F32 R43, -RZ, R34.H0_H0 ;  /* 0x20000022ff2be230 */ /* 0x008fe40000004100 */
[----:B------:R-:W-:-:S03]  /*0a50*/  FFMA.FTZ R34, R37, R36, RZ ;  /* 0x0000002425227223 */ /* 0x000fc600000100ff */
[----:B------:R-:W-:Y:S01]  /*0a60*/  FADD.FTZ R43, -R8, R43 ;  /* 0x0000002b082b7221 */ /* 0x000fe20000010100 */
[----:B------:R-:W-:Y:S01]  /*0a70*/  CS2R R36, SRZ ;  /* 0x0000000000247805 */ /* 0x000fe2000001ff00 */
[----:B----4-:R-:W-:Y:S02]  /*0a80*/  @!P3 HADD2.F32 R41, -RZ, R38.H0_H0 ;  /* 0x20000026ff29b230 */ /* 0x010fe40000004100 */
[----:B------:R-:W-:Y:S02]  /*0a90*/  @!P3 HADD2.F32 R11, -RZ, R35.H0_H0 ;  /* 0x20000023ff0bb230 */ /* 0x000fe40000004100 */
[----:B------:R-:W-:Y:S02]  /*0aa0*/  HFMA2 R35, -RZ, RZ, 0, 0 ;  /* 0x00000000ff237431 */ /* 0x000fe400000001ff */
[----:B------:R-:W-:Y:S02]  /*0ab0*/  @!P5 HADD2.F32 R31, -RZ, R33.H0_H0 ;  /* 0x20000021ff1fd230 */ /* 0x000fe40000004100 */
[----:B------:R-:W-:-:S02]  /*0ac0*/  HFMA2 R33, -RZ, RZ, 0, 0 ;  /* 0x00000000ff217431 */ /* 0x000fc400000001ff */
[----:B------:R-:W-:Y:S02]  /*0ad0*/  @!P4 HADD2.F32 R33, -RZ, R2.H0_H0 ;  /* 0x20000002ff21c230 */ /* 0x000fe40000004100 */
[----:B------:R-:W-:-:S05]  /*0ae0*/  @!P5 HADD2.F32 R35, -RZ, R40.H0_H0 ;  /* 0x20000028ff23d230 */ /* 0x000fca0000004100 */
[----:B------:R-:W-:Y:S01]  /*0af0*/  FADD.FTZ R2, -R8, R35 ;  /* 0x0000002308027221 */ /* 0x000fe20000010100 */
[----:B------:R-:W-:Y:S02]  /*0b00*/  HFMA2 R35, -RZ, RZ, 0, 0 ;  /* 0x00000000ff237431 */ /* 0x000fe400000001ff */
[----:B------:R-:W-:Y:S01]  /*0b10*/  @!P6 HADD2.F32 R42, -RZ, R39.H0_H0 ;  /* 0x20000027ff2ae230 */ /* 0x000fe20000004100 */
[----:B------:R-:W-:Y:S01]  /*0b20*/  MOV R39, RZ ;  /* 0x000000ff00277202 */ /* 0x000fe20000000f00 */
[----:B------:R-:W-:-:S03]  /*0b30*/  @!P4 HADD2.F32 R25, -RZ, R0.H0_H0 ;  /* 0x20000000ff19c230 */ /* 0x000fc60000004100 */
[----:B-1----:R-:W-:Y:S01]  /*0b40*/  FADD.FTZ R28, R27, R42 ;  /* 0x0000002a1b1c7221 */ /* 0x002fe20000010000 */
[----:B------:R-:W-:Y:S01]  /*0b50*/  FFMA.FTZ R27, R43, R42, R34 ;  /* 0x0000002a2b1b7223 */ /* 0x000fe20000010022 */
[----:B--2---:R-:W-:Y:S02]  /*0b60*/  @!P2 HADD2.F32 R35, -RZ, R26.H0_H0 ;  /* 0x2000001aff23a230 */ /* 0x004fe40000004100 */
[----:B------:R-:W-:-:S05]  /*0b70*/  VIADD R26, R3, 0x1 ;  /* 0x00000001031a7836 */ /* 0x000fca0000000000 */
[----:B------:R-:W-:Y:S01]  /*0b80*/  LOP3.LUT R26, R26, 0x7ffffffe, RZ, 0xc0, !PT ;  /* 0x7ffffffe1a1a7812 */ /* 0x000fe200078ec0ff */
[----:B------:R-:W-:Y:S02]  /*0b90*/  IMAD.MOV.U32 R34, RZ, RZ, RZ ;  /* 0x000000ffff227224 */ /* 0x000fe400078e00ff */
[----:B------:R-:W-:Y:S01]  /*0ba0*/  FADD.FTZ R0, -R8, R41 ;  /* 0x0000002908007221 */ /* 0x000fe20000010100 */
[----:B------:R-:W-:Y:S01]  /*0bb0*/  IADD3 R26, PT, PT, -R26, 0x2, RZ ;  /* 0x000000021a1a7810 */ /* 0x000fe20007ffe1ff */
[----:B------:R-:W-:Y:S01]  /*0bc0*/  @!P1 HADD2.F32 R37, -RZ, R23.H0_H0 ;  /* 0x20000017ff259230 */ /* 0x000fe20000004100 */
[----:B------:R-:W-:Y:S01]  /*0bd0*/  MOV R23, RZ ;  /* 0x000000ff00177202 */ /* 0x000fe20000000f00 */
[----:B------:R-:W-:Y:S01]  /*0be0*/  @!P1 HADD2.F32 R34, -RZ, R24.H0_H0 ;  /* 0x20000018ff229230 */ /* 0x000fe20000004100 */
[----:B------:R-:W-:Y:S01]  /*0bf0*/  IADD3 R24, PT, PT, R10, R9, RZ ;  /* 0x000000090a187210 */ /* 0x000fe20007ffe0ff */
[----:B------:R-:W-:Y:S02]  /*0c00*/  @!P0 HADD2.F32 R39, -RZ, R32.H0_H0 ;  /* 0x20000020ff278230 */ /* 0x000fe40000004100 */
[----:B------:R-:W-:Y:S01]  /*0c10*/  @!P0 HADD2.F32 R36, -RZ, R30.H0_H0 ;  /* 0x2000001eff248230 */ /* 0x000fe20000004100 */
[----:B------:R-:W-:Y:S01]  /*0c20*/  ISETP.NE.AND P0, PT, R26, RZ, PT ;  /* 0x000000ff1a00720c */ /* 0x000fe20003f05270 */
[----:B------:R-:W-:-:S02]  /*0c30*/  @!P2 HADD2.F32 R23, -RZ, R29.H0_H0 ;  /* 0x2000001dff17a230 */ /* 0x000fc40000004100 */
[----:B------:R-:W-:Y:S01]  /*0c40*/  FADD.FTZ R10, -R8, R35 ;  /* 0x00000023080a7221 */ /* 0x000fe20000010100 */
[----:B------:R-:W-:Y:S01]  /*0c50*/  FFMA.FTZ R32, R0, R11, RZ ;  /* 0x0000000b00207223 */ /* 0x000fe200000100ff */
[----:B------:R-:W-:Y:S01]  /*0c60*/  FFMA.FTZ R0, R2, R31, RZ ;  /* 0x0000001f02007223 */ /* 0x000fe200000100ff */
[C---:B------:R-:W-:Y:S01]  /*0c70*/  IADD3 R24, PT, PT, R9.reuse, R24, R9 ;  /* 0x0000001809187210 */ /* 0x040fe20007ffe009 */
[----:B------:R-:W-:Y:S01]  /*0c80*/  FADD.FTZ R31, RZ, R31 ;  /* 0x0000001fff1f7221 */ /* 0x000fe20000010000 */
[----:B------:R-:W-:Y:S01]  /*0c90*/  FADD.FTZ R11, RZ, R11 ;  /* 0x0000000bff0b7221 */ /* 0x000fe20000010000 */
[----:B------:R-:W-:Y:S01]  /*0ca0*/  FFMA.FTZ R35, R10, R23, RZ ;  /* 0x000000170a237223 */ /* 0x000fe200000100ff */
[----:B------:R-:W-:Y:S01]  /*0cb0*/  FADD.FTZ R10, RZ, R23 ;  /* 0x00000017ff0a7221 */ /* 0x000fe20000010000 */
[----:B------:R-:W-:Y:S01]  /*0cc0*/  IADD3 R24, PT, PT, R9, R24, R9 ;  /* 0x0000001809187210 */ /* 0x000fe20007ffe009 */
[----:B------:R-:W-:Y:S01]  /*0cd0*/  FADD.FTZ R2, R31, R36 ;  /* 0x000000241f027221 */ /* 0x000fe20000010000 */
[----:B------:R-:W-:Y:S01]  /*0ce0*/  FADD.FTZ R31, R11, R34 ;  /* 0x000000220b1f7221 */ /* 0x000fe20000010000 */
[----:B------:R-:W-:-:S02]  /*0cf0*/  IMAD R11, R6, UR7, RZ ;  /* 0x00000007060b7c24 */ /* 0x000fc4000f8e02ff */
[----:B------:R-:W-:Y:S01]  /*0d00*/  FADD.FTZ R29, R10, R33 ;  /* 0x000000210a1d7221 */ /* 0x000fe20000010000 */
[C---:B------:R-:W-:Y:S01]  /*0d10*/  FADD.FTZ R39, -R8.reuse, R39 ;  /* 0x0000002708277221 */ /* 0x040fe20000010100 */
[C---:B------:R-:W-:Y:S01]  /*0d20*/  FADD.FTZ R37, -R8.reuse, R37 ;  /* 0x0000002508257221 */ /* 0x040fe20000010100 */
[----:B------:R-:W-:Y:S01]  /*0d30*/  FADD.FTZ R30, -R8, R25 ;  /* 0x00000019081e7221 */ /* 0x000fe20000010100 */
[----:B------:R-:W-:Y:S01]  /*0d40*/  IADD3 R10, PT, PT, R9, R24, R9 ;  /* 0x00000018090a7210 */ /* 0x000fe20007ffe009 */
[----:B------:R-:W-:Y:S01]  /*0d50*/  FFMA.FTZ R0, R39, R36, R0 ;  /* 0x0000002427007223 */ /* 0x000fe20000010000 */
[----:B------:R-:W-:Y:S01]  /*0d60*/  FFMA.FTZ R32, R37, R34, R32 ;  /* 0x0000002225207223 */ /* 0x000fe20000010020 */
[----:B------:R-:W-:Y:S01]  /*0d70*/  FFMA.FTZ R30, R30, R33, R35 ;  /* 0x000000211e1e7223 */ /* 0x000fe20000010023 */
[----:B------:R-:W-:Y:S02]  /*0d80*/  LEA R13, R11, R13, 0x3 ;  /* 0x0000000d0b0d7211 */ /* 0x000fe400078e18ff */
[----:B------:R-:W-:Y:S01]  /*0d90*/  IADD3 R10, PT, PT, R10, R9, RZ ;  /* 0x000000090a0a7210 */ /* 0x000fe20007ffe0ff */
[----:B------:R-:W-:Y:S06]  /*0da0*/  @!P0 BRA `(.L_x_264) ;  /* 0x0000000800588947 */ /* 0x000fec0003800000 */
[----:B------:R-:W0:Y:S01]  /*0db0*/  LDC.64 R20, c[0x0][0x3d0] ;  /* 0x0000f400ff147b82 */ /* 0x000e220000000a00 */
[----:B------:R-:W-:Y:S01]  /*0dc0*/  MOV R13, R14 ;  /* 0x0000000e000d7202 */ /* 0x000fe20000000f00 */
[----:B------:R-:W-:Y:S01]  /*0dd0*/  IMAD.MOV.U32 R14, RZ, RZ, R15 ;  /* 0x000000ffff0e7224 */ /* 0x000fe200078e000f */
[----:B------:R-:W-:Y:S02]  /*0de0*/  MOV R15, R16 ;  /* 0x00000010000f7202 */ /* 0x000fe40000000f00 */
[----:B------:R-:W-:Y:S02]  /*0df0*/  MOV R16, R17 ;  /* 0x0000001100107202 */ /* 0x000fe40000000f00 */
[----:B------:R-:W-:Y:S01]  /*0e00*/  MOV R17, R19 ;  /* 0x0000001300117202 */ /* 0x000fe20000000f00 */
[----:B------:R-:W-:Y:S01]  /*0e10*/  IMAD.MOV.U32 R19, RZ, RZ, R22 ;  /* 0x000000ffff137224 */ /* 0x000fe200078e0016 */
[----:B------:R-:W-:-:S07]  /*0e20*/  IADD3 R12, PT, PT, R11, R12, RZ ;  /* 0x0000000c0b0c7210 */ /* 0x000fce0007ffe0ff */
.L_x_265:
[----:B------:R-:W1:Y:S01]  /*0e30*/  LDC.64 R36, c[0x0][0x380] ;  /* 0x0000e000ff247b82 */ /* 0x000e620000000a00 */
[-C--:B0-----:R-:W-:Y:S02]  /*0e40*/  ISETP.GE.AND P0, PT, R5, R21.reuse, PT ;  /* 0x000000150500720c */ /* 0x081fe40003f06270 */
[----:B------:R-:W-:Y:S02]  /*0e50*/  IADD3 R33, PT, PT, R11, R12, RZ ;  /* 0x0000000c0b217210 */ /* 0x000fe40007ffe0ff */
[-C--:B------:R-:W-:Y:S02]  /*0e60*/  ISETP.GE.AND P1, PT, R12, R20.reuse, PT ;  /* 0x000000140c00720c */ /* 0x080fe40003f26270 */
[----:B------:R-:W-:Y:S01]  /*0e70*/  ISETP.GE.OR P3, PT, R33, R20, P0 ;  /* 0x000000142100720c */ /* 0x000fe20000766670 */
[----:B------:R-:W0:Y:S01]  /*0e80*/  LDC.64 R24, c[0x0][0x380] ;  /* 0x0000e000ff187b82 */ /* 0x000e220000000a00 */
[----:B------:R-:W-:Y:S02]  /*0e90*/  ISETP.LT.AND P1, PT, R5, R21, !P1 ;  /* 0x000000150500720c */ /* 0x000fe40004f21270 */
[----:B------:R-:W-:-:S05]  /*0ea0*/  IADD3 R33, PT, PT, R11, R33, RZ ;  /* 0x000000210b217210 */ /* 0x000fca0007ffe0ff */
[----:B------:R-:W2:Y:S08]  /*0eb0*/  LDC.64 R34, c[0x0][0x388] ;  /* 0x0000e200ff227b82 */ /* 0x000eb00000000a00 */
[----:B------:R-:W3:Y:S08]  /*0ec0*/  LDC.64 R22, c[0x0][0x380] ;  /* 0x0000e000ff167b82 */ /* 0x000ef00000000a00 */
[----:B------:R-:W4:Y:S01]  /*0ed0*/  LDC.64 R38, c[0x0][0x388] ;  /* 0x0000e200ff267b82 */ /* 0x000f220000000a00 */
[----:B------:R-:W-:Y:S01]  /*0ee0*/  ISETP.GE.OR P4, PT, R33, R20, P0 ;  /* 0x000000142100720c */ /* 0x000fe20000786670 */
[----:B-1----:R-:W-:-:S06]  /*0ef0*/  @P1 IMAD.WIDE R36, R10, 0x2, R36 ;  /* 0x000000020a241825 */ /* 0x002fcc00078e0224 */
[----:B------:R-:W1:Y:S01]  /*0f00*/  LDC.64 R40, c[0x0][0x388] ;  /* 0x0000e200ff287b82 */ /* 0x000e620000000a00 */
[C---:B0-----:R-:W-:Y:S01]  /*0f10*/  @!P3 IMAD.WIDE R24, R19.reuse, 0x2, R24 ;  /* 0x000000021318b825 */ /* 0x041fe200078e0218 */
[----:B------:R-:W5:Y:S03]  /*0f20*/  @P1 LDG.E.U16.CONSTANT R37, desc[UR8][R36.64] ;  /* 0x0000000824251981 */ /* 0x000f66000c1e9500 */
[----:B--2---:R-:W-:-:S04]  /*0f30*/  @!P3 IMAD.WIDE R34, R19, 0x2, R34 ;  /* 0x000000021322b825 */ /* 0x004fc800078e0222 */
[----:B---3--:R-:W-:Y:S02]  /*0f40*/  @!P4 IMAD.WIDE R22, R13, 0x2, R22 ;  /* 0x000000020d16c825 */ /* 0x008fe400078e0216 */
[----:B------:R-:W2:Y:S04]  /*0f50*/  @!P3 LDG.E.U16.CONSTANT R34, desc[UR8][R34.64] ;  /* 0x000000082222b981 */ /* 0x000ea8000c1e9500 */
[----:B------:R0:W3:Y:S01]  /*0f60*/  @!P3 LDG.E.U16.CONSTANT R36, desc[UR8][R24.64] ;  /* 0x000000081824b981 */ /* 0x0000e2000c1e9500 */
[----:B----4-:R-:W-:-:S03]  /*0f70*/  @P1 IMAD.WIDE R38, R10, 0x2, R38 ;  /* 0x000000020a261825 */ /* 0x010fc600078e0226 */
[----:B------:R4:W2:Y:S01]  /*0f80*/  @!P4 LDG.E.U16.CONSTANT R35, desc[UR8][R22.64] ;  /* 0x000000081623c981 */ /* 0x0008a2000c1e9500 */
[----:B0-----:R-:W0:Y:S03]  /*0f90*/  LDC.64 R24, c[0x0][0x380] ;  /* 0x0000e000ff187b82 */ /* 0x001e260000000a00 */
[----:B------:R0:W2:Y:S01]  /*0fa0*/  @P1 LDG.E.U16.CONSTANT R38, desc[UR8][R38.64] ;  /* 0x0000000826261981 */ /* 0x0000a2000c1e9500 */
[----:B------:R-:W-:-:S04]  /*0fb0*/  IADD3 R33, PT, PT, R11, R33, RZ ;  /* 0x000000210b217210 */ /* 0x000fc80007ffe0ff */
[----:B----4-:R-:W4:Y:S01]  /*0fc0*/  LDC.64 R22, c[0x0][0x388] ;  /* 0x0000e200ff167b82 */ /* 0x010f220000000a00 */
[----:B------:R-:W-:Y:S01]  /*0fd0*/  ISETP.GE.OR P2, PT, R33, R20, P0 ;  /* 0x000000142100720c */ /* 0x000fe20000746670 */
[----:B-1----:R-:W-:-:S05]  /*0fe0*/  @!P4 IMAD.WIDE R40, R13, 0x2, R40 ;  /* 0x000000020d28c825 */ /* 0x002fca00078e0228 */
[----:B------:R-:W2:Y:S07]  /*0ff0*/  @!P4 LDG.E.U16.CONSTANT R33, desc[UR8][R40.64] ;  /* 0x000000082821c981 */ /* 0x000eae000c1e9500 */
[----:B0-----:R-:W-:-:S06]  /*1000*/  @!P2 IMAD.WIDE R24, R14, 0x2, R24 ;  /* 0x000000020e18a825 */ /* 0x001fcc00078e0218 */
[----:B------:R-:W2:Y:S01]  /*1010*/  @!P2 LDG.E.U16.CONSTANT R24, desc[UR8][R24.64] ;  /* 0x000000081818a981 */ /* 0x000ea2000c1e9500 */
[----:B----4-:R-:W-:-:S05]  /*1020*/  @!P2 IMAD.WIDE R22, R14, 0x2, R22 ;  /* 0x000000020e16a825 */ /* 0x010fca00078e0216 */
[----:B------:R0:W4:Y:S01]  /*1030*/  @!P2 LDG.E.U16.CONSTANT R25, desc[UR8][R22.64] ;  /* 0x000000081619a981 */ /* 0x000122000c1e9500 */
[----:B------:R-:W-:Y:S02]  /*1040*/  IMAD R45, R6, UR7, RZ ;  /* 0x00000007062d7c24 */ /* 0x000fe4000f8e02ff */
[----:B------:R-:W-:Y:S02]  /*1050*/  HFMA2 R43, -RZ, RZ, 0, 0 ;  /* 0x00000000ff2b7431 */ /* 0x000fe400000001ff */
[----:B------:R-:W-:Y:S01]  /*1060*/  IMAD.MOV.U32 R39, RZ, RZ, RZ ;  /* 0x000000ffff277224 */ /* 0x000fe200078e00ff */
[----:B------:R-:W-:-:S04]  /*1070*/  IADD3 R42, PT, PT, R45, R12, RZ ;  /* 0x0000000c2d2a7210 */ /* 0x000fc80007ffe0ff */
[C---:B------:R-:W-:Y:S01]  /*1080*/  IADD3 R42, PT, PT, R45.reuse, R42, RZ ;  /* 0x0000002a2d2a7210 */ /* 0x040fe20007ffe0ff */
[----:B0-----:R-:W0:Y:S04]  /*1090*/  LDC.64 R22, c[0x0][0x380] ;  /* 0x0000e000ff167b82 */ /* 0x001e280000000a00 */
[----:B------:R-:W-:Y:S02]  /*10a0*/  IMAD.IADD R40, R45, 0x1, R42 ;  /* 0x000000012d287824 */ /* 0x000fe400078e022a */
[----:B-----5:R-:W-:Y:S01]  /*10b0*/  @P1 HADD2.F32 R39, -RZ, R37.H0_H0 ;  /* 0x20000025ff271230 */ /* 0x020fe20000004100 */
[----:B------:R-:W-:Y:S01]  /*10c0*/  MOV R37, RZ ;  /* 0x000000ff00257202 */ /* 0x000fe20000000f00 */
[----:B---3--:R-:W-:Y:S02]  /*10d0*/  @!P3 HADD2.F32 R37, -RZ, R36.H0_H0 ;  /* 0x20000024ff25b230 */ /* 0x008fe40000004100 */
[----:B------:R-:W-:-:S02]  /*10e0*/  HFMA2 R36, -RZ, RZ, 0, 0 ;  /* 0x00000000ff247431 */ /* 0x000fc400000001ff */
[----:B--2---:R-:W-:Y:S02]  /*10f0*/  @P1 HADD2.F32 R43, -RZ, R38.H0_H0 ;  /* 0x20000026ff2b1230 */ /* 0x004fe40000004100 */
[----:B------:R-:W-:-:S04]  /*1100*/  FADD.FTZ R38, -R8, R39 ;  /* 0x0000002708267221 */ /* 0x000fc80000010100 */
[----:B------:R-:W-:Y:S01]  /*1110*/  FFMA.FTZ R27, R38, R43, R27 ;  /* 0x0000002b261b7223 */ /* 0x000fe2000001001b */
[----:B------:R-:W-:Y:S01]  /*1120*/  IMAD.IADD R38, R11, 0x1, R40 ;  /* 0x000000010b267824 */ /* 0x000fe200078e0228 */
[----:B------:R-:W-:Y:S01]  /*1130*/  MOV R39, RZ ;  /* 0x000000ff00277202 */ /* 0x000fe20000000f00 */
[----:B------:R-:W-:Y:S02]  /*1140*/  @!P3 HADD2.F32 R36, -RZ, R34.H0_H0 ;  /* 0x20000022ff24b230 */ /* 0x000fe40000004100 */
[----:B------:R-:W-:Y:S02]  /*1150*/  HFMA2 R34, -RZ, RZ, 0, 0 ;  /* 0x00000000ff227431 */ /* 0x000fe400000001ff */
[----:B------:R-:W-:Y:S01]  /*1160*/  @!P4 HADD2.F32 R39, -RZ, R35.H0_H0 ;  /* 0x20000023ff27c230 */ /* 0x000fe20000004100 */
[----:B------:R-:W-:Y:S01]  /*1170*/  ISETP.GE.OR P3, PT, R38, R20, P0 ;  /* 0x000000142600720c */ /* 0x000fe20000766670 */
[----:B------:R-:W-:-:S03]  /*1180*/  @!P4 HADD2.F32 R34, -RZ, R33.H0_H0 ;  /* 0x20000021ff22c230 */ /* 0x000fc60000004100 */
[C---:B------:R-:W-:Y:S01]  /*1190*/  FADD.FTZ R33, -R8.reuse, R39 ;  /* 0x0000002708217221 */ /* 0x040fe20000010100 */
[----:B------:R-:W-:Y:S01]  /*11a0*/  FADD.FTZ R37, -R8, R37 ;  /* 0x0000002508257221 */ /* 0x000fe20000010100 */
[----:B------:R-:W-:Y:S02]  /*11b0*/  FADD.FTZ R31, R34, R31 ;  /* 0x0000001f221f7221 */ /* 0x000fe40000010000 */
[----:B------:R-:W-:Y:S01]  /*11c0*/  FFMA.FTZ R32, R33, R34, R32 ;  /* 0x0000002221207223 */ /* 0x000fe20000010020 */
[----:B------:R-:W-:Y:S02]  /*11d0*/  HFMA2 R34, -RZ, RZ, 0, 0 ;  /* 0x00000000ff227431 */ /* 0x000fe400000001ff */
[----:B------:R-:W-:Y:S01]  /*11e0*/  FADD.FTZ R29, R36, R29 ;  /* 0x0000001d241d7221 */ /* 0x000fe20000010000 */
[----:B------:R-:W-:Y:S01]  /*11f0*/  FFMA.FTZ R30, R37, R36, R30 ;  /* 0x00000024251e7223 */ /* 0x000fe2000001001e */
[----:B0-----:R-:W-:Y:S01]  /*1200*/  @!P3 IMAD.WIDE R22, R15, 0x2, R22 ;  /* 0x000000020f16b825 */ /* 0x001fe200078e0216 */
[----:B------:R-:W-:Y:S01]  /*1210*/  MOV R33, RZ ;  /* 0x000000ff00217202 */ /* 0x000fe20000000f00 */
[----:B------:R-:W0:Y:S02]  /*1220*/  LDC.64 R36, c[0x0][0x388] ;  /* 0x0000e200ff247b82 */ /* 0x000e240000000a00 */
[----:B------:R-:W-:Y:S01]  /*1230*/  IMAD.IADD R40, R11, 0x1, R38 ;  /* 0x000000010b287824 */ /* 0x000fe200078e0226 */
[----:B------:R1:W2:Y:S01]  /*1240*/  @!P3 LDG.E.U16.CONSTANT R35, desc[UR8][R22.64] ;  /* 0x000000081623b981 */ /* 0x0002a2000c1e9500 */
[----:B------:R-:W-:-:S04]  /*1250*/  @!P2 HADD2.F32 R33, -RZ, R24.H0_H0 ;  /* 0x20000018ff21a230 */ /* 0x000fc80000004100 */
[----:B------:R-:W3:Y:S01]  /*1260*/  LDC.64 R38, c[0x0][0x388] ;  /* 0x0000e200ff267b82 */ /* 0x000ee20000000a00 */
[----:B----4-:R-:W-:-:S07]  /*1270*/  @!P2 HADD2.F32 R34, -RZ, R25.H0_H0 ;  /* 0x20000019ff22a230 */ /* 0x010fce0000004100 */
[----:B------:R-:W4:Y:S01]  /*1280*/  LDC.64 R24, c[0x0][0x380] ;  /* 0x0000e000ff187b82 */ /* 0x000f220000000a00 */
[----:B------:R-:W-:-:S07]  /*1290*/  ISETP.GE.OR P2, PT, R40, R20, P0 ;  /* 0x000000142800720c */ /* 0x000fce0000746670 */
[----:B-1----:R-:W1:Y:S01]  /*12a0*/  LDC.64 R22, c[0x0][0x380] ;  /* 0x0000e000ff167b82 */ /* 0x002e620000000a00 */
[----:B------:R-:W-:-:S04]  /*12b0*/  IADD3 R40, PT, PT, R11, R40, RZ ;  /* 0x000000280b287210 */ /* 0x000fc80007ffe0ff */
[----:B------:R-:W-:Y:S01]  /*12c0*/  ISETP.GE.OR P1, PT, R40, R20, P0 ;  /* 0x000000142800720c */ /* 0x000fe20000726670 */
[----:B0-----:R-:W-:-:S04]  /*12d0*/  @!P3 IMAD.WIDE R36, R15, 0x2, R36 ;  /* 0x000000020f24b825 */ /* 0x001fc800078e0224 */
[C---:B---3--:R-:W-:Y:S02]  /*12e0*/  @!P2 IMAD.WIDE R38, R16.reuse, 0x2, R38 ;  /* 0x000000021026a825 */ /* 0x048fe400078e0226 */
[----:B------:R-:W3:Y:S02]  /*12f0*/  @!P3 LDG.E.U16.CONSTANT R36, desc[UR8][R36.64] ;  /* 0x000000082424b981 */ /* 0x000ee4000c1e9500 */
[----:B----4-:R-:W-:Y:S02]  /*1300*/  @!P2 IMAD.WIDE R24, R16, 0x2, R24 ;  /* 0x000000021018a825 */ /* 0x010fe400078e0218 */
[----:B------:R-:W4:Y:S04]  /*1310*/  @!P2 LDG.E.U16.CONSTANT R38, desc[UR8][R38.64] ;  /* 0x000000082626a981 */ /* 0x000f28000c1e9500 */
[----:B------:R0:W5:Y:S01]  /*1320*/  @!P2 LDG.E.U16.CONSTANT R37, desc[UR8][R24.64] ;  /* 0x000000081825a981 */ /* 0x000162000c1e9500 */
[----:B-1----:R-:W-:-:S05]  /*1330*/  @!P1 IMAD.WIDE R22, R17, 0x2, R22 ;  /* 0x0000000211169825 */ /* 0x002fca00078e0216 */
[----:B------:R1:W5:Y:S01]  /*1340*/  @!P1 LDG.E.U16.CONSTANT R39, desc[UR8][R22.64] ;  /* 0x0000000816279981 */ /* 0x000362000c1e9500 */
[----:B0-----:R-:W0:Y:S01]  /*1350*/  LDC.64 R24, c[0x0][0x388] ;  /* 0x0000e200ff187b82 */ /* 0x001e220000000a00 */
[----:B------:R-:W-:-:S07]  /*1360*/  IADD3 R40, PT, PT, R11, R40, RZ ;  /* 0x000000280b287210 */ /* 0x000fce0007ffe0ff */
[----:B-1----:R-:W1:Y:S01]  /*1370*/  LDC.64 R22, c[0x0][0x380] ;  /* 0x0000e000ff167b82 */ /* 0x002e620000000a00 */
[----:B------:R-:W-:Y:S01]  /*1380*/  ISETP.GE.OR P0, PT, R40, R20, P0 ;  /* 0x000000142800720c */ /* 0x000fe20000706670 */
[----:B0-----:R-:W-:-:S06]  /*1390*/  @!P1 IMAD.WIDE R24, R17, 0x2, R24 ;  /* 0x0000000211189825 */ /* 0x001fcc00078e0218 */
[----:B------:R-:W5:Y:S06]  /*13a0*/  @!P1 LDG.E.U16.CONSTANT R24, desc[UR8][R24.64] ;  /* 0x0000000818189981 */ /* 0x000f6c000c1e9500 */
[----:B-1----:R-:W-:-:S05]  /*13b0*/  @!P0 IMAD.WIDE R22, R18, 0x2, R22 ;  /* 0x0000000212168825 */ /* 0x002fca00078e0216 */
[----:B------:R0:W5:Y:S02]  /*13c0*/  @!P0 LDG.E.U16.CONSTANT R25, desc[UR8][R22.64] ;  /* 0x0000000816198981 */ /* 0x000164000c1e9500 */
[----:B0-----:R-:W0:Y:S02]  /*13d0*/  LDC.64 R22, c[0x0][0x388] ;  /* 0x0000e200ff167b82 */ /* 0x001e240000000a00 */
[----:B0-----:R-:W-:-:S06]  /*13e0*/  @!P0 IMAD.WIDE R22, R18, 0x2, R22 ;  /* 0x0000000212168825 */ /* 0x001fcc00078e0216 */
[----:B------:R0:W5:Y:S01]  /*13f0*/  @!P0 LDG.E.U16.CONSTANT R22, desc[UR8][R22.64] ;  /* 0x0000000816168981 */ /* 0x000162000c1e9500 */
[----:B------:R-:W-:Y:S01]  /*1400*/  FADD.FTZ R28, R43, R28 ;  /* 0x0000001c2b1c7221 */ /* 0x000fe20000010000 */
[----:B------:R-:W-:Y:S01]  /*1410*/  MOV R41, RZ ;  /* 0x000000ff00297202 */ /* 0x000fe20000000f00 */
[----:B------:R-:W-:Y:S01]  /*1420*/  FADD.FTZ R33, -R8, R33 ;  /* 0x0000002108217221 */ /* 0x000fe20000010100 */
[----:B------:R-:W-:Y:S02]  /*1430*/  HFMA2 R43, -RZ, RZ, 0, 0 ;  /* 0x00000000ff2b7431 */ /* 0x000fe400000001ff */
[----:B------:R-:W-:Y:S01]  /*1440*/  FADD.FTZ R2, R34, R2 ;  /* 0x0000000222027221 */ /* 0x000fe20000010000 */
[----:B------:R-:W-:Y:S01]  /*1450*/  FFMA.FTZ R0, R33, R34, R0 ;  /* 0x0000002221007223 */ /* 0x000fe20000010000 */
[----:B------:R-:W-:Y:S02]  /*1460*/  MOV R33, RZ ;  /* 0x000000ff00217202 */ /* 0x000fe40000000f00 */
[----:B------:R-:W-:Y:S01]  /*1470*/  IADD3 R26, PT, PT, R26, 0x2, RZ ;  /* 0x000000021a1a7810 */ /* 0x000fe20007ffe0ff */
[----:B0-----:R-:W-:Y:S01]  /*1480*/  IMAD.MOV.U32 R23, RZ, RZ, RZ ;  /* 0x000000ffff177224 */ /* 0x001fe200078e00ff */
[----:B------:R-:W-:-:S04]  /*1490*/  IADD3 R10, PT, PT, R9, R10, R9 ;  /* 0x0000000a090a7210 */ /* 0x000fc80007ffe009 */
[----:B------:R-:W-:-:S04]  /*14a0*/  IADD3 R10, PT, PT, R9, R10, R9 ;  /* 0x0000000a090a7210 */ /* 0x000fc80007ffe009 */
[C---:B------:R-:W-:Y:S01]  /*14b0*/  IADD3 R10, PT, PT, R9.reuse, R10, R9 ;  /* 0x0000000a090a7210 */ /* 0x040fe20007ffe009 */
[C---:B------:R-:W-:Y:S01]  /*14c0*/  IMAD R15, R9.reuse, 0x8, R15 ;  /* 0x00000008090f7824 */ /* 0x040fe200078e020f */
[C---:B------:R-:W-:Y:S01]  /*14d0*/  LEA R19, R9.reuse, R19, 0x3 ;  /* 0x0000001309137211 */ /* 0x040fe200078e18ff */
[C---:B------:R-:W-:Y:S01]  /*14e0*/  IMAD R18, R9.reuse, 0x8, R18 ;  /* 0x0000000809127824 */ /* 0x040fe200078e0212 */
[C---:B------:R-:W-:Y:S02]  /*14f0*/  IADD3 R10, PT, PT, R9.reuse, R10, R9 ;  /* 0x0000000a090a7210 */ /* 0x040fe40007ffe009 */
[C---:B------:R-:W-:Y:S02]  /*1500*/  LEA R13, R9.reuse, R13, 0x3 ;  /* 0x0000000d090d7211 */ /* 0x040fe400078e18ff */
[C---:B------:R-:W-:Y:S02]  /*1510*/  LEA R14, R9.reuse, R14, 0x3 ;  /* 0x0000000e090e7211 */ /* 0x040fe400078e18ff */
[----:B------:R-:W-:-:S02]  /*1520*/  LEA R16, R9, R16, 0x3 ;  /* 0x0000001009107211 */ /* 0x000fc400078e18ff */
[----:B------:R-:W-:Y:S01]  /*1530*/  LEA R17, R9, R17, 0x3 ;  /* 0x0000001109117211 */ /* 0x000fe200078e18ff */
[----:B--2---:R-:W-:Y:S02]  /*1540*/  @!P3 HADD2.F32 R41, -RZ, R35.H0_H0 ;  /* 0x20000023ff29b230 */ /* 0x004fe40000004100 */
[----:B------:R-:W-:-:S03]  /*1550*/  IMAD.MOV.U32 R35, RZ, RZ, RZ ;  /* 0x000000ffff237224 */ /* 0x000fc600078e00ff */
[----:B------:R-:W-:Y:S01]  /*1560*/  FADD.FTZ R34, -R8, R41 ;  /* 0x0000002908227221 */ /* 0x000fe20000010100 */
[----:B---3--:R-:W-:Y:S02]  /*1570*/  @!P3 HADD2.F32 R35, -RZ, R36.H0_H0 ;  /* 0x20000024ff23b230 */ /* 0x008fe40000004100 */
[----:B----4-:R-:W-:-:S03]  /*1580*/  @!P2 HADD2.F32 R33, -RZ, R38.H0_H0 ;  /* 0x20000026ff21a230 */ /* 0x010fc60000004100 */
[----:B------:R-:W-:Y:S01]  /*1590*/  FADD.FTZ R28, R28, R35 ;  /* 0x000000231c1c7221 */ /* 0x000fe20000010000 */
[----:B-----5:R-:W-:Y:S02]  /*15a0*/  @!P2 HADD2.F32 R43, -RZ, R37.H0_H0 ;  /* 0x20000025ff2ba230 */ /* 0x020fe40000004100 */
[----:B------:R-:W-:-:S03]  /*15b0*/  FFMA.FTZ R27, R34, R35, R27 ;  /* 0x00000023221b7223 */ /* 0x000fc6000001001b */
[----:B------:R-:W-:Y:S01]  /*15c0*/  FADD.FTZ R35, -R8, R43 ;  /* 0x0000002b08237221 */ /* 0x000fe20000010100 */
[----:B------:R-:W-:-:S03]  /*15d0*/  FADD.FTZ R29, R29, R33 ;  /* 0x000000211d1d7221 */ /* 0x000fc60000010000 */
[----:B------:R-:W-:Y:S01]  /*15e0*/  FFMA.FTZ R30, R35, R33, R30 ;  /* 0x00000021231e7223 */ /* 0x000fe2000001001e */
[----:B------:R-:W-:Y:S02]  /*15f0*/  HFMA2 R33, -RZ, RZ, 0, 0 ;  /* 0x00000000ff217431 */ /* 0x000fe400000001ff */
[----:B------:R-:W-:Y:S01]  /*1600*/  HFMA2 R37, -RZ, RZ, 0, 0 ;  /* 0x00000000ff257431 */ /* 0x000fe200000001ff */
[----:B------:R-:W-:Y:S01]  /*1610*/  MOV R35, RZ ;  /* 0x000000ff00237202 */ /* 0x000fe20000000f00 */
[----:B------:R-:W-:Y:S02]  /*1620*/  @!P1 HADD2.F32 R37, -RZ, R39.H0_H0 ;  /* 0x20000027ff259230 */ /* 0x000fe40000004100 */
[----:B------:R-:W-:Y:S02]  /*1630*/  @!P1 HADD2.F32 R23, -RZ, R24.H0_H0 ;  /* 0x20000018ff179230 */ /* 0x000fe40000004100 */
[----:B------:R-:W-:Y:S02]  /*1640*/  @!P0 HADD2.F32 R35, -RZ, R25.H0_H0 ;  /* 0x20000019ff238230 */ /* 0x000fe40000004100 */
[----:B------:R-:W-:Y:S01]  /*1650*/  FADD.FTZ R25, -R8, R37 ;  /* 0x0000002508197221 */ /* 0x000fe20000010100 */
[----:B------:R-:W-:-:S03]  /*1660*/  FADD.FTZ R31, R31, R23 ;  /* 0x000000171f1f7221 */ /* 0x000fc60000010000 */
[----:B------:R-:W-:Y:S01]  /*1670*/  FFMA.FTZ R32, R25, R23, R32 ;  /* 0x0000001719207223 */ /* 0x000fe20000010020 */
[----:B------:R-:W-:Y:S01]  /*1680*/  FADD.FTZ R23, -R8, R35 ;  /* 0x0000002308177221 */ /* 0x000fe20000010100 */
[----:B------:R-:W-:Y:S01]  /*1690*/  @!P0 HADD2.F32 R33, -RZ, R22.H0_H0 ;  /* 0x20000016ff218230 */ /* 0x000fe20000004100 */
[----:B------:R-:W-:Y:S01]  /*16a0*/  ISETP.NE.AND P0, PT, R26, RZ, PT ;  /* 0x000000ff1a00720c */ /* 0x000fe20003f05270 */
[C---:B------:R-:W-:Y:S01]  /*16b0*/  IMAD R22, R11.reuse, 0x8, R12 ;  /* 0x000000080b167824 */ /* 0x040fe200078e020c */
[----:B------:R-:W-:Y:S02]  /*16c0*/  IADD3 R12, PT, PT, R11, R40, RZ ;  /* 0x000000280b0c7210 */ /* 0x000fe40007ffe0ff */
[----:B------:R-:W-:Y:S01]  /*16d0*/  FADD.FTZ R2, R2, R33 ;  /* 0x0000002102027221 */ /* 0x000fe20000010000 */
[----:B------:R-:W-:-:S08]  /*16e0*/  FFMA.FTZ R0, R23, R33, R0 ;  /* 0x0000002117007223 */ /* 0x000fd00000010000 */
[----:B------:R-:W-:Y:S05]  /*16f0*/  @P0 BRA `(.L_x_265) ;  /* 0xfffffff400cc0947 */ /* 0x000fea000383ffff */
[----:B------:R-:W-:-:S07]  /*1700*/  MOV R13, R22 ;  /* 0x00000016000d7202 */ /* 0x000fce0000000f00 */
.L_x_264:
[----:B------:R-:W-:-:S04]  /*1710*/  LOP3.LUT R3, R3, 0x1, RZ, 0xc0, !PT ;  /* 0x0000000103037812 */ /* 0x000fc800078ec0ff */
[----:B------:R-:W-:-:S13]  /*1720*/  ISETP.NE.U32.AND P0, PT, R3, 0x1, PT ;  /* 0x000000010300780c */ /* 0x000fda0003f05070 */
[----:B------:R-:W-:Y:S05]  /*1730*/  @!P0 BRA `(.L_x_263) ;  /* 0x0000000000fc8947 */ /* 0x000fea0003800000 */
[----:B------:R-:W0:Y:S01]  /*1740*/  LDC.64 R22, c[0x0][0x380] ;  /* 0x0000e000ff167b82 */ /* 0x000e220000000a00 */
[----:B------:R-:W-:Y:S01]  /*1750*/  IMAD R26, R6, UR7, RZ ;  /* 0x00000007061a7c24 */ /* 0x000fe2000f8e02ff */
[----:B------:R-:W-:-:S04]  /*1760*/  ISETP.GE.AND P0, PT, R5, R21, PT ;  /* 0x000000150500720c */ /* 0x000fc80003f06270 */
[C---:B------:R-:W-:Y:S02]  /*1770*/  IADD3 R3, PT, PT, R26.reuse, R13, RZ ;  /* 0x0000000d1a037210 */ /* 0x040fe40007ffe0ff */
[----:B------:R-:W1:Y:S01]  /*1780*/  LDC.64 R18, c[0x0][0x388] ;  /* 0x0000e200ff127b82 */ /* 0x000e620000000a00 */
[-C--:B------:R-:W-:Y:S02]  /*1790*/  ISETP.GE.OR P1, PT, R13, R20.reuse, P0 ;  /* 0x000000140d00720c */ /* 0x080fe40000726670 */
[C---:B------:R-:W-:Y:S02]  /*17a0*/  IADD3 R11, PT, PT, R26.reuse, R3, RZ ;  /* 0x000000031a0b7210 */ /* 0x040fe40007ffe0ff */
[-C--:B------:R-:W-:Y:S02]  /*17b0*/  ISETP.GE.OR P2, PT, R3, R20.reuse, P0 ;  /* 0x000000140300720c */ /* 0x080fe40000746670 */
[----:B------:R-:W-:Y:S01]  /*17c0*/  ISETP.GE.OR P3, PT, R11, R20, P0 ;  /* 0x000000140b00720c */ /* 0x000fe20000766670 */
[----:B------:R-:W2:Y:S01]  /*17d0*/  LDC.64 R16, c[0x0][0x380] ;  /* 0x0000e000ff107b82 */ /* 0x000ea20000000a00 */
[----:B------:R-:W-:-:S05]  /*17e0*/  IMAD.IADD R3, R26, 0x1, R11 ;  /* 0x000000011a037824 */ /* 0x000fca00078e020b */
[----:B------:R-:W-:Y:S02]  /*17f0*/  ISETP.GE.OR P0, PT, R3, R20, P0 ;  /* 0x000000140300720c */ /* 0x000fe40000706670 */
[----:B------:R-:W3:Y:S08]  /*1800*/  LDC.64 R36, c[0x0][0x380] ;  /* 0x0000e000ff247b82 */ /* 0x000ef00000000a00 */
[----:B------:R-:W4:Y:S01]  /*1810*/  LDC.64 R24, c[0x0][0x380] ;  /* 0x0000e000ff187b82 */ /* 0x000f220000000a00 */
[C---:B------:R-:W-:Y:S01]  /*1820*/  IADD3 R3, PT, PT, R10.reuse, R9, RZ ;  /* 0x000000090a037210 */ /* 0x040fe20007ffe0ff */
[----:B0-----:R-:W-:-:S06]  /*1830*/  @!P1 IMAD.WIDE R22, R10, 0x2, R22 ;  /* 0x000000020a169825 */ /* 0x001fcc00078e0216 */
[----:B------:R-:W0:Y:S08]  /*1840*/  LDC.64 R14, c[0x0][0x388] ;  /* 0x0000e200ff0e7b82 */ /* 0x000e300000000a00 */
[----:B------:R-:W0:Y:S08]  /*1850*/  LDC.64 R34, c[0x0][0x388] ;  /* 0x0000e200ff227b82 */ /* 0x000e300000000a00 */
[----:B------:R-:W0:Y:S01]  /*1860*/  LDC.64 R12, c[0x0][0x388] ;  /* 0x0000e200ff0c7b82 */ /* 0x000e220000000a00 */
[-C--:B------:R-:W-:Y:S01]  /*1870*/  IADD3 R11, PT, PT, R3, R9.reuse, RZ ;  /* 0x00000009030b7210 */ /* 0x080fe20007ffe0ff */
[----:B-1----:R-:W-:Y:S01]  /*1880*/  @!P1 IMAD.WIDE R18, R10, 0x2, R18 ;  /* 0x000000020a129825 */ /* 0x002fe200078e0212 */
[----:B------:R-:W4:Y:S02]  /*1890*/  @!P1 LDG.E.U16.CONSTANT R22, desc[UR8][R22.64] ;  /* 0x0000000816169981 */ /* 0x000f24000c1e9500 */
[----:B------:R-:W-:Y:S01]  /*18a0*/  IADD3 R9, PT, PT, R11, R9, RZ ;  /* 0x000000090b097210 */ /* 0x000fe20007ffe0ff */
[----:B--2---:R-:W-:-:S02]  /*18b0*/  @!P2 IMAD.WIDE R16, R3, 0x2, R16 ;  /* 0x000000020310a825 */ /* 0x004fc400078e0210 */
[----:B------:R-:W2:Y:S02]  /*18c0*/  @!P1 LDG.E.U16.CONSTANT R18, desc[UR8][R18.64] ;  /* 0x0000000812129981 */ /* 0x000ea4000c1e9500 */
[----:B---3--:R-:W-:Y:S02]  /*18d0*/  @!P3 IMAD.WIDE R36, R11, 0x2, R36 ;  /* 0x000000020b24b825 */ /* 0x008fe400078e0224 */
[----:B------:R-:W3:Y:S02]  /*18e0*/  @!P2 LDG.E.U16.CONSTANT R16, desc[UR8][R16.64] ;  /* 0x000000081010a981 */ /* 0x000ee4000c1e9500 */
[----:B----4-:R-:W-:Y:S02]  /*18f0*/  @!P0 IMAD.WIDE R24, R9, 0x2, R24 ;  /* 0x0000000209188825 */ /* 0x010fe400078e0218 */
[----:B------:R-:W4:Y:S02]  /*1900*/  @!P3 LDG.E.U16.CONSTANT R36, desc[UR8][R36.64] ;  /* 0x000000082424b981 */ /* 0x000f24000c1e9500 */
[----:B0-----:R-:W-:-:S02]  /*1910*/  @!P2 IMAD.WIDE R14, R3, 0x2, R14 ;  /* 0x00000002030ea825 */ /* 0x001fc400078e020e */
[----:B------:R-:W4:Y:S02]  /*1920*/  @!P0 LDG.E.U16.CONSTANT R24, desc[UR8][R24.64] ;  /* 0x0000000818188981 */ /* 0x000f24000c1e9500 */
[----:B------:R-:W-:Y:S02]  /*1930*/  @!P3 IMAD.WIDE R34, R11, 0x2, R34 ;  /* 0x000000020b22b825 */ /* 0x000fe400078e0222 */
[----:B------:R0:W4:Y:S02]  /*1940*/  @!P2 LDG.E.U16.CONSTANT R14, desc[UR8][R14.64] ;  /* 0x000000080e0ea981 */ /* 0x000124000c1e9500 */
[----:B------:R-:W-:Y:S02]  /*1950*/  @!P0 IMAD.WIDE R12, R9, 0x2, R12 ;  /* 0x00000002090c8825 */ /* 0x000fe400078e020c */
[----:B------:R-:W4:Y:S04]  /*1960*/  @!P3 LDG.E.U16.CONSTANT R34, desc[UR8][R34.64] ;  /* 0x000000082222b981 */ /* 0x000f28000c1e9500 */
[----:B------:R1:W4:Y:S01]  /*1970*/  @!P0 LDG.E.U16.CONSTANT R12, desc[UR8][R12.64] ;  /* 0x000000080c0c8981 */ /* 0x000322000c1e9500 */
[----:B------:R-:W-:Y:S01]  /*1980*/  IMAD.MOV.U32 R3, RZ, RZ, RZ ;  /* 0x000000ffff037224 */ /* 0x000fe200078e00ff */
[----:B------:R-:W-:Y:S01]  /*1990*/  MOV R9, RZ ;  /* 0x000000ff00097202 */ /* 0x000fe20000000f00 */
[----:B0-----:R-:W-:-:S02]  /*19a0*/  HFMA2 R15, -RZ, RZ, 0, 0 ;  /* 0x00000000ff0f7431 */ /* 0x001fc400000001ff */
[----:B-1----:R-:W-:Y:S02]  /*19b0*/  IMAD.MOV.U32 R13, RZ, RZ, RZ ;  /* 0x000000ffff0d7224 */ /* 0x002fe400078e00ff */
[----:B------:R-:W-:Y:S02]  /*19c0*/  @!P1 HADD2.F32 R3, -RZ, R22.H0_H0 ;  /* 0x20000016ff039230 */ /* 0x000fe40000004100 */
[----:B--2---:R-:W-:-:S03]  /*19d0*/  @!P1 HADD2.F32 R9, -RZ, R18.H0_H0 ;  /* 0x20000012ff099230 */ /* 0x004fc60000004100 */
[----:B-----5:R-:W-:Y:S01]  /*19e0*/  FADD.FTZ R10, -R8, R3 ;  /* 0x00000003080a7221 */ /* 0x020fe20000010100 */
[----:B------:R-:W-:-:S03]  /*19f0*/  HFMA2 R3, -RZ, RZ, 0, 0 ;  /* 0x00000000ff037431 */ /* 0x000fc600000001ff */
[----:B------:R-:W-:Y:S01]  /*1a00*/  FFMA.FTZ R27, R10, R9, R27 ;  /* 0x000000090a1b7223 */ /* 0x000fe2000001001b */
[----:B------:R-:W-:Y:S01]  /*1a10*/  CS2R R10, SRZ ;  /* 0x00000000000a7805 */ /* 0x000fe2000001ff00 */
[----:B---3--:R-:W-:Y:S02]  /*1a20*/  @!P2 HADD2.F32 R3, -RZ, R16.H0_H0 ;  /* 0x20000010ff03a230 */ /* 0x008fe40000004100 */
[----:B----4-:R-:W-:Y:S02]  /*1a30*/  @!P3 HADD2.F32 R11, -RZ, R36.H0_H0 ;  /* 0x20000024ff0bb230 */ /* 0x010fe40000004100 */
[----:B------:R-:W-:Y:S01]  /*1a40*/  FADD.FTZ R28, R28, R9 ;  /* 0x000000091c1c7221 */ /* 0x000fe20000010000 */
[----:B------:R-:W-:Y:S01]  /*1a50*/  @!P0 HADD2.F32 R13, -RZ, R24.H0_H0 ;  /* 0x20000018ff0d8230 */ /* 0x000fe20000004100 */
[----:B------:R-:W-:Y:S01]  /*1a60*/  MOV R9, RZ ;  /* 0x000000ff00097202 */ /* 0x000fe20000000f00 */
[C---:B------:R-:W-:Y:S01]  /*1a70*/  FADD.FTZ R3, -R8.reuse, R3 ;  /* 0x0000000308037221 */ /* 0x040fe20000010100 */
[----:B------:R-:W-:Y:S01]  /*1a80*/  FADD.FTZ R11, -R8, R11 ;  /* 0x0000000b080b7221 */ /* 0x000fe20000010100 */
[----:B------:R-:W-:-:S02]  /*1a90*/  @!P2 HADD2.F32 R9, -RZ, R14.H0_H0 ;  /* 0x2000000eff09a230 */ /* 0x000fc40000004100 */
[----:B------:R-:W-:Y:S01]  /*1aa0*/  FADD.FTZ R13, -R8, R13 ;  /* 0x0000000d080d7221 */ /* 0x000fe20000010100 */
[----:B------:R-:W-:Y:S02]  /*1ab0*/  @!P3 HADD2.F32 R10, -RZ, R34.H0_H0 ;  /* 0x20000022ff0ab230 */ /* 0x000fe40000004100 */
[----:B------:R-:W-:Y:S02]  /*1ac0*/  @!P0 HADD2.F32 R15, -RZ, R12.H0_H0 ;  /* 0x2000000cff0f8230 */ /* 0x000fe40000004100 */
[----:B------:R-:W-:Y:S01]  /*1ad0*/  FADD.FTZ R29, R29, R9 ;  /* 0x000000091d1d7221 */ /* 0x000fe20000010000 */
[----:B------:R-:W-:Y:S01]  /*1ae0*/  FFMA.FTZ R30, R3, R9, R30 ;  /* 0x00000009031e7223 */ /* 0x000fe2000001001e */
[----:B------:R-:W-:Y:S01]  /*1af0*/  FADD.FTZ R31, R31, R10 ;  /* 0x0000000a1f1f7221 */ /* 0x000fe20000010000 */
[----:B------:R-:W-:Y:S01]  /*1b00*/  FFMA.FTZ R32, R11, R10, R32 ;  /* 0x0000000a0b207223 */ /* 0x000fe20000010020 */
[----:B------:R-:W-:Y:S01]  /*1b10*/  FADD.FTZ R2, R2, R15 ;  /* 0x0000000f02027221 */ /* 0x000fe20000010000 */
[----:B------:R-:W-:-:S07]  /*1b20*/  FFMA.FTZ R0, R13, R15, R0 ;  /* 0x0000000f0d007223 */ /* 0x000fce0000010000 */
.L_x_263:
[----:B------:R-:W0:Y:S01]  /*1b30*/  S2R R13, SR_TID.X ;  /* 0x00000000000d7919 */ /* 0x000e220000002100 */
[----:B------:R-:W1:Y:S01]  /*1b40*/  S2UR UR6, SR_CgaCtaId ;  /* 0x00000000000679c3 */ /* 0x000e620000008800 */
[----:B------:R-:W-:Y:S01]  /*1b50*/  UMOV UR4, 0x400 ;  /* 0x0000040000047882 */ /* 0x000fe20000000000 */
[----:B------:R-:W-:Y:S01]  /*1b60*/  FADD.FTZ R27, R30, R27 ;  /* 0x0000001b1e1b7221 */ /* 0x000fe20000010000 */
[----:B-----5:R-:W0:Y:S01]  /*1b70*/  S2R R8, SR_TID.Y ;  /* 0x0000000000087919 */ /* 0x020e220000002200 */
[----:B------:R-:W-:Y:S01]  /*1b80*/  UIADD3 UR5, UPT, UPT, UR4, 0x800, URZ ;  /* 0x0000080004057890 */ /* 0x000fe2000fffe0ff */
[----:B------:R-:W-:Y:S01]  /*1b90*/  FADD.FTZ R28, R29, R28 ;  /* 0x0000001c1d1c7221 */ /* 0x000fe20000010000 */
[----:B------:R-:W-:Y:S01]  /*1ba0*/  FADD.FTZ R27, R27, R32 ;  /* 0x000000201b1b7221 */ /* 0x000fe20000010000 */
[----:B------:R-:W-:Y:S02]  /*1bb0*/  ISETP.GE.U32.AND P0, PT, R6, 0x2, PT ;  /* 0x000000020600780c */ /* 0x000fe40003f06070 */
[----:B------:R-:W-:Y:S01]  /*1bc0*/  FADD.FTZ R11, R28, R31 ;  /* 0x0000001f1c0b7221 */ /* 0x000fe20000010000 */
[----:B------:R-:W-:-:S03]  /*1bd0*/  FADD.FTZ R10, R27, R0 ;  /* 0x000000001b0a7221 */ /* 0x000fc60000010000 */
[----:B------:R-:W-:Y:S01]  /*1be0*/  FADD.FTZ R11, R11, R2 ;  /* 0x000000020b0b7221 */ /* 0x000fe20000010000 */
[----:B-1----:R-:W-:Y:S02]  /*1bf0*/  ULEA UR4, UR6, UR4, 0x18 ;  /* 0x0000000406047291 */ /* 0x002fe4000f8ec0ff */
[----:B------:R-:W-:Y:S01]  /*1c00*/  ULEA UR5, UR6, UR5, 0x18 ;  /* 0x0000000506057291 */ /* 0x000fe2000f8ec0ff */
[----:B0-----:R-:W-:-:S05]  /*1c10*/  IMAD R9, R8, UR11, R13 ;  /* 0x0000000b08097c24 */ /* 0x001fca000f8e020d */
[C---:B------:R-:W-:Y:S02]  /*1c20*/  LEA R0, R9.reuse, UR4, 0x2 ;  /* 0x0000000409007c11 */ /* 0x040fe4000f8e10ff */
[----:B------:R-:W-:-:S03]  /*1c30*/  LEA R9, R9, UR5, 0x2 ;  /* 0x0000000509097c11 */ /* 0x000fc6000f8e10ff */
[----:B------:R0:W-:Y:S04]  /*1c40*/  STS [R0], R11 ;  /* 0x0000000b00007388 */ /* 0x0001e80000000800 */
[----:B------:R0:W-:Y:S01]  /*1c50*/  STS [R9], R10 ;  /* 0x0000000a09007388 */ /* 0x0001e20000000800 */
[----:B------:R-:W-:Y:S05]  /*1c60*/  @!P0 BRA `(.L_x_266) ;  /* 0x0000000800f08947 */ /* 0x000fea0003800000 */
[----:B------:R-:W-:Y:S01]  /*1c70*/  SHF.R.U32.HI R3, RZ, 0x1, R6 ;  /* 0x00000001ff037819 */ /* 0x000fe20000011606 */
[----:B------:R-:W-:Y:S01]  /*1c80*/  BAR.SYNC.DEFER_BLOCKING 0x0 ;  /* 0x0000000000007b1d */ /* 0x000fe20000010000 */
[----:B------:R-:W-:Y:S02]  /*1c90*/  ISETP.GE.U32.AND P1, PT, R6, 0x4, PT ;  /* 0x000000040600780c */ /* 0x000fe40003f26070 */
[----:B------:R-:W-:-:S03]  /*1ca0*/  IADD3 R15, PT, PT, R3, R8, RZ ;  /* 0x00000008030f7210 */ /* 0x000fc60007ffe0ff */
[----:B------:R-:W-:Y:S01]  /*1cb0*/  BSSY.RECONVERGENT B0, `(.L_x_267) ;  /* 0x000000d000007945 */ /* 0x000fe20003800200 */
[----:B------:R-:W-:-:S04]  /*1cc0*/  ISETP.GE.U32.AND P0, PT, R15, R6, PT ;  /* 0x000000060f00720c */ /* 0x000fc80003f06070 */
[----:B------:R-:W-:-:S13]  /*1cd0*/  ISETP.GE.U32.OR P0, PT, R8, R3, P0 ;  /* 0x000000030800720c */ /* 0x000fda0000706470 */
[----:B------:R-:W-:Y:S05]  /*1ce0*/  @P0 BRA `(.L_x_268) ;  /* 0x0000000000240947 */ /* 0x000fea0003800000 */
[----:B------:R-:W-:-:S05]  /*1cf0*/  IMAD R3, R3, UR11, RZ ;  /* 0x0000000b03037c24 */ /* 0x000fca000f8e02ff */
[C---:B------:R-:W-:Y:S01]  /*1d00*/  LEA R2, R3.reuse, R0, 0x2 ;  /* 0x0000000003027211 */ /* 0x040fe200078e10ff */
[----:B------:R-:W-:-:S05]  /*1d10*/  IMAD R3, R3, 0x4, R9 ;  /* 0x0000000403037824 */ /* 0x000fca00078e0209 */
[----:B------:R-:W0:Y:S04]  /*1d20*/  LDS R2, [R2] ;  /* 0x0000000002027984 */ /* 0x000e280000000800 */
[----:B------:R-:W1:Y:S01]  /*1d30*/  LDS R3, [R3] ;  /* 0x0000000003037984 */ /* 0x000e620000000800 */
[----:B0-----:R-:W-:Y:S01]  /*1d40*/  FADD.FTZ R11, R11, R2 ;  /* 0x000000020b0b7221 */ /* 0x001fe20000010000 */
[----:B-1----:R-:W-:-:S04]  /*1d50*/  FADD.FTZ R10, R10, R3 ;  /* 0x000000030a0a7221 */ /* 0x002fc80000010000 */
[----:B------:R1:W-:Y:S04]  /*1d60*/  STS [R0], R11 ;  /* 0x0000000b00007388 */ /* 0x0003e80000000800 */
[----:B------:R1:W-:Y:S02]  /*1d70*/  STS [R9], R10 ;  /* 0x0000000a09007388 */ /* 0x0003e40000000800 */
.L_x_268:
[----:B------:R-:W-:Y:S05]  /*1d80*/  BSYNC.RECONVERGENT B0 ;  /* 0x0000000000007941 */ /* 0x000fea0003800200 */
.L_x_267:
        /* <DEDUP_REMOVED lines=10> */
[C---:B------:R-:W-:Y:S02]  /*1e30*/  LEA R2, R3.reuse, R0, 0x2 ;  /* 0x0000000003027211 */ /* 0x040fe400078e10ff */
[----:B------:R-:W-:-:S04]  /*1e40*/  LEA R3, R3, R9, 0x2 ;  /* 0x0000000903037211 */ /* 0x000fc800078e10ff */
[----:B------:R-:W0:Y:S04]  /*1e50*/  LDS R2, [R2] ;  /* 0x0000000002027984 */ /* 0x000e280000000800 */
[----:B------:R-:W2:Y:S01]  /*1e60*/  LDS R3, [R3] ;  /* 0x0000000003037984 */ /* 0x000ea20000000800 */
[----:B01----:R-:W-:Y:S01]  /*1e70*/  FADD.FTZ R11, R11, R2 ;  /* 0x000000020b0b7221 */ /* 0x003fe20000010000 */
[----:B--2---:R-:W-:-:S04]  /*1e80*/  FADD.FTZ R10, R10, R3 ;  /* 0x000000030a0a7221 */ /* 0x004fc80000010000 */
[----:B------:R2:W-:Y:S04]  /*1e90*/  STS [R0], R11 ;  /* 0x0000000b00007388 */ /* 0x0005e80000000800 */
[----:B------:R2:W-:Y:S02]  /*1ea0*/  STS [R9], R10 ;  /* 0x0000000a09007388 */ /* 0x0005e40000000800 */
.L_x_270:
[----:B------:R-:W-:Y:S05]  /*1eb0*/  BSYNC.RECONVERGENT B0 ;  /* 0x0000000000007941 */ /* 0x000fea0003800200 */
.L_x_269:
[----:B------:R-:W-:Y:S05]  /*1ec0*/  @!P1 BRA `(.L_x_266) ;  /* 0x0000000800589947 */ /* 0x000fea0003800000 */
[----:B------:R-:W-:Y:S01]  /*1ed0*/  SHF.R.U32.HI R3, RZ, 0x3, R6 ;  /* 0x00000003ff037819 */ /* 0x000fe20000011606 */
[----:B------:R-:W-:Y:S01]  /*1ee0*/  BAR.SYNC.DEFER_BLOCKING 0x0 ;  /* 0x0000000000007b1d */ /* 0x000fe20000010000 */
[----:B------:R-:W-:-:S03]  /*1ef0*/  ISETP.GE.U32.AND P1, PT, R6, 0x10, PT ;  /* 0x000000100600780c */ /* 0x000fc60003f26070 */
[----:B------:R-:W-:Y:S02]  /*1f00*/  IMAD.IADD R15, R3, 0x1, R8 ;  /* 0x00000001030f7824 */ /* 0x000fe400078e0208 */
[----:B------:R-:W-:Y:S03]  /*1f10*/  BSSY.RECONVERGENT B0, `(.L_x_271) ;  /* 0x000000d000007945 */ /* 0x000fe60003800200 */
[----:B------:R-:W-:-:S04]  /*1f20*/  ISETP.GE.U32.AND P0, PT, R15, R6, PT ;  /* 0x000000060f00720c */ /* 0x000fc80003f06070 */
[----:B------:R-:W-:-:S13]  /*1f30*/  ISETP.GE.U32.OR P0, PT, R8, R3, P0 ;  /* 0x000000030800720c */ /* 0x000fda0000706470 */
[----:B------:R-:W-:Y:S05]  /*1f40*/  @P0 BRA `(.L_x_272) ;  /* 0x0000000000240947 */ /* 0x000fea0003800000 */
[----:B------:R-:W-:-:S05]  /*1f50*/  IMAD R3, R3, UR11, RZ ;  /* 0x0000000b03037c24 */ /* 0x000fca000f8e02ff */
[C---:B------:R-:W-:Y:S02]  /*1f60*/  LEA R2, R3.reuse, R0, 0x2 ;  /* 0x0000000003027211 */ /* 0x040fe400078e10ff */
[----:B------:R-:W-:-:S04]  /*1f70*/  LEA R3, R3, R9, 0x2 ;  /* 0x0000000903037211 */ /* 0x000fc800078e10ff */
[----:B------:R-:W0:Y:S04]  /*1f80*/  LDS R2, [R2] ;  /* 0x0000000002027984 */ /* 0x000e280000000800 */
[----:B------:R-:W3:Y:S01]  /*1f90*/  LDS R3, [R3] ;  /* 0x0000000003037984 */ /* 0x000ee20000000800 */
[----:B012---:R-:W-:Y:S01]  /*1fa0*/  FADD.FTZ R11, R11, R2 ;  /* 0x000000020b0b7221 */ /* 0x007fe20000010000 */
[----:B---3--:R-:W-:-:S04]  /*1fb0*/  FADD.FTZ R10, R10, R3 ;  /* 0x000000030a0a7221 */ /* 0x008fc80000010000 */
[----:B------:R3:W-:Y:S04]  /*1fc0*/  STS [R0], R11 ;  /* 0x0000000b00007388 */ /* 0x0007e80000000800 */
[----:B------:R3:W-:Y:S02]  /*1fd0*/  STS [R9], R10 ;  /* 0x0000000a09007388 */ /* 0x0007e40000000800 */
.L_x_272:
[----:B------:R-:W-:Y:S05]  /*1fe0*/  BSYNC.RECONVERGENT B0 ;  /* 0x0000000000007941 */ /* 0x000fea0003800200 */
.L_x_271:
        /* <DEDUP_REMOVED lines=9> */
[----:B------:R-:W-:-:S04]  /*2080*/  IMAD R3, R3, UR11, RZ ;  /* 0x0000000b03037c24 */ /* 0x000fc8000f8e02ff */
[C---:B------:R-:W-:Y:S01]  /*2090*/  IMAD R2, R3.reuse, 0x4, R0 ;  /* 0x0000000403027824 */ /* 0x040fe200078e0200 */
[----:B------:R-:W-:-:S05]  /*20a0*/  LEA R3, R3, R9, 0x2 ;  /* 0x0000000903037211 */ /* 0x000fca00078e10ff */
[----:B------:R-:W0:Y:S04]  /*20b0*/  LDS R2, [R2] ;  /* 0x0000000002027984 */ /* 0x000e280000000800 */
[----:B------:R-:W4:Y:S01]  /*20c0*/  LDS R3, [R3] ;  /* 0x0000000003037984 */ /* 0x000f220000000800 */
[----:B0123--:R-:W-:Y:S01]  /*20d0*/  FADD.FTZ R11, R11, R2 ;  /* 0x000000020b0b7221 */ /* 0x00ffe20000010000 */
[----:B----4-:R-:W-:-:S04]  /*20e0*/  FADD.FTZ R10, R10, R3 ;  /* 0x000000030a0a7221 */ /* 0x010fc80000010000 */
[----:B------:R4:W-:Y:S04]  /*20f0*/  STS [R0], R11 ;  /* 0x0000000b00007388 */ /* 0x0009e80000000800 */
[----:B------:R4:W-:Y:S02]  /*2100*/  STS [R9], R10 ;  /* 0x0000000a09007388 */ /* 0x0009e40000000800 */
.L_x_274:
[----:B------:R-:W-:Y:S05]  /*2110*/  BSYNC.RECONVERGENT B0 ;  /* 0x0000000000007941 */ /* 0x000fea0003800200 */
.L_x_273:
        /* <DEDUP_REMOVED lines=13> */
[----:B------:R-:W5:Y:S01]  /*21f0*/  LDS R3, [R3] ;  /* 0x0000000003037984 */ /* 0x000f620000000800 */
[----:B01234-:R-:W-:Y:S01]  /*2200*/  FADD.FTZ R11, R11, R2 ;  /* 0x000000020b0b7221 */ /* 0x01ffe20000010000 */
[----:B-----5:R-:W-:-:S04]  /*2210*/  FADD.FTZ R10, R10, R3 ;  /* 0x000000030a0a7221 */ /* 0x020fc80000010000 */
[----:B------:R0:W-:Y:S04]  /*2220*/  STS [R0], R11 ;  /* 0x0000000b00007388 */ /* 0x0001e80000000800 */
[----:B------:R0:W-:Y:S02]  /*2230*/  STS [R9], R10 ;  /* 0x0000000a09007388 */ /* 0x0001e40000000800 */
.L_x_276:
[----:B------:R-:W-:Y:S05]  /*2240*/  BSYNC.RECONVERGENT B0 ;  /* 0x0000000000007941 */ /* 0x000fea0003800200 */
.L_x_275:
        /* <DEDUP_REMOVED lines=13> */
[----:B------:R-:W5:Y:S01]  /*2320*/  LDS R3, [R3] ;  /* 0x0000000003037984 */ /* 0x000f620000000800 */
[----:B01234-:R-:W-:Y:S01]  /*2330*/  FADD.FTZ R11, R11, R2 ;  /* 0x000000020b0b7221 */ /* 0x01ffe20000010000 */
[----:B-----5:R-:W-:-:S04]  /*2340*/  FADD.FTZ R10, R10, R3 ;  /* 0x000000030a0a7221 */ /* 0x020fc80000010000 */
[----:B------:R0:W-:Y:S04]  /*2350*/  STS [R0], R11 ;  /* 0x0000000b00007388 */ /* 0x0001e80000000800 */
[----:B------:R0:W-:Y:S02]  /*2360*/  STS [R9], R10 ;  /* 0x0000000a09007388 */ /* 0x0001e40000000800 */
.L_x_278:
[----:B------:R-:W-:Y:S05]  /*2370*/  BSYNC.RECONVERGENT B0 ;  /* 0x0000000000007941 */ /* 0x000fea0003800200 */
.L_x_277:
        /* <DEDUP_REMOVED lines=18> */
.L_x_280:
[----:B------:R-:W-:Y:S05]  /*24a0*/  BSYNC.RECONVERGENT B0 ;  /* 0x0000000000007941 */ /* 0x000fea0003800200 */
.L_x_279:
        /* <DEDUP_REMOVED lines=13> */
[----:B------:R-:W5:Y:S01]  /*2580*/  LDS R3, [R3] ;  /* 0x0000000003037984 */ /* 0x000f620000000800 */
[----:B01234-:R-:W-:Y:S01]  /*2590*/  FADD.FTZ R11, R11, R2 ;  /* 0x000000020b0b7221 */ /* 0x01ffe20000010000 */
[----:B-----5:R-:W-:-:S04]  /*25a0*/  FADD.FTZ R10, R10, R3 ;  /* 0x000000030a0a7221 */ /* 0x020fc80000010000 */
[----:B------:R0:W-:Y:S04]  /*25b0*/  STS [R0], R11 ;  /* 0x0000000b00007388 */ /* 0x0001e80000000800 */
[----:B------:R0:W-:Y:S02]  /*25c0*/  STS [R9], R10 ;  /* 0x0000000a09007388 */ /* 0x0001e40000000800 */
.L_x_282:
[----:B------:R-:W-:Y:S05]  /*25d0*/  BSYNC.RECONVERGENT B0 ;  /* 0x0000000000007941 */ /* 0x000fea0003800200 */
.L_x_281:
        /* <DEDUP_REMOVED lines=18> */
.L_x_284:
[----:B------:R-:W-:Y:S05]  /*2700*/  BSYNC.RECONVERGENT B0 ;  /* 0x0000000000007941 */ /* 0x000fea0003800200 */
.L_x_283:
[----:B------:R-:W-:Y:S05]  /*2710*/  @!P1 BRA `(.L_x_266) ;  /* 0x0000000000449947 */ /* 0x000fea0003800000 */
[----:B------:R-:W-:Y:S01]  /*2720*/  SHF.R.U32.HI R3, RZ, 0xa, R6 ;  /* 0x0000000aff037819 */ /* 0x000fe20000011606 */
[----:B------:R-:W-:Y:S03]  /*2730*/  BAR.SYNC.DEFER_BLOCKING 0x0 ;  /* 0x0000000000007b1d */ /* 0x000fe60000010000 */
        /* <DEDUP_REMOVED lines=14> */
.L_x_285:
[----:B------:R-:W-:Y:S05]  /*2820*/  BSYNC.RECONVERGENT B0 ;  /* 0x0000000000007941 */ /* 0x000fea0003800200 */
.L_x_266:
[----:B------:R-:W-:-:S09]  /*2830*/  UISETP.GE.U32.AND UP0, UPT, UR7, 0x2, UPT ;  /* 0x000000020700788c */ /* 0x000fd2000bf06070 */
[----:B------:R-:W-:Y:S05]  /*2840*/  BRA.U !UP0, `(.L_x_286) ;  /* 0x0000001508d07547 */ /* 0x000fea000b800000 */
[----:B------:R-:W5:Y:S01]  /*2850*/  LDC.64 R14, c[0x0][0x3c0] ;  /* 0x0000f000ff0e7b82 */ /* 0x000f620000000a00 */
[----:B------:R-:W-:Y:S01]  /*2860*/  ISETP.GE.AND P0, PT, R5, R21, PT ;  /* 0x000000150500720c */ /* 0x000fe20003f06270 */
[----:B------:R-:W-:Y:S01]  /*2870*/  IMAD R3, R21, UR7, RZ ;  /* 0x0000000715037c24 */ /* 0x000fe2000f8e02ff */
[----:B------:R-:W-:Y:S02]  /*2880*/  LOP3.LUT P1, RZ, R13, R8, RZ, 0xfc, !PT ;  /* 0x000000080dff7212 */ /* 0x000fe4000782fcff */
[----:B------:R-:W-:-:S13]  /*2890*/  ISETP.EQ.AND P0, PT, R8, RZ, !P0 ;  /* 0x000000ff0800720c */ /* 0x000fda0004702270 */
[----:B------:R-:W-:Y:S02]  /*28a0*/  @P0 IMAD R17, R21, UR10, R5 ;  /* 0x0000000a15110c24 */ /* 0x000fe4000f8e0205 */
[----:B-----5:R-:W-:-:S04]  /*28b0*/  IMAD.WIDE.U32 R2, R3, 0x4, R14 ;  /* 0x0000000403027825 */ /* 0x020fc800078e000e */
[----:B------:R-:W-:-:S04]  /*28c0*/  @P0 IMAD.WIDE R14, R17, 0x4, R14 ;  /* 0x00000004110e0825 */ /* 0x000fc800078e020e */
[----:B------:R-:W-:Y:S01]  /*28d0*/  @P0 IMAD.WIDE R16, R17, 0x4, R2 ;  /* 0x0000000411100825 */ /* 0x000fe200078e0202 */
[----:B------:R0:W-:Y:S04]  /*28e0*/  @P0 STG.E.STRONG.SYS desc[UR8][R14.64], R11 ;  /* 0x0000000b0e000986 */ /* 0x0001e8000c115908 */
[----:B------:R0:W-:Y:S01]  /*28f0*/  @P0 STG.E.STRONG.SYS desc[UR8][R16.64], R10 ;  /* 0x0000000a10000986 */ /* 0x0001e2000c115908 */
[----:B------:R-:W-:Y:S06]  /*2900*/  MEMBAR.SC.GPU ;  /* 0x0000000000007992 */ /* 0x000fec0000002000 */
[----:B------:R-:W-:-:S00]  /*2910*/  ERRBAR ;  /* 0x00000000000079ab */ /* 0x000fc00000000000 */
[----:B------:R-:W-:Y:S06]  /*2920*/  CGAERRBAR ;  /* 0x00000000000075ab */ /* 0x000fec0000000000 */
[----:B------:R-:W-:Y:S02]  /*2930*/  CCTL.IVALL ;  /* 0x00000000ff00798f */ /* 0x000fe40002000000 */
[----:B------:R-:W-:Y:S06]  /*2940*/  BAR.SYNC.DEFER_BLOCKING 0x0 ;  /* 0x0000000000007b1d */ /* 0x000fec0000010000 */
[----:B------:R-:W-:Y:S04]  /*2950*/  BSSY.RECONVERGENT B0, `(.L_x_287) ;  /* 0x0000013000007945 */ /* 0x000fe80003800200 */
[----:B------:R-:W-:Y:S05]  /*2960*/  @P1 BRA `(.L_x_288) ;  /* 0x0000000000441947 */ /* 0x000fea0003800000 */
[----:B0-----:R-:W0:Y:S01]  /*2970*/  S2R R15, SR_LANEID ;  /* 0x00000000000f7919 */ /* 0x001e220000000000 */
[----:B------:R-:W-:Y:S01]  /*2980*/  VOTEU.ANY UR5, UPT, PT ;  /* 0x0000000000057886 */ /* 0x000fe200038e0100 */
[----:B-1234-:R-:W1:Y:S01]  /*2990*/  LDC.64 R10, c[0x0][0x3c8] ;  /* 0x0000f200ff0a7b82 */ /* 0x01ee620000000a00 */
[----:B------:R-:W0:Y:S08]  /*29a0*/  FLO.U32 R12, UR5 ;  /* 0x00000005000c7d00 */ /* 0x000e3000080e0000 */
[----:B------:R-:W2:Y:S01]  /*29b0*/  POPC R13, UR5 ;  /* 0x00000005000d7d09 */ /* 0x000ea20008000000 */
[----:B-1----:R-:W-:Y:S01]  /*29c0*/  IMAD.WIDE.U32 R10, R7, 0x4, R10 ;  /* 0x00000004070a7825 */ /* 0x002fe200078e000a */
[----:B0-----:R-:W-:-:S13]  /*29d0*/  ISETP.EQ.U32.AND P1, PT, R12, R15, PT ;  /* 0x0000000f0c00720c */ /* 0x001fda0003f22070 */
[----:B--2---:R-:W2:Y:S01]  /*29e0*/  @P1 ATOMG.E.ADD.STRONG.GPU PT, R11, desc[UR8][R10.64], R13 ;  /* 0x8000000d0a0b19a8 */ /* 0x004ea200081ef108 */
[----:B------:R-:W0:Y:S02]  /*29f0*/  S2R R14, SR_LTMASK ;  /* 0x00000000000e7919 */ /* 0x000e240000003900 */
[----:B0-----:R-:W-:Y:S01]  /*2a00*/  LOP3.LUT R14, R14, UR5, RZ, 0xc0, !PT ;  /* 0x000000050e0e7c12 */ /* 0x001fe2000f8ec0ff */
[----:B------:R-:W-:-:S05]  /*2a10*/  UIADD3 UR5, UPT, UPT, UR7, -0x1, URZ ;  /* 0xffffffff07057890 */ /* 0x000fca000fffe0ff */
[----:B------:R-:W0:Y:S01]  /*2a20*/  POPC R14, R14 ;  /* 0x0000000e000e7309 */ /* 0x000e220000000000 */
[----:B--2---:R-:W0:Y:S02]  /*2a30*/  SHFL.IDX PT, R7, R11, R12, 0x1f ;  /* 0x00001f0c0b077589 */ /* 0x004e2400000e0000 */
[----:B0-----:R-:W-:-:S05]  /*2a40*/  IMAD.IADD R7, R7, 0x1, R14 ;  /* 0x0000000107077824 */ /* 0x001fca00078e020e */
[----:B------:R-:W-:-:S04]  /*2a50*/  ISETP.NE.AND P1, PT, R7, UR5, PT ;  /* 0x0000000507007c0c */ /* 0x000fc8000bf25270 */
[----:B------:R-:W-:-:S05]  /*2a60*/  SEL R7, RZ, 0x1, P1 ;  /* 0x00000001ff077807 */ /* 0x000fca0000800000 */
[----:B------:R0:W-:Y:S04]  /*2a70*/  STS.U8 [UR4+0x1000], R7 ;  /* 0x00100007ff007988 */ /* 0x0001e80008000004 */
.L_x_288:
[----:B------:R-:W-:Y:S05]  /*2a80*/  BSYNC.RECONVERGENT B0 ;  /* 0x0000000000007941 */ /* 0x000fea0003800200 */
.L_x_287:
[----:B------:R-:W-:Y:S06]  /*2a90*/  BAR.SYNC.DEFER_BLOCKING 0x0 ;  /* 0x0000000000007b1d */ /* 0x000fec0000010000 */
[----:B0-----:R-:W0:Y:S02]  /*2aa0*/  LDS.U8 R7, [UR4+0x1000] ;  /* 0x00100004ff077984 */ /* 0x001e240008000000 */
[----:B0-----:R-:W-:-:S13]  /*2ab0*/  ISETP.NE.AND P1, PT, R7, RZ, PT ;  /* 0x000000ff0700720c */ /* 0x001fda0003f25270 */
[----:B------:R-:W-:Y:S05]  /*2ac0*/  @!P1 EXIT ;  /* 0x000000000000994d */ /* 0x000fea0003800000 */
[----:B------:R-:W-:Y:S01]  /*2ad0*/  ISETP.GE.U32.AND P1, PT, R8, UR7, PT ;  /* 0x0000000708007c0c */ /* 0x000fe2000bf26070 */
[----:B------:R-:W0:Y:S01]  /*2ae0*/  LDCU UR5, c[0x0][0x3d4] ;  /* 0x00007a80ff0577ac */ /* 0x000e220008000800 */
[----:B------:R-:W-:Y:S01]  /*2af0*/  BSSY.RECONVERGENT B0, `(.L_x_289) ;  /* 0x0000071000007945 */ /* 0x000fe20003800200 */
[----:B------:R-:W-:Y:S01]  /*2b00*/  HFMA2 R7, -RZ, RZ, 0, 0 ;  /* 0x00000000ff077431 */ /* 0x000fe200000001ff */
[----:B------:R-:W-:-:S09]  /*2b10*/  MOV R16, RZ ;  /* 0x000000ff00107202 */ /* 0x000fd20000000f00 */
[----:B------:R-:W-:Y:S05]  /*2b20*/  @P1 BRA `(.L_x_290) ;  /* 0x0000000400b41947 */ /* 0x000fea0003800000 */
[----:B------:R-:W5:Y:S01]  /*2b30*/  I2F.U32.RP R14, R6 ;  /* 0x00000006000e7306 */ /* 0x000f620000209000 */
[CC--:B------:R-:W-:Y:S01]  /*2b40*/  IADD3 R7, PT, PT, R6.reuse, R8.reuse, RZ ;  /* 0x0000000806077210 */ /* 0x0c0fe20007ffe0ff */
[----:B------:R-:W-:Y:S01]  /*2b50*/  BSSY.RECONVERGENT B1, `(.L_x_291) ;  /* 0x0000033000017945 */ /* 0x000fe20003800200 */
[----:B------:R-:W-:Y:S02]  /*2b60*/  ISETP.NE.U32.AND P3, PT, R6, RZ, PT ;  /* 0x000000ff0600720c */ /* 0x000fe40003f65070 */
[C---:B------:R-:W-:Y:S02]  /*2b70*/  ISETP.GE.U32.AND P1, PT, R7.reuse, UR7, PT ;  /* 0x0000000707007c0c */ /* 0x040fe4000bf26070 */
[----:B------:R-:W-:Y:S02]  /*2b80*/  VIMNMX.U32 R12, PT, PT, R7, UR7, !PT ;  /* 0x00000007070c7c48 */ /* 0x000fe4000ffe0000 */
[----:B------:R-:W-:Y:S02]  /*2b90*/  SEL R13, RZ, 0x1, P1 ;  /* 0x00000001ff0d7807 */ /* 0x000fe40000800000 */
[----:B------:R-:W-:-:S02]  /*2ba0*/  MOV R17, R8 ;  /* 0x0000000800117202 */ /* 0x000fc40000000f00 */
[----:B------:R-:W-:Y:S01]  /*2bb0*/  IADD3 R7, PT, PT, R12, -R7, -R13 ;  /* 0x800000070c077210 */ /* 0x000fe20007ffe80d */
[----:B-----5:R-:W1:Y:S01]  /*2bc0*/  MUFU.RCP R14, R14 ;  /* 0x0000000e000e7308 */ /* 0x020e620000001000 */
[----:B------:R-:W-:Y:S02]  /*2bd0*/  MOV R16, RZ ;  /* 0x000000ff00107202 */ /* 0x000fe40000000f00 */
[----:B-1234-:R-:W-:-:S05]  /*2be0*/  IADD3 R10, PT, PT, R14, 0xffffffe, RZ ;  /* 0x0ffffffe0e0a7810 */ /* 0x01efca0007ffe0ff */
[----:B------:R1:W2:Y:S02]  /*2bf0*/  F2I.FTZ.U32.TRUNC.NTZ R11, R10 ;  /* 0x0000000a000b7305 */ /* 0x0002a4000021f000 */
[----:B-1----:R-:W-:Y:S01]  /*2c00*/  MOV R10, RZ ;  /* 0x000000ff000a7202 */ /* 0x002fe20000000f00 */
[----:B--2---:R-:W-:-:S04]  /*2c10*/  IMAD.MOV R15, RZ, RZ, -R11 ;  /* 0x000000ffff0f7224 */ /* 0x004fc800078e0a0b */
[----:B------:R-:W-:-:S04]  /*2c20*/  IMAD R15, R15, R6, RZ ;  /* 0x000000060f0f7224 */ /* 0x000fc800078e02ff */
[----:B------:R-:W-:-:S06]  /*2c30*/  IMAD.HI.U32 R14, R11, R15, R10 ;  /* 0x0000000f0b0e7227 */ /* 0x000fcc00078e000a */
[----:B------:R-:W-:-:S05]  /*2c40*/  IMAD.HI.U32 R14, R14, R7, RZ ;  /* 0x000000070e0e7227 */ /* 0x000fca00078e00ff */
[----:B------:R-:W-:-:S05]  /*2c50*/  IADD3 R10, PT, PT, -R14, RZ, RZ ;  /* 0x000000ff0e0a7210 */ /* 0x000fca0007ffe1ff */
[----:B------:R-:W-:-:S05]  /*2c60*/  IMAD R7, R6, R10, R7 ;  /* 0x0000000a06077224 */ /* 0x000fca00078e0207 */
[----:B------:R-:W-:-:S13]  /*2c70*/  ISETP.GE.U32.AND P1, PT, R7, R6, PT ;  /* 0x000000060700720c */ /* 0x000fda0003f26070 */
[----:B------:R-:W-:Y:S01]  /*2c80*/  @P1 IMAD.IADD R7, R7, 0x1, -R6 ;  /* 0x0000000107071824 */ /* 0x000fe200078e0a06 */
[----:B------:R-:W-:-:S04]  /*2c90*/  @P1 IADD3 R14, PT, PT, R14, 0x1, RZ ;  /* 0x000000010e0e1810 */ /* 0x000fc80007ffe0ff */
[----:B------:R-:W-:-:S13]  /*2ca0*/  ISETP.GE.U32.AND P2, PT, R7, R6, PT ;  /* 0x000000060700720c */ /* 0x000fda0003f46070 */
[----:B------:R-:W-:Y:S02]  /*2cb0*/  @P2 IADD3 R14, PT, PT, R14, 0x1, RZ ;  /* 0x000000010e0e2810 */ /* 0x000fe40007ffe0ff */
[----:B------:R-:W-:-:S04]  /*2cc0*/  @!P3 LOP3.LUT R14, RZ, R6, RZ, 0x33, !PT ;  /* 0x00000006ff0eb212 */ /* 0x000fc800078e33ff */
[----:B------:R-:W-:-:S04]  /*2cd0*/  IADD3 R13, PT, PT, R13, R14, RZ ;  /* 0x0000000e0d0d7210 */ /* 0x000fc80007ffe0ff */
[C---:B------:R-:W-:Y:S02]  /*2ce0*/  LOP3.LUT R7, R13.reuse, 0x3, RZ, 0xc0, !PT ;  /* 0x000000030d077812 */ /* 0x040fe400078ec0ff */
[----:B------:R-:W-:Y:S02]  /*2cf0*/  ISETP.GE.U32.AND P2, PT, R13, 0x3, PT ;  /* 0x000000030d00780c */ /* 0x000fe40003f46070 */
[----:B------:R-:W-:Y:S01]  /*2d00*/  ISETP.NE.AND P1, PT, R7, 0x3, PT ;  /* 0x000000030700780c */ /* 0x000fe20003f25270 */
[----:B------:R-:W-:-:S12]  /*2d10*/  IMAD.MOV.U32 R7, RZ, RZ, RZ ;  /* 0x000000ffff077224 */ /* 0x000fd800078e00ff */
[----:B------:R-:W-:Y:S05]  /*2d20*/  @!P1 BRA `(.L_x_292) ;  /* 0x0000000000549947 */ /* 0x000fea0003800000 */
[----:B------:R-:W-:Y:S01]  /*2d30*/  IADD3 R13, PT, PT, R13, 0x1, RZ ;  /* 0x000000010d0d7810 */ /* 0x000fe20007ffe0ff */
[-C--:B------:R-:W-:Y:S01]  /*2d40*/  IMAD R15, R8, R21.reuse, R5 ;  /* 0x00000015080f7224 */ /* 0x080fe200078e0205 */
[----:B------:R-:W-:Y:S01]  /*2d50*/  ISETP.GE.AND P3, PT, R5, R21, PT ;  /* 0x000000150500720c */ /* 0x000fe20003f66270 */
[----:B------:R-:W-:Y:S01]  /*2d60*/  IMAD.MOV.U32 R7, RZ, RZ, RZ ;  /* 0x000000ffff077224 */ /* 0x000fe200078e00ff */
[----:B------:R-:W-:Y:S02]  /*2d70*/  LOP3.LUT R13, R13, 0x3, RZ, 0xc0, !PT ;  /* 0x000000030d0d7812 */ /* 0x000fe400078ec0ff */
[----:B------:R-:W-:Y:S02]  /*2d80*/  MOV R17, R8 ;  /* 0x0000000800117202 */ /* 0x000fe40000000f00 */
[----:B------:R-:W-:-:S07]  /*2d90*/  IADD3 R14, PT, PT, -R13, RZ, RZ ;  /* 0x000000ff0d0e7210 */ /* 0x000fce0007ffe1ff */
.L_x_293:
[----:B------:R-:W1:Y:S01]  /*2da0*/  @!P3 LDC.64 R10, c[0x0][0x3c0] ;  /* 0x0000f000ff0abb82 */ /* 0x000e620000000a00 */
[----:B------:R-:W-:Y:S01]  /*2db0*/  CS2R R18, SRZ ;  /* 0x0000000000127805 */ /* 0x000fe2000001ff00 */
[----:B------:R-:W-:-:S04]  /*2dc0*/  @!P3 IMAD.WIDE R12, R15, 0x4, R2 ;  /* 0x000000040f0cb825 */ /* 0x000fc800078e0202 */
[----:B-1----:R-:W-:-:S05]  /*2dd0*/  @!P3 IMAD.WIDE R10, R15, 0x4, R10 ;  /* 0x000000040f0ab825 */ /* 0x002fca00078e020a */
[----:B------:R-:W2:Y:S04]  /*2de0*/  @!P3 LDG.E.STRONG.SYS R18, desc[UR8][R10.64] ;  /* 0x000000080a12b981 */ /* 0x000ea8000c1f5900 */
[----:B------:R-:W3:Y:S01]  /*2df0*/  @!P3 LDG.E.STRONG.SYS R19, desc[UR8][R12.64] ;  /* 0x000000080c13b981 */ /* 0x000ee2000c1f5900 */
[----:B------:R-:W-:Y:S01]  /*2e00*/  IADD3 R14, PT, PT, R14, 0x1, RZ ;  /* 0x000000010e0e7810 */ /* 0x000fe20007ffe0ff */
[----:B0-----:R-:W-:Y:S01]  /*2e10*/  IMAD.U32 R21, RZ, RZ, UR5 ;  /* 0x00000005ff157e24 */ /* 0x001fe2000f8e00ff */
[----:B------:R-:W-:Y:S02]  /*2e20*/  IADD3 R17, PT, PT, R6, R17, RZ ;  /* 0x0000001106117210 */ /* 0x000fe40007ffe0ff */
[----:B------:R-:W-:Y:S01]  /*2e30*/  ISETP.NE.AND P1, PT, R14, RZ, PT ;  /* 0x000000ff0e00720c */ /* 0x000fe20003f25270 */
[----:B------:R-:W-:-:S02]  /*2e40*/  IMAD R15, R6, R21, R15 ;  /* 0x00000015060f7224 */ /* 0x000fc400078e020f */
[----:B--2---:R-:W-:Y:S01]  /*2e50*/  FADD.FTZ R7, R18, R7 ;  /* 0x0000000712077221 */ /* 0x004fe20000010000 */
[----:B---3--:R-:W-:-:S09]  /*2e60*/  FADD.FTZ R16, R19, R16 ;  /* 0x0000001013107221 */ /* 0x008fd20000010000 */
[----:B------:R-:W-:Y:S05]  /*2e70*/  @P1 BRA `(.L_x_293) ;  /* 0xfffffffc00c81947 */ /* 0x000fea000383ffff */
.L_x_292:
[----:B0-----:R-:W-:Y:S05]  /*2e80*/  BSYNC.RECONVERGENT B1 ;  /* 0x0000000000017941 */ /* 0x001fea0003800200 */
.L_x_291:
[----:B------:R-:W-:Y:S05]  /*2e90*/  @!P2 BRA `(.L_x_290) ;  /* 0x0000000000d8a947 */ /* 0x000fea0003800000 */
[----:B------:R-:W0:Y:S01]  /*2ea0*/  LDCU UR4, c[0x0][0x3d4] ;  /* 0x00007a80ff0477ac */ /* 0x000e220008000800 */
[C---:B------:R-:W-:Y:S01]  /*2eb0*/  LEA R10, R6.reuse, R17, 0x1 ;  /* 0x00000011060a7211 */ /* 0x040fe200078e08ff */
[C---:B------:R-:W-:Y:S01]  /*2ec0*/  IMAD R12, R6.reuse, 0x3, R17 ;  /* 0x00000003060c7824 */ /* 0x040fe200078e0211 */
[----:B------:R-:W-:Y:S01]  /*2ed0*/  IADD3 R14, PT, PT, R17, R6, RZ ;  /* 0x00000006110e7210 */ /* 0x000fe20007ffe0ff */
[-C--:B------:R-:W-:Y:S01]  /*2ee0*/  IMAD R20, R6, R21.reuse, RZ ;  /* 0x0000001506147224 */ /* 0x080fe200078e02ff */
[-C--:B------:R-:W-:Y:S01]  /*2ef0*/  ISETP.GE.AND P1, PT, R5, R21.reuse, PT ;  /* 0x000000150500720c */ /* 0x080fe20003f26270 */
[-CC-:B------:R-:W-:Y:S02]  /*2f00*/  IMAD R23, R10, R21.reuse, R5.reuse ;  /* 0x000000150a177224 */ /* 0x180fe400078e0205 */
[-CC-:B------:R-:W-:Y:S02]  /*2f10*/  IMAD R25, R12, R21.reuse, R5.reuse ;  /* 0x000000150c197224 */ /* 0x180fe400078e0205 */
[----:B------:R-:W-:-:S02]  /*2f20*/  IMAD R29, R14, R21, R5 ;  /* 0x000000150e1d7224 */ /* 0x000fc400078e0205 */
[----:B------:R-:W-:Y:S01]  /*2f30*/  IMAD R21, R17, R21, R5 ;  /* 0x0000001511157224 */ /* 0x000fe200078e0205 */
[----:B0-----:R-:W-:-:S13]  /*2f40*/  ISETP.GE.AND P2, PT, R5, UR4, PT ;  /* 0x0000000405007c0c */ /* 0x001fda000bf46270 */
.L_x_294:
[----:B------:R-:W0:Y:S01]  /*2f50*/  @!P1 LDC.64 R26, c[0x0][0x3c0] ;  /* 0x0000f000ff1a9b82 */ /* 0x000e220000000a00 */
[----:B------:R-:W-:Y:S01]  /*2f60*/  IMAD.MOV.U32 R22, RZ, RZ, RZ ;  /* 0x000000ffff167224 */ /* 0x000fe200078e00ff */
[----:B------:R-:W-:Y:S01]  /*2f70*/  CS2R R32, SRZ ;  /* 0x0000000000207805 */ /* 0x000fe2000001ff00 */
[----:B------:R-:W-:-:S04]  /*2f80*/  @!P1 IMAD.WIDE R30, R21, 0x4, R2 ;  /* 0x00000004151e9825 */ /* 0x000fc800078e0202 */
[----:B0-----:R-:W-:-:S05]  /*2f90*/  @!P1 IMAD.WIDE R26, R21, 0x4, R26 ;  /* 0x00000004151a9825 */ /* 0x001fca00078e021a */
[----:B------:R0:W2:Y:S04]  /*2fa0*/  @!P1 LDG.E.STRONG.SYS R22, desc[UR8][R26.64] ;  /* 0x000000081a169981 */ /* 0x0000a8000c1f5900 */
[----:B------:R1:W3:Y:S01]  /*2fb0*/  @!P1 LDG.E.STRONG.SYS R33, desc[UR8][R30.64] ;  /* 0x000000081e219981 */ /* 0x0002e2000c1f5900 */
[----:B------:R-:W-:Y:S01]  /*2fc0*/  PLOP3.LUT P1, PT, P2, PT, PT, 0x80, 0x8 ;  /* 0x000000000008781c */ /* 0x000fe2000172f070 */
[----:B------:R-:W-:Y:S01]  /*2fd0*/  HFMA2 R28, -RZ, RZ, 0, 0 ;  /* 0x00000000ff1c7431 */ /* 0x000fe200000001ff */
[----:B------:R-:W-:-:S11]  /*2fe0*/  MOV R24, RZ ;  /* 0x000000ff00187202 */ /* 0x000fd60000000f00 */
[----:B------:R-:W4:Y:S01]  /*2ff0*/  @!P1 LDC.64 R12, c[0x0][0x3c0] ;  /* 0x0000f000ff0c9b82 */ /* 0x000f220000000a00 */
[----:B------:R-:W-:-:S07]  /*3000*/  @!P1 IMAD.WIDE R14, R29, 0x4, R2 ;  /* 0x000000041d0e9825 */ /* 0x000fce00078e0202 */
[----:B------:R-:W5:Y:S08]  /*3010*/  @!P1 LDC.64 R18, c[0x0][0x3c0] ;  /* 0x0000f000ff129b82 */ /* 0x000f700000000a00 */
[----:B------:R-:W1:Y:S01]  /*3020*/  @!P1 LDC.64 R10, c[0x0][0x3c0] ;  /* 0x0000f000ff0a9b82 */ /* 0x000e620000000a00 */
[----:B------:R-:W-:Y:S01]  /*3030*/  CS2R R34, SRZ ;  /* 0x0000000000227805 */ /* 0x000fe2000001ff00 */
[----:B------:R-:W-:-:S02]  /*3040*/  HFMA2 R36, -RZ, RZ, 0, 0 ;  /* 0x00000000ff247431 */ /* 0x000fc400000001ff */
[----:B0-----:R-:W-:-:S04]  /*3050*/  @!P1 IMAD.WIDE R26, R23, 0x4, R2 ;  /* 0x00000004171a9825 */ /* 0x001fc800078e0202 */
[----:B----4-:R-:W-:-:S05]  /*3060*/  @!P1 IMAD.WIDE R12, R29, 0x4, R12 ;  /* 0x000000041d0c9825 */ /* 0x010fca00078e020c */
[----:B------:R-:W4:Y:S01]  /*3070*/  @!P1 LDG.E.STRONG.SYS R28, desc[UR8][R12.64] ;  /* 0x000000080c1c9981 */ /* 0x000f22000c1f5900 */
[----:B-----5:R-:W-:-:S03]  /*3080*/  @!P1 IMAD.WIDE R18, R23, 0x4, R18 ;  /* 0x0000000417129825 */ /* 0x020fc600078e0212 */
[----:B------:R-:W5:Y:S01]  /*3090*/  @!P1 LDG.E.STRONG.SYS R24, desc[UR8][R14.64] ;  /* 0x000000080e189981 */ /* 0x000f62000c1f5900 */
[----:B-1----:R-:W-:-:S03]  /*30a0*/  @!P1 IMAD.WIDE R30, R25, 0x4, R2 ;  /* 0x00000004191e9825 */ /* 0x002fc600078e0202 */
[----:B------:R-:W5:Y:S01]  /*30b0*/  @!P1 LDG.E.STRONG.SYS R32, desc[UR8][R18.64] ;  /* 0x0000000812209981 */ /* 0x000f62000c1f5900 */
[----:B------:R-:W-:-:S03]  /*30c0*/  @!P1 IMAD.WIDE R10, R25, 0x4, R10 ;  /* 0x00000004190a9825 */ /* 0x000fc600078e020a */
[----:B------:R-:W5:Y:S04]  /*30d0*/  @!P1 LDG.E.STRONG.SYS R34, desc[UR8][R26.64] ;  /* 0x000000081a229981 */ /* 0x000f68000c1f5900 */
[----:B------:R-:W5:Y:S04]  /*30e0*/  @!P1 LDG.E.STRONG.SYS R35, desc[UR8][R10.64] ;  /* 0x000000080a239981 */ /* 0x000f68000c1f5900 */
[----:B------:R-:W5:Y:S01]  /*30f0*/  @!P1 LDG.E.STRONG.SYS R36, desc[UR8][R30.64] ;  /* 0x000000081e249981 */ /* 0x000f62000c1f5900 */
[----:B------:R-:W-:-:S04]  /*3100*/  IADD3 R17, PT, PT, R6, R17, R6 ;  /* 0x0000001106117210 */ /* 0x000fc80007ffe006 */
[----:B------:R-:W-:-:S04]  /*3110*/  IADD3 R17, PT, PT, R6, R17, R6 ;  /* 0x0000001106117210 */ /* 0x000fc80007ffe006 */
[----:B------:R-:W-:Y:S01]  /*3120*/  ISETP.GE.U32.AND P3, PT, R17, UR7, PT ;  /* 0x0000000711007c0c */ /* 0x000fe2000bf66070 */
[C---:B------:R-:W-:Y:S01]  /*3130*/  IMAD R21, R20.reuse, 0x4, R21 ;  /* 0x0000000414157824 */ /* 0x040fe200078e0215 */
[C---:B------:R-:W-:Y:S02]  /*3140*/  LEA R29, R20.reuse, R29, 0x2 ;  /* 0x0000001d141d7211 */ /* 0x040fe400078e10ff */
[C---:B------:R-:W-:Y:S02]  /*3150*/  LEA R23, R20.reuse, R23, 0x2 ;  /* 0x0000001714177211 */ /* 0x040fe400078e10ff */
[----:B------:R-:W-:Y:S01]  /*3160*/  LEA R25, R20, R25, 0x2 ;  /* 0x0000001914197211 */ /* 0x000fe200078e10ff */
[----:B--2---:R-:W-:Y:S01]  /*3170*/  FADD.FTZ R7, R22, R7 ;  /* 0x0000000716077221 */ /* 0x004fe20000010000 */
[----:B---3--:R-:W-:-:S03]  /*3180*/  FADD.FTZ R33, R33, R16 ;  /* 0x0000001021217221 */ /* 0x008fc60000010000 */
[----:B----4-:R-:W-:Y:S01]  /*3190*/  FADD.FTZ R7, R7, R28 ;  /* 0x0000001c07077221 */ /* 0x010fe20000010000 */
[----:B-----5:R-:W-:-:S03]  /*31a0*/  FADD.FTZ R33, R33, R24 ;  /* 0x0000001821217221 */ /* 0x020fc60000010000 */
[----:B------:R-:W-:Y:S01]  /*31b0*/  FADD.FTZ R32, R7, R32 ;  /* 0x0000002007207221 */ /* 0x000fe20000010000 */
[----:B------:R-:W-:-:S03]  /*31c0*/  FADD.FTZ R33, R33, R34 ;  /* 0x0000002221217221 */ /* 0x000fc60000010000 */
[----:B------:R-:W-:Y:S01]  /*31d0*/  FADD.FTZ R7, R32, R35 ;  /* 0x0000002320077221 */ /* 0x000fe20000010000 */
[----:B------:R-:W-:Y:S01]  /*31e0*/  FADD.FTZ R16, R33, R36 ;  /* 0x0000002421107221 */ /* 0x000fe20000010000 */
[----:B------:R-:W-:Y:S06]  /*31f0*/  @!P3 BRA `(.L_x_294) ;  /* 0xfffffffc0054b947 */ /* 0x000fec000383ffff */
.L_x_290:
[----:B0-----:R-:W-:Y:S05]  /*3200*/  BSYNC.RECONVERGENT B0 ;  /* 0x0000000000007941 */ /* 0x001fea0003800200 */
.L_x_289:
[----:B------:R0:W-:Y:S01]  /*3210*/  STS [R0], R7 ;  /* 0x0000000700007388 */ /* 0x0001e20000000800 */
[----:B------:R-:W-:-:S03]  /*3220*/  ISETP.GE.U32.AND P1, PT, R6, 0x2, PT ;  /* 0x000000020600780c */ /* 0x000fc60003f26070 */
[----:B------:R0:W-:Y:S10]  /*3230*/  STS [R9], R16 ;  /* 0x0000001009007388 */ /* 0x0001f40000000800 */
[----:B0-----:R-:W-:Y:S05]  /*3240*/  @!P1 BRA `(.L_x_295) ;  /* 0x0000000800f09947 */ /* 0x001fea0003800000 */
[----:B------:R-:W-:Y:S01]  /*3250*/  SHF.R.U32.HI R3, RZ, 0x1, R6 ;  /* 0x00000001ff037819 */ /* 0x000fe20000011606 */
[----:B------:R-:W-:Y:S01]  /*3260*/  BAR.SYNC.DEFER_BLOCKING 0x0 ;  /* 0x0000000000007b1d */ /* 0x000fe20000010000 */
[----:B------:R-:W-:-:S03]  /*3270*/  ISETP.GE.U32.AND P2, PT, R6, 0x4, PT ;  /* 0x000000040600780c */ /* 0x000fc60003f46070 */
[----:B-1234-:R-:W-:Y:S02]  /*3280*/  IMAD.IADD R11, R3, 0x1, R8 ;  /* 0x00000001030b7824 */ /* 0x01efe400078e0208 */
        /* <DEDUP_REMOVED lines=8> */
[----:B------:R-:W1:Y:S01]  /*3310*/  LDS R3, [R3] ;  /* 0x0000000003037984 */ /* 0x000e620000000800 */
[----:B0-----:R-:W-:Y:S01]  /*3320*/  FADD.FTZ R7, R7, R2 ;  /* 0x0000000207077221 */ /* 0x001fe20000010000 */
[----:B-1----:R-:W-:-:S04]  /*3330*/  FADD.FTZ R16, R16, R3 ;  /* 0x0000000310107221 */ /* 0x002fc80000010000 */
[----:B------:R0:W-:Y:S04]  /*3340*/  STS [R0], R7 ;  /* 0x0000000700007388 */ /* 0x0001e80000000800 */
[----:B------:R0:W-:Y:S02]  /*3350*/  STS [R9], R16 ;  /* 0x0000001009007388 */ /* 0x0001e40000000800 */
.L_x_297:
[----:B------:R-:W-:Y:S05]  /*3360*/  BSYNC.RECONVERGENT B0 ;  /* 0x0000000000007941 */ /* 0x000fea0003800200 */
.L_x_296:
        /* <DEDUP_REMOVED lines=13> */
[----:B------:R-:W1:Y:S01]  /*3440*/  LDS R3, [R3] ;  /* 0x0000000003037984 */ /* 0x000e620000000800 */
[----:B0-----:R-:W-:Y:S01]  /*3450*/  FADD.FTZ R7, R7, R2 ;  /* 0x0000000207077221 */ /* 0x001fe20000010000 */
[----:B-1----:R-:W-:-:S04]  /*3460*/  FADD.FTZ R16, R16, R3 ;  /* 0x0000000310107221 */ /* 0x002fc80000010000 */
[----:B------:R1:W-:Y:S04]  /*3470*/  STS [R0], R7 ;  /* 0x0000000700007388 */ /* 0x0003e80000000800 */
[----:B------:R1:W-:Y:S02]  /*3480*/  STS [R9], R16 ;  /* 0x0000001009007388 */ /* 0x0003e40000000800 */
.L_x_299:
[----:B------:R-:W-:Y:S05]  /*3490*/  BSYNC.RECONVERGENT B0 ;  /* 0x0000000000007941 */ /* 0x000fea0003800200 */
.L_x_298:
        /* <DEDUP_REMOVED lines=13> */
[----:B------:R-:W2:Y:S01]  /*3570*/  LDS R3, [R3] ;  /* 0x0000000003037984 */ /* 0x000ea20000000800 */
[----:B01----:R-:W-:Y:S01]  /*3580*/  FADD.FTZ R7, R7, R2 ;  /* 0x0000000207077221 */ /* 0x003fe20000010000 */
[----:B--2---:R-:W-:-:S04]  /*3590*/  FADD.FTZ R16, R16, R3 ;  /* 0x0000000310107221 */ /* 0x004fc80000010000 */
[----:B------:R2:W-:Y:S04]  /*35a0*/  STS [R0], R7 ;  /* 0x0000000700007388 */ /* 0x0005e80000000800 */
[----:B------:R2:W-:Y:S02]  /*35b0*/  STS [R9], R16 ;  /* 0x0000001009007388 */ /* 0x0005e40000000800 */
.L_x_301:
[----:B------:R-:W-:Y:S05]  /*35c0*/  BSYNC.RECONVERGENT B0 ;  /* 0x0000000000007941 */ /* 0x000fea0003800200 */
.L_x_300:
        /* <DEDUP_REMOVED lines=18> */
.L_x_303:
[----:B------:R-:W-:Y:S05]  /*36f0*/  BSYNC.RECONVERGENT B0 ;  /* 0x0000000000007941 */ /* 0x000fea0003800200 */
.L_x_302:
        /* <DEDUP_REMOVED lines=13> */
[----:B------:R-:W4:Y:S01]  /*37d0*/  LDS R3, [R3] ;  /* 0x0000000003037984 */ /* 0x000f220000000800 */
[----:B0123--:R-:W-:Y:S01]  /*37e0*/  FADD.FTZ R7, R7, R2 ;  /* 0x0000000207077221 */ /* 0x00ffe20000010000 */
[----:B----4-:R-:W-:-:S04]  /*37f0*/  FADD.FTZ R16, R16, R3 ;  /* 0x0000000310107221 */ /* 0x010fc80000010000 */
[----:B------:R4:W-:Y:S04]  /*3800*/  STS [R0], R7 ;  /* 0x0000000700007388 */ /* 0x0009e80000000800 */
[----:B------:R4:W-:Y:S02]  /*3810*/  STS [R9], R16 ;  /* 0x0000001009007388 */ /* 0x0009e40000000800 */
.L_x_305:
[----:B------:R-:W-:Y:S05]  /*3820*/  BSYNC.RECONVERGENT B0 ;  /* 0x0000000000007941 */ /* 0x000fea0003800200 */
.L_x_304:
        /* <DEDUP_REMOVED lines=18> */
.L_x_307:
[----:B------:R-:W-:Y:S05]  /*3950*/  BSYNC.RECONVERGENT B0 ;  /* 0x0000000000007941 */ /* 0x000fea0003800200 */
.L_x_306:
        /* <DEDUP_REMOVED lines=18> */
.L_x_309:
[----:B------:R-:W-:Y:S05]  /*3a80*/  BSYNC.RECONVERGENT B0 ;  /* 0x0000000000007941 */ /* 0x000fea0003800200 */
.L_x_308:
        /* <DEDUP_REMOVED lines=18> */
.L_x_311:
[----:B------:R-:W-:Y:S05]  /*3bb0*/  BSYNC.RECONVERGENT B0 ;  /* 0x0000000000007941 */ /* 0x000fea0003800200 */
.L_x_310:
        /* <DEDUP_REMOVED lines=18> */
.L_x_313:
[----:B------:R-:W-:Y:S05]  /*3ce0*/  BSYNC.RECONVERGENT B0 ;  /* 0x0000000000007941 */ /* 0x000fea0003800200 */
.L_x_312:
        /* <DEDUP_REMOVED lines=17> */
.L_x_314:
[----:B------:R-:W-:Y:S05]  /*3e00*/  BSYNC.RECONVERGENT B0 ;  /* 0x0000000000007941 */ /* 0x000fea0003800200 */
.L_x_295:
[----:B------:R-:W-:Y:S05]  /*3e10*/  @!P0 EXIT ;  /* 0x000000000000894d */ /* 0x000fea0003800000 */
[----:B------:R-:W5:Y:S01]  /*3e20*/  LDCU.64 UR4, c[0x0][0x3b8] ;  /* 0x00007700ff0477ac */ /* 0x000f620008000a00 */
[----:B-1234-:R-:W1:Y:S01]  /*3e30*/  LDC.64 R10, c[0x0][0x3a0] ;  /* 0x0000e800ff0a7b82 */ /* 0x01ee620000000a00 */
[----:B------:R-:W2:Y:S07]  /*3e40*/  LDCU.64 UR6, c[0x0][0x3b0] ;  /* 0x00007600ff0677ac */ /* 0x000eae0008000a00 */
[----:B------:R-:W3:Y:S01]  /*3e50*/  LDC.64 R12, c[0x0][0x3a8] ;  /* 0x0000ea00ff0c7b82 */ /* 0x000ee20000000a00 */
[----:B-----5:R-:W-:-:S02]  /*3e60*/  ISETP.NE.U32.AND P0, PT, RZ, UR4, PT ;  /* 0x00000004ff007c0c */ /* 0x020fc4000bf05070 */
[----:B--2---:R-:W-:Y:S02]  /*3e70*/  ISETP.NE.U32.AND P1, PT, RZ, UR6, PT ;  /* 0x00000006ff007c0c */ /* 0x004fe4000bf25070 */
[----:B------:R-:W-:Y:S01]  /*3e80*/  ISETP.NE.AND.EX P0, PT, RZ, UR5, PT, P0 ;  /* 0x00000005ff007c0c */ /* 0x000fe2000bf05300 */
[----:B-1----:R-:W-:Y:S01]  /*3e90*/  IMAD.WIDE R10, R5, 0x4, R10 ;  /* 0x00000004050a7825 */ /* 0x002fe200078e020a */
[----:B------:R-:W-:-:S11]  /*3ea0*/  ISETP.NE.AND.EX P1, PT, RZ, UR7, PT, P1 ;  /* 0x00000007ff007c0c */ /* 0x000fd6000bf25310 */
[----:B------:R-:W1:Y:S01]  /*3eb0*/  @P0 LDC.64 R2, c[0x0][0x3b8] ;  /* 0x0000ee00ff020b82 */ /* 0x000e620000000a00 */
[----:B0-----:R-:W-:Y:S01]  /*3ec0*/  @P0 F2FP.F16.F32.PACK_AB R0, RZ, R7 ;  /* 0x00000007ff00023e */ /* 0x001fe200000000ff */
[----:B------:R-:W-:-:S05]  /*3ed0*/  @P1 FMUL.FTZ R4, R4, R16 ;  /* 0x0000001004041220 */ /* 0x000fca0000410000 */
[----:B------:R-:W-:Y:S01]  /*3ee0*/  @P1 F2FP.F16.F32.PACK_AB R4, RZ, R4 ;  /* 0x00000004ff04123e */ /* 0x000fe200000000ff */
[----:B------:R-:W0:Y:S03]  /*3ef0*/  @P1 LDC.64 R8, c[0x0][0x3b0] ;  /* 0x0000ec00ff081b82 */ /* 0x000e260000000a00 */
[----:B------:R-:W-:Y:S01]  /*3f00*/  PRMT R6, R4, 0x7610, R6 ;  /* 0x0000761004067816 */ /* 0x000fe20000000006 */
[----:B-1----:R-:W-:-:S05]  /*3f10*/  @P0 IMAD.WIDE R2, R5, 0x2, R2 ;  /* 0x0000000205020825 */ /* 0x002fca00078e0202 */
[----:B------:R-:W-:Y:S01]  /*3f20*/  @P0 STG.E.U16 desc[UR8][R2.64], R0 ;  /* 0x0000000002000986 */ /* 0x000fe2000c101508 */
[----:B0-----:R-:W-:-:S04]  /*3f30*/  @P1 IMAD.WIDE R8, R5, 0x2, R8 ;  /* 0x0000000205081825 */ /* 0x001fc800078e0208 */
[----:B---3--:R-:W-:Y:S01]  /*3f40*/  IMAD.WIDE R4, R5, 0x4, R12 ;  /* 0x0000000405047825 */ /* 0x008fe200078e020c */
[----:B------:R-:W-:Y:S04]  /*3f50*/  @P1 STG.E.U16 desc[UR8][R8.64], R6 ;  /* 0x0000000608001986 */ /* 0x000fe8000c101508 */
[----:B------:R-:W-:Y:S04]  /*3f60*/  STG.E desc[UR8][R10.64], R7 ;  /* 0x000000070a007986 */ /* 0x000fe8000c101908 */
[----:B------:R-:W-:Y:S01]  /*3f70*/  STG.E desc[UR8][R4.64], R16 ;  /* 0x0000001004007986 */ /* 0x000fe2000c101908 */
[----:B------:R-:W-:Y:S05]  /*3f80*/  EXIT ;  /* 0x000000000000794d */ /* 0x000fea0003800000 */
.L_x_286:
[----:B------:R-:W-:-:S04]  /*3f90*/  LOP3.LUT P0, RZ, R8, UR10, RZ, 0xfc, !PT ;  /* 0x0000000a08ff7c12 */ /* 0x000fc8000f80fcff */
[----:B------:R-:W-:-:S13]  /*3fa0*/  ISETP.GE.OR P0, PT, R5, R21, P0 ;  /* 0x000000150500720c */ /* 0x000fda0000706670 */
[----:B------:R-:W-:Y:S05]  /*3fb0*/  @P0 EXIT ;  /* 0x000000000000094d */ /* 0x000fea0003800000 */
[----:B------:R-:W5:Y:S01]  /*3fc0*/  LDCU.64 UR4, c[0x0][0x3b8] ;  /* 0x00007700ff0477ac */ /* 0x000f620008000a00 */
[----:B01234-:R-:W0:Y:S01]  /*3fd0*/  LDC.64 R8, c[0x0][0x3a0] ;  /* 0x0000e800ff087b82 */ /* 0x01fe220000000a00 */
[----:B------:R-:W1:Y:S07]  /*3fe0*/  LDCU.64 UR6, c[0x0][0x3b0] ;  /* 0x00007600ff0677ac */ /* 0x000e6e0008000a00 */
[----:B------:R-:W2:Y:S01]  /*3ff0*/  LDC.64 R12, c[0x0][0x3a8] ;  /* 0x0000ea00ff0c7b82 */ /* 0x000ea20000000a00 */
[----:B-----5:R-:W-:-:S02]  /*4000*/  ISETP.NE.U32.AND P0, PT, RZ, UR4, PT ;  /* 0x00000004ff007c0c */ /* 0x020fc4000bf05070 */
[----:B-1----:R-:W-:Y:S02]  /*4010*/  ISETP.NE.U32.AND P1, PT, RZ, UR6, PT ;  /* 0x00000006ff007c0c */ /* 0x002fe4000bf25070 */
[----:B------:R-:W-:Y:S01]  /*4020*/  ISETP.NE.AND.EX P0, PT, RZ, UR5, PT, P0 ;  /* 0x00000005ff007c0c */ /* 0x000fe2000bf05300 */
[----:B0-----:R-:W-:Y:S01]  /*4030*/  IMAD.WIDE R8, R5, 0x4, R8 ;  /* 0x0000000405087825 */ /* 0x001fe200078e0208 */
[----:B------:R-:W-:-:S03]  /*4040*/  ISETP.NE.AND.EX P1, PT, RZ, UR7, PT, P1 ;  /* 0x00000007ff007c0c */ /* 0x000fc6000bf25310 */
[----:B--2---:R-:W-:-:S08]  /*4050*/  IMAD.WIDE R12, R5, 0x4, R12 ;  /* 0x00000004050c7825 */ /* 0x004fd000078e020c */
[----:B------:R-:W0:Y:S01]  /*4060*/  @P0 LDC.64 R2, c[0x0][0x3b8] ;  /* 0x0000ee00ff020b82 */ /* 0x000e220000000a00 */
[----:B------:R-:W-:Y:S01]  /*4070*/  @P0 F2FP.F16.F32.PACK_AB R0, RZ, R11 ;  /* 0x0000000bff00023e */ /* 0x000fe200000000ff */
[----:B------:R-:W-:-:S05]  /*4080*/  @P1 FMUL.FTZ R4, R4, R10 ;  /* 0x0000000a04041220 */ /* 0x000fca0000410000 */
[----:B------:R-:W-:Y:S01]  /*4090*/  @P1 F2FP.F16.F32.PACK_AB R4, RZ, R4 ;  /* 0x00000004ff04123e */ /* 0x000fe200000000ff */
[----:B------:R-:W1:Y:S01]  /*40a0*/  @P1 LDC.64 R6, c[0x0][0x3b0] ;  /* 0x0000ec00ff061b82 */ /* 0x000e620000000a00 */
[----:B0-----:R-:W-:-:S05]  /*40b0*/  @P0 IMAD.WIDE R2, R5, 0x2, R2 ;  /* 0x0000000205020825 */ /* 0x001fca00078e0202 */
[----:B------:R-:W-:Y:S01]  /*40c0*/  @P0 STG.E.U16 desc[UR8][R2.64], R0 ;  /* 0x0000000002000986 */ /* 0x000fe2000c101508 */
[----:B-1----:R-:W-:-:S05]  /*40d0*/  @P1 IMAD.WIDE R6, R5, 0x2, R6 ;  /* 0x0000000205061825 */ /* 0x002fca00078e0206 */
[----:B------:R-:W-:Y:S04]  /*40e0*/  @P1 STG.E.U16 desc[UR8][R6.64], R4 ;  /* 0x0000000406001986 */ /* 0x000fe8000c101508 */
[----:B------:R-:W-:Y:S04]  /*40f0*/  STG.E desc[UR8][R8.64], R11 ;  /* 0x0000000b08007986 */ /* 0x000fe8000c101908 */
[----:B------:R-:W-:Y:S01]  /*4100*/  STG.E desc[UR8][R12.64], R10 ;  /* 0x0000000a0c007986 */ /* 0x000fe2000c101908 */
[----:B------:R-:W-:Y:S05]  /*4110*/  EXIT ;  /* 0x000000000000794d */ /* 0x000fea0003800000 */
.L_x_315:
        /* <DEDUP_REMOVED lines=14> */
.L_x_773:


//--------------------- .text._Z23reduce_bn_c_last_kernelIN3c104HalfEffLi4EEvPKT_S4_PKT0_S7_PS5_S8_PT1_SA_PVS5_Piii --------------------------
	.section	.text._Z23reduce_bn_c_last_kernelIN3c104HalfEffLi4EEvPKT_S4_PKT0_S7_PS5_S8_PT1_SA_PVS5_Piii,"ax",@progbits
	.align	128
        .global         _Z23reduce_bn_c_last_kernelIN3c104HalfEffLi4EEvPKT_S4_PKT0_S7_PS5_S8_PT1_SA_PVS5_Piii
        .type           _Z23reduce_bn_c_last_kernelIN3c104HalfEffLi4EEvPKT_S4_PKT0_S7_PS5_S8_PT1_SA_PVS5_Piii,@function
        .size           _Z23reduce_bn_c_last_kernelIN3c104HalfEffLi4EEvPKT_S4_PKT0_S7_PS5_S8_PT1_SA_PVS5_Piii,(.L_x_774 - _Z23reduce_bn_c_last_kernelIN3c104HalfEffLi4EEvPKT_S4_PKT0_S7_PS5_S8_PT1_SA_PVS5_Piii)
        .other          _Z23reduce_bn_c_last_kernelIN3c104HalfEffLi4EEvPKT_S4_PKT0_S7_PS5_S8_PT1_SA_PVS5_Piii,@"STO_CUDA_ENTRY STV_DEFAULT"
_Z23reduce_bn_c_last_kernelIN3c104HalfEffLi4EEvPKT_S4_PKT0_S7_PS5_S8_PT1_SA_PVS5_Piii:
.text._Z23reduce_bn_c_last_kernelIN3c104HalfEffLi4EEvPKT_S4_PKT0_S7_PS5_S8_PT1_SA_PVS5_Piii:
        /* <DEDUP_REMOVED lines=227> */
.L_x_318:
        /* <DEDUP_REMOVED lines=142> */
.L_x_317:
        /* <DEDUP_REMOVED lines=66> */
.L_x_316:
        /* <DEDUP_REMOVED lines=37> */
.L_x_321:
[----:B------:R-:W-:Y:S05]  /*1d80*/  BSYNC.RECONVERGENT B0 ;  /* 0x0000000000007941 */ /* 0x000fea0003800200 */
.L_x_320:
        /* <DEDUP_REMOVED lines=18> */
.L_x_323:
[----:B------:R-:W-:Y:S05]  /*1eb0*/  BSYNC.RECONVERGENT B0 ;  /* 0x0000000000007941 */ /* 0x000fea0003800200 */
.L_x_322:
        /* <DEDUP_REMOVED lines=18> */
.L_x_325:
[----:B------:R-:W-:Y:S05]  /*1fe0*/  BSYNC.RECONVERGENT B0 ;  /* 0x0000000000007941 */ /* 0x000fea0003800200 */
.L_x_324:
        /* <DEDUP_REMOVED lines=18> */
.L_x_327:
[----:B------:R-:W-:Y:S05]  /*2110*/  BSYNC.RECONVERGENT B0 ;  /* 0x0000000000007941 */ /* 0x000fea0003800200 */
.L_x_326:
        /* <DEDUP_REMOVED lines=18> */
.L_x_329:
[----:B------:R-:W-:Y:S05]  /*2240*/  BSYNC.RECONVERGENT B0 ;  /* 0x0000000000007941 */ /* 0x000fea0003800200 */
.L_x_328:
        /* <DEDUP_REMOVED lines=18> */
.L_x_331:
[----:B------:R-:W-:Y:S05]  /*2370*/  BSYNC.RECONVERGENT B0 ;  /* 0x0000000000007941 */ /* 0x000fea0003800200 */
.L_x_330:
        /* <DEDUP_REMOVED lines=18> */
.L_x_333:
[----:B------:R-:W-:Y:S05]  /*24a0*/  BSYNC.RECONVERGENT B0 ;  /* 0x0000000000007941 */ /* 0x000fea0003800200 */
.L_x_332:
        /* <DEDUP_REMOVED lines=18> */
.L_x_335:
[----:B------:R-:W-:Y:S05]  /*25d0*/  BSYNC.RECONVERGENT B0 ;  /* 0x0000000000007941 */ /* 0x000fea0003800200 */
.L_x_334:
        /* <DEDUP_REMOVED lines=18> */
.L_x_337:
[----:B------:R-:W-:Y:S05]  /*2700*/  BSYNC.RECONVERGENT B0 ;  /* 0x0000000000007941 */ /* 0x000fea0003800200 */
.L_x_336:
[----:B------:R-:W-:Y:S05]  /*2710*/  @!P1 BRA `(.L_x_319) ;  /* 0x0000000000449947 */ /* 0x000fea0003800000 */
[----:B------:R-:W-:Y:S01]  /*2720*/  SHF.R.U32.HI R3, RZ, 0xa, R6 ;  /* 0x0000000aff037819 */ /* 0x000fe20000011606 */
[----:B------:R-:W-:Y:S04]  /*2730*/  BAR.SYNC.DEFER_BLOCKING 0x0 ;  /* 0x0000000000007b1d */ /* 0x000fe80000010000 */
        /* <DEDUP_REMOVED lines=14> */
.L_x_338:
[----:B------:R-:W-:Y:S05]  /*2820*/  BSYNC.RECONVERGENT B0 ;  /* 0x0000000000007941 */ /* 0x000fea0003800200 */
.L_x_319:
        /* <DEDUP_REMOVED lines=33> */
[----:B0-----:R-:W-:-:S04]  /*2a40*/  IADD3 R7, PT, PT, R7, R14, RZ ;  /* 0x0000000e07077210 */ /* 0x001fc80007ffe0ff */
[----:B------:R-:W-:-:S04]  /*2a50*/  ISETP.NE.AND P1, PT, R7, UR5, PT ;  /* 0x0000000507007c0c */ /* 0x000fc8000bf25270 */
[----:B------:R-:W-:-:S05]  /*2a60*/  SEL R7, RZ, 0x1, P1 ;  /* 0x00000001ff077807 */ /* 0x000fca0000800000 */
[----:B------:R0:W-:Y:S04]  /*2a70*/  STS.U8 [UR4+0x1000], R7 ;  /* 0x00100007ff007988 */ /* 0x0001e80008000004 */
.L_x_341:
[----:B------:R-:W-:Y:S05]  /*2a80*/  BSYNC.RECONVERGENT B0 ;  /* 0x0000000000007941 */ /* 0x000fea0003800200 */
.L_x_340:
[----:B------:R-:W-:Y:S06]  /*2a90*/  BAR.SYNC.DEFER_BLOCKING 0x0 ;  /* 0x0000000000007b1d */ /* 0x000fec0000010000 */
[----:B0-----:R-:W0:Y:S02]  /*2aa0*/  LDS.U8 R7, [UR4+0x1000] ;  /* 0x00100004ff077984 */ /* 0x001e240008000000 */
[----:B0-----:R-:W-:-:S13]  /*2ab0*/  ISETP.NE.AND P1, PT, R7, RZ, PT ;  /* 0x000000ff0700720c */ /* 0x001fda0003f25270 */
[----:B------:R-:W-:Y:S05]  /*2ac0*/  @!P1 EXIT ;  /* 0x000000000000994d */ /* 0x000fea0003800000 */
[----:B------:R-:W-:Y:S01]  /*2ad0*/  ISETP.GE.U32.AND P1, PT, R8, UR7, PT ;  /* 0x0000000708007c0c */ /* 0x000fe2000bf26070 */
[----:B------:R-:W0:Y:S01]  /*2ae0*/  LDCU UR5, c[0x0][0x3d4] ;  /* 0x00007a80ff0577ac */ /* 0x000e220008000800 */
[----:B------:R-:W-:Y:S01]  /*2af0*/  BSSY.RECONVERGENT B0, `(.L_x_342) ;  /* 0x0000071000007945 */ /* 0x000fe20003800200 */
[----:B------:R-:W-:Y:S01]  /*2b00*/  MOV R7, RZ ;  /* 0x000000ff00077202 */ /* 0x000fe20000000f00 */
[----:B------:R-:W-:-:S09]  /*2b10*/  IMAD.MOV.U32 R16, RZ, RZ, RZ ;  /* 0x000000ffff107224 */ /* 0x000fd200078e00ff */
[----:B------:R-:W-:Y:S05]  /*2b20*/  @P1 BRA `(.L_x_343) ;  /* 0x0000000400b41947 */ /* 0x000fea0003800000 */
[----:B------:R-:W5:Y:S01]  /*2b30*/  I2F.U32.RP R14, R6 ;  /* 0x00000006000e7306 */ /* 0x000f620000209000 */
[CC--:B------:R-:W-:Y:S01]  /*2b40*/  IADD3 R7, PT, PT, R6.reuse, R8.reuse, RZ ;  /* 0x0000000806077210 */ /* 0x0c0fe20007ffe0ff */
[----:B------:R-:W-:Y:S01]  /*2b50*/  BSSY.RECONVERGENT B1, `(.L_x_344) ;  /* 0x0000033000017945 */ /* 0x000fe20003800200 */
[----:B------:R-:W-:Y:S01]  /*2b60*/  ISETP.NE.U32.AND P3, PT, R6, RZ, PT ;  /* 0x000000ff0600720c */ /* 0x000fe20003f65070 */
[----:B------:R-:W-:Y:S01]  /*2b70*/  IMAD.MOV.U32 R16, RZ, RZ, RZ ;  /* 0x000000ffff107224 */ /* 0x000fe200078e00ff */
[C---:B------:R-:W-:Y:S02]  /*2b80*/  ISETP.GE.U32.AND P1, PT, R7.reuse, UR7, PT ;  /* 0x0000000707007c0c */ /* 0x040fe4000bf26070 */
[----:B------:R-:W-:Y:S02]  /*2b90*/  VIMNMX.U32 R12, PT, PT, R7, UR7, !PT ;  /* 0x00000007070c7c48 */ /* 0x000fe4000ffe0000 */
[----:B------:R-:W-:Y:S02]  /*2ba0*/  SEL R13, RZ, 0x1, P1 ;  /* 0x00000001ff0d7807 */ /* 0x000fe40000800000 */
[----:B------:R-:W-:-:S02]  /*2bb0*/  MOV R17, R8 ;  /* 0x0000000800117202 */ /* 0x000fc40000000f00 */
[----:B------:R-:W-:Y:S01]  /*2bc0*/  IADD3 R7, PT, PT, R12, -R7, -R13 ;  /* 0x800000070c077210 */ /* 0x000fe20007ffe80d */
[----:B-----5:R-:W1:Y:S02]  /*2bd0*/  MUFU.RCP R14, R14 ;  /* 0x0000000e000e7308 */ /* 0x020e640000001000 */
[----:B-1234-:R-:W-:-:S06]  /*2be0*/  IADD3 R10, PT, PT, R14, 0xffffffe, RZ ;  /* 0x0ffffffe0e0a7810 */ /* 0x01efcc0007ffe0ff */
[----:B------:R1:W2:Y:S02]  /*2bf0*/  F2I.FTZ.U32.TRUNC.NTZ R11, R10 ;  /* 0x0000000a000b7305 */ /* 0x0002a4000021f000 */
[----:B-1----:R-:W-:Y:S01]  /*2c00*/  HFMA2 R10, -RZ, RZ, 0, 0 ;  /* 0x00000000ff0a7431 */ /* 0x002fe200000001ff */
[----:B--2---:R-:W-:-:S05]  /*2c10*/  IADD3 R15, PT, PT, RZ, -R11, RZ ;  /* 0x8000000bff0f7210 */ /* 0x004fca0007ffe0ff */
[----:B------:R-:W-:-:S04]  /*2c20*/  IMAD R15, R15, R6, RZ ;  /* 0x000000060f0f7224 */ /* 0x000fc800078e02ff */
[----:B------:R-:W-:-:S06]  /*2c30*/  IMAD.HI.U32 R14, R11, R15, R10 ;  /* 0x0000000f0b0e7227 */ /* 0x000fcc00078e000a */
[----:B------:R-:W-:-:S04]  /*2c40*/  IMAD.HI.U32 R14, R14, R7, RZ ;  /* 0x000000070e0e7227 */ /* 0x000fc800078e00ff */
[----:B------:R-:W-:-:S04]  /*2c50*/  IMAD.MOV R10, RZ, RZ, -R14 ;  /* 0x000000ffff0a7224 */ /* 0x000fc800078e0a0e */
[----:B------:R-:W-:-:S05]  /*2c60*/  IMAD R7, R6, R10, R7 ;  /* 0x0000000a06077224 */ /* 0x000fca00078e0207 */
[----:B------:R-:W-:-:S13]  /*2c70*/  ISETP.GE.U32.AND P1, PT, R7, R6, PT ;  /* 0x000000060700720c */ /* 0x000fda0003f26070 */
[-C--:B------:R-:W-:Y:S02]  /*2c80*/  @P1 IADD3 R7, PT, PT, R7, -R6.reuse, RZ ;  /* 0x8000000607071210 */ /* 0x080fe40007ffe0ff */
[----:B------:R-:W-:Y:S02]  /*2c90*/  @P1 IADD3 R14, PT, PT, R14, 0x1, RZ ;  /* 0x000000010e0e1810 */ /* 0x000fe40007ffe0ff */
[----:B------:R-:W-:-:S13]  /*2ca0*/  ISETP.GE.U32.AND P2, PT, R7, R6, PT ;  /* 0x000000060700720c */ /* 0x000fda0003f46070 */
[----:B------:R-:W-:Y:S02]  /*2cb0*/  @P2 IADD3 R14, PT, PT, R14, 0x1, RZ ;  /* 0x000000010e0e2810 */ /* 0x000fe40007ffe0ff */
[----:B------:R-:W-:-:S04]  /*2cc0*/  @!P3 LOP3.LUT R14, RZ, R6, RZ, 0x33, !PT ;  /* 0x00000006ff0eb212 */ /* 0x000fc800078e33ff */
[----:B------:R-:W-:-:S04]  /*2cd0*/  IADD3 R13, PT, PT, R13, R14, RZ ;  /* 0x0000000e0d0d7210 */ /* 0x000fc80007ffe0ff */
[C---:B------:R-:W-:Y:S02]  /*2ce0*/  LOP3.LUT R7, R13.reuse, 0x3, RZ, 0xc0, !PT ;  /* 0x000000030d077812 */ /* 0x040fe400078ec0ff */
[----:B------:R-:W-:Y:S02]  /*2cf0*/  ISETP.GE.U32.AND P2, PT, R13, 0x3, PT ;  /* 0x000000030d00780c */ /* 0x000fe40003f46070 */
[----:B------:R-:W-:Y:S01]  /*2d00*/  ISETP.NE.AND P1, PT, R7, 0x3, PT ;  /* 0x000000030700780c */ /* 0x000fe20003f25270 */
[----:B------:R-:W-:-:S12]  /*2d10*/  HFMA2 R7, -RZ, RZ, 0, 0 ;  /* 0x00000000ff077431 */ /* 0x000fd800000001ff */
[----:B------:R-:W-:Y:S05]  /*2d20*/  @!P1 BRA `(.L_x_345) ;  /* 0x0000000000549947 */ /* 0x000fea0003800000 */
[----:B------:R-:W-:Y:S01]  /*2d30*/  IADD3 R13, PT, PT, R13, 0x1, RZ ;  /* 0x000000010d0d7810 */ /* 0x000fe20007ffe0ff */
[-C--:B------:R-:W-:Y:S01]  /*2d40*/  IMAD R15, R8, R21.reuse, R5 ;  /* 0x00000015080f7224 */ /* 0x080fe200078e0205 */
[----:B------:R-:W-:Y:S01]  /*2d50*/  ISETP.GE.AND P3, PT, R5, R21, PT ;  /* 0x000000150500720c */ /* 0x000fe20003f66270 */
[----:B------:R-:W-:Y:S01]  /*2d60*/  IMAD.MOV.U32 R17, RZ, RZ, R8 ;  /* 0x000000ffff117224 */ /* 0x000fe200078e0008 */
[----:B------:R-:W-:Y:S02]  /*2d70*/  LOP3.LUT R13, R13, 0x3, RZ, 0xc0, !PT ;  /* 0x000000030d0d7812 */ /* 0x000fe400078ec0ff */
[----:B------:R-:W-:Y:S02]  /*2d80*/  MOV R16, RZ ;  /* 0x000000ff00107202 */ /* 0x000fe40000000f00 */
[----:B------:R-:W-:-:S07]  /*2d90*/  IADD3 R14, PT, PT, -R13, RZ, RZ ;  /* 0x000000ff0d0e7210 */ /* 0x000fce0007ffe1ff */
.L_x_346:
[----:B------:R-:W1:Y:S01]  /*2da0*/  @!P3 LDC.64 R10, c[0x0][0x3c0] ;  /* 0x0000f000ff0abb82 */ /* 0x000e620000000a00 */
[----:B------:R-:W-:Y:S01]  /*2db0*/  CS2R R18, SRZ ;  /* 0x0000000000127805 */ /* 0x000fe2000001ff00 */
[----:B------:R-:W-:-:S04]  /*2dc0*/  @!P3 IMAD.WIDE R12, R15, 0x4, R2 ;  /* 0x000000040f0cb825 */ /* 0x000fc800078e0202 */
[----:B-1----:R-:W-:-:S05]  /*2dd0*/  @!P3 IMAD.WIDE R10, R15, 0x4, R10 ;  /* 0x000000040f0ab825 */ /* 0x002fca00078e020a */
[----:B------:R-:W2:Y:S04]  /*2de0*/  @!P3 LDG.E.STRONG.SYS R18, desc[UR8][R10.64] ;  /* 0x000000080a12b981 */ /* 0x000ea8000c1f5900 */
[----:B------:R-:W3:Y:S01]  /*2df0*/  @!P3 LDG.E.STRONG.SYS R19, desc[UR8][R12.64] ;  /* 0x000000080c13b981 */ /* 0x000ee2000c1f5900 */
[----:B------:R-:W-:Y:S02]  /*2e00*/  IADD3 R14, PT, PT, R14, 0x1, RZ ;  /* 0x000000010e0e7810 */ /* 0x000fe40007ffe0ff */
[----:B0-----:R-:W-:Y:S02]  /*2e10*/  MOV R21, UR5 ;  /* 0x0000000500157c02 */ /* 0x001fe40008000f00 */
[----:B------:R-:W-:Y:S02]  /*2e20*/  ISETP.NE.AND P1, PT, R14, RZ, PT ;  /* 0x000000ff0e00720c */ /* 0x000fe40003f25270 */
[C---:B------:R-:W-:Y:S01]  /*2e30*/  IADD3 R17, PT, PT, R6.reuse, R17, RZ ;  /* 0x0000001106117210 */ /* 0x040fe20007ffe0ff */
[----:B------:R-:W-:-:S02]  /*2e40*/  IMAD R15, R6, R21, R15 ;  /* 0x00000015060f7224 */ /* 0x000fc400078e020f */
[----:B--2---:R-:W-:Y:S01]  /*2e50*/  FADD.FTZ R7, R18, R7 ;  /* 0x0000000712077221 */ /* 0x004fe20000010000 */
[----:B---3--:R-:W-:-:S07]  /*2e60*/  FADD.FTZ R16, R19, R16 ;  /* 0x0000001013107221 */ /* 0x008fce0000010000 */
[----:B------:R-:W-:Y:S05]  /*2e70*/  @P1 BRA `(.L_x_346) ;  /* 0xfffffffc00c81947 */ /* 0x000fea000383ffff */
.L_x_345:
[----:B0-----:R-:W-:Y:S05]  /*2e80*/  BSYNC.RECONVERGENT B1 ;  /* 0x0000000000017941 */ /* 0x001fea0003800200 */
.L_x_344:
[----:B------:R-:W-:Y:S05]  /*2e90*/  @!P2 BRA `(.L_x_343) ;  /* 0x0000000000d8a947 */ /* 0x000fea0003800000 */
[----:B------:R-:W0:Y:S01]  /*2ea0*/  LDCU UR4, c[0x0][0x3d4] ;  /* 0x00007a80ff0477ac */ /* 0x000e220008000800 */
[----:B------:R-:W-:Y:S01]  /*2eb0*/  IADD3 R14, PT, PT, R17, R6, RZ ;  /* 0x00000006110e7210 */ /* 0x000fe20007ffe0ff */
[C-C-:B------:R-:W-:Y:S01]  /*2ec0*/  IMAD R10, R6.reuse, 0x2, R17.reuse ;  /* 0x00000002060a7824 */ /* 0x140fe200078e0211 */
[-C--:B------:R-:W-:Y:S01]  /*2ed0*/  ISETP.GE.AND P1, PT, R5, R21.reuse, PT ;  /* 0x000000150500720c */ /* 0x080fe20003f26270 */
[C---:B------:R-:W-:Y:S02]  /*2ee0*/  IMAD R12, R6.reuse, 0x3, R17 ;  /* 0x00000003060c7824 */ /* 0x040fe400078e0211 */
[-C--:B------:R-:W-:Y:S02]  /*2ef0*/  IMAD R20, R6, R21.reuse, RZ ;  /* 0x0000001506147224 */ /* 0x080fe400078e02ff */
[-CC-:B------:R-:W-:Y:S02]  /*2f00*/  IMAD R23, R10, R21.reuse, R5.reuse ;  /* 0x000000150a177224 */ /* 0x180fe400078e0205 */
[----:B------:R-:W-:-:S02]  /*2f10*/  IMAD R25, R12, R21, R5 ;  /* 0x000000150c197224 */ /* 0x000fc400078e0205 */
[-CC-:B------:R-:W-:Y:S02]  /*2f20*/  IMAD R29, R14, R21.reuse, R5.reuse ;  /* 0x000000150e1d7224 */ /* 0x180fe400078e0205 */
[----:B------:R-:W-:Y:S01]  /*2f30*/  IMAD R21, R17, R21, R5 ;  /* 0x0000001511157224 */ /* 0x000fe200078e0205 */
[----:B0-----:R-:W-:-:S13]  /*2f40*/  ISETP.GE.AND P2, PT, R5, UR4, PT ;  /* 0x0000000405007c0c */ /* 0x001fda000bf46270 */
.L_x_347:
[----:B------:R-:W0:Y:S01]  /*2f50*/  @!P1 LDC.64 R26, c[0x0][0x3c0] ;  /* 0x0000f000ff1a9b82 */ /* 0x000e220000000a00 */
[----:B------:R-:W-:Y:S02]  /*2f60*/  MOV R22, RZ ;  /* 0x000000ff00167202 */ /* 0x000fe40000000f00 */
        /* <DEDUP_REMOVED lines=13> */
[----:B0-----:R-:W-:-:S04]  /*3040*/  @!P1 IMAD.WIDE R26, R23, 0x4, R2 ;  /* 0x00000004171a9825 */ /* 0x001fc800078e0202 */
[----:B----4-:R-:W-:-:S05]  /*3050*/  @!P1 IMAD.WIDE R12, R29, 0x4, R12 ;  /* 0x000000041d0c9825 */ /* 0x010fca00078e020c */
[----:B------:R-:W4:Y:S01]  /*3060*/  @!P1 LDG.E.STRONG.SYS R28, desc[UR8][R12.64] ;  /* 0x000000080c1c9981 */ /* 0x000f22000c1f5900 */
[----:B-----5:R-:W-:-:S03]  /*3070*/  @!P1 IMAD.WIDE R18, R23, 0x4, R18 ;  /* 0x0000000417129825 */ /* 0x020fc600078e0212 */
[----:B------:R-:W5:Y:S01]  /*3080*/  @!P1 LDG.E.STRONG.SYS R24, desc[UR8][R14.64] ;  /* 0x000000080e189981 */ /* 0x000f62000c1f5900 */
[----:B------:R-:W-:-:S03]  /*3090*/  IMAD.MOV.U32 R36, RZ, RZ, RZ ;  /* 0x000000ffff247224 */ /* 0x000fc600078e00ff */
[----:B------:R-:W5:Y:S01]  /*30a0*/  @!P1 LDG.E.STRONG.SYS R32, desc[UR8][R18.64] ;  /* 0x0000000812209981 */ /* 0x000f62000c1f5900 */
[----:B-1----:R-:W-:-:S03]  /*30b0*/  @!P1 IMAD.WIDE R30, R25, 0x4, R2 ;  /* 0x00000004191e9825 */ /* 0x002fc600078e0202 */
[----:B------:R-:W5:Y:S01]  /*30c0*/  @!P1 LDG.E.STRONG.SYS R34, desc[UR8][R26.64] ;  /* 0x000000081a229981 */ /* 0x000f62000c1f5900 */
[----:B------:R-:W-:-:S05]  /*30d0*/  @!P1 IMAD.WIDE R10, R25, 0x4, R10 ;  /* 0x00000004190a9825 */ /* 0x000fca00078e020a */
[----:B------:R-:W5:Y:S04]  /*30e0*/  @!P1 LDG.E.STRONG.SYS R35, desc[UR8][R10.64] ;  /* 0x000000080a239981 */ /* 0x000f68000c1f5900 */
[----:B------:R-:W5:Y:S01]  /*30f0*/  @!P1 LDG.E.STRONG.SYS R36, desc[UR8][R30.64] ;  /* 0x000000081e249981 */ /* 0x000f62000c1f5900 */
[----:B------:R-:W-:-:S04]  /*3100*/  IADD3 R17, PT, PT, R6, R17, R6 ;  /* 0x0000001106117210 */ /* 0x000fc80007ffe006 */
[----:B------:R-:W-:-:S04]  /*3110*/  IADD3 R17, PT, PT, R6, R17, R6 ;  /* 0x0000001106117210 */ /* 0x000fc80007ffe006 */
[----:B------:R-:W-:Y:S02]  /*3120*/  ISETP.GE.U32.AND P3, PT, R17, UR7, PT ;  /* 0x0000000711007c0c */ /* 0x000fe4000bf66070 */
[C---:B------:R-:W-:Y:S02]  /*3130*/  LEA R21, R20.reuse, R21, 0x2 ;  /* 0x0000001514157211 */ /* 0x040fe400078e10ff */
        /* <DEDUP_REMOVED lines=12> */
.L_x_343:
[----:B0-----:R-:W-:Y:S05]  /*3200*/  BSYNC.RECONVERGENT B0 ;  /* 0x0000000000007941 */ /* 0x001fea0003800200 */
.L_x_342:
        /* <DEDUP_REMOVED lines=21> */
.L_x_350:
[----:B------:R-:W-:Y:S05]  /*3360*/  BSYNC.RECONVERGENT B0 ;  /* 0x0000000000007941 */ /* 0x000fea0003800200 */
.L_x_349:
        /* <DEDUP_REMOVED lines=18> */
.L_x_352:
[----:B------:R-:W-:Y:S05]  /*3490*/  BSYNC.RECONVERGENT B0 ;  /* 0x0000000000007941 */ /* 0x000fea0003800200 */
.L_x_351:
        /* <DEDUP_REMOVED lines=18> */
.L_x_354:
[----:B------:R-:W-:Y:S05]  /*35c0*/  BSYNC.RECONVERGENT B0 ;  /* 0x0000000000007941 */ /* 0x000fea0003800200 */
.L_x_353:
        /* <DEDUP_REMOVED lines=13> */
[----:B------:R-:W3:Y:S01]  /*36a0*/  LDS R3, [R3] ;  /* 0x0000000003037984 */ /* 0x000ee20000000800 */
[----:B012---:R-:W-:Y:S01]  /*36b0*/  FADD.FTZ R7, R7, R2 ;  /* 0x0000000207077221 */ /* 0x007fe20000010000 */
[----:B---3--:R-:W-:-:S04]  /*36c0*/  FADD.FTZ R16, R16, R3 ;  /* 0x0000000310107221 */ /* 0x008fc80000010000 */
[----:B------:R3:W-:Y:S04]  /*36d0*/  STS [R0], R7 ;  /* 0x0000000700007388 */ /* 0x0007e80000000800 */
[----:B------:R3:W-:Y:S02]  /*36e0*/  STS [R9], R16 ;  /* 0x0000001009007388 */ /* 0x0007e40000000800 */
.L_x_356:
[----:B------:R-:W-:Y:S05]  /*36f0*/  BSYNC.RECONVERGENT B0 ;  /* 0x0000000000007941 */ /* 0x000fea0003800200 */
.L_x_355:
        /* <DEDUP_REMOVED lines=18> */
.L_x_358:
[----:B------:R-:W-:Y:S05]  /*3820*/  BSYNC.RECONVERGENT B0 ;  /* 0x0000000000007941 */ /* 0x000fea0003800200 */
.L_x_357:
        /* <DEDUP_REMOVED lines=18> */
.L_x_360:
[----:B------:R-:W-:Y:S05]  /*3950*/  BSYNC.RECONVERGENT B0 ;  /* 0x0000000000007941 */ /* 0x000fea0003800200 */
.L_x_359:
        /* <DEDUP_REMOVED lines=18> */
.L_x_362:
[----:B------:R-:W-:Y:S05]  /*3a80*/  BSYNC.RECONVERGENT B0 ;  /* 0x0000000000007941 */ /* 0x000fea0003800200 */
.L_x_361:
        /* <DEDUP_REMOVED lines=18> */
.L_x_364:
[----:B------:R-:W-:Y:S05]  /*3bb0*/  BSYNC.RECONVERGENT B0 ;  /* 0x0000000000007941 */ /* 0x000fea0003800200 */
.L_x_363:
        /* <DEDUP_REMOVED lines=18> */
.L_x_366:
[----:B------:R-:W-:Y:S05]  /*3ce0*/  BSYNC.RECONVERGENT B0 ;  /* 0x0000000000007941 */ /* 0x000fea0003800200 */
.L_x_365:
        /* <DEDUP_REMOVED lines=17> */
.L_x_367:
[----:B------:R-:W-:Y:S05]  /*3e00*/  BSYNC.RECONVERGENT B0 ;  /* 0x0000000000007941 */ /* 0x000fea0003800200 */
.L_x_348:
        /* <DEDUP_REMOVED lines=10> */
[----:B------:R-:W1:Y:S02]  /*3eb0*/  @P0 LDC.64 R2, c[0x0][0x3b8] ;  /* 0x0000ee00ff020b82 */ /* 0x000e640000000a00 */
[----:B------:R-:W-:-:S06]  /*3ec0*/  @P1 FMUL.FTZ R15, R4, R16 ;  /* 0x00000010040f1220 */ /* 0x000fcc0000410000 */
[----:B0-----:R-:W0:Y:S01]  /*3ed0*/  @P1 LDC.64 R8, c[0x0][0x3b0] ;  /* 0x0000ec00ff081b82 */ /* 0x001e220000000a00 */
[----:B-1----:R-:W-:-:S05]  /*3ee0*/  @P0 IMAD.WIDE R2, R5, 0x4, R2 ;  /* 0x0000000405020825 */ /* 0x002fca00078e0202 */
[----:B------:R-:W-:Y:S01]  /*3ef0*/  @P0 STG.E desc[UR8][R2.64], R7 ;  /* 0x0000000702000986 */ /* 0x000fe2000c101908 */
[----:B0-----:R-:W-:-:S04]  /*3f00*/  @P1 IMAD.WIDE R8, R5, 0x4, R8 ;  /* 0x0000000405081825 */ /* 0x001fc800078e0208 */
[----:B---3--:R-:W-:Y:S01]  /*3f10*/  IMAD.WIDE R4, R5, 0x4, R12 ;  /* 0x0000000405047825 */ /* 0x008fe200078e020c */
[----:B------:R-:W-:Y:S04]  /*3f20*/  @P1 STG.E desc[UR8][R8.64], R15 ;  /* 0x0000000f08001986 */ /* 0x000fe8000c101908 */
[----:B------:R-:W-:Y:S04]  /*3f30*/  STG.E desc[UR8][R10.64], R7 ;  /* 0x000000070a007986 */ /* 0x000fe8000c101908 */
[----:B------:R-:W-:Y:S01]  /*3f40*/  STG.E desc[UR8][R4.64], R16 ;  /* 0x0000001004007986 */ /* 0x000fe2000c101908 */
[----:B------:R-:W-:Y:S05]  /*3f50*/  EXIT ;  /* 0x000000000000794d */ /* 0x000fea0003800000 */
.L_x_339:
        /* <DEDUP_REMOVED lines=13> */
[----:B------:R-:W0:Y:S02]  /*4030*/  @P0 LDC.64 R2, c[0x0][0x3b8] ;  /* 0x0000ee00ff020b82 */ /* 0x000e240000000a00 */
[----:B------:R-:W-:-:S06]  /*4040*/  @P1 FMUL.FTZ R15, R4, R10 ;  /* 0x0000000a040f1220 */ /* 0x000fcc0000410000 */
[----:B------:R-:W1:Y:S01]  /*4050*/  @P1 LDC.64 R6, c[0x0][0x3b0] ;  /* 0x0000ec00ff061b82 */ /* 0x000e620000000a00 */
[----:B0-----:R-:W-:-:S05]  /*4060*/  @P0 IMAD.WIDE R2, R5, 0x4, R2 ;  /* 0x0000000405020825 */ /* 0x001fca00078e0202 */
[----:B------:R-:W-:Y:S01]  /*4070*/  @P0 STG.E desc[UR8][R2.64], R11 ;  /* 0x0000000b02000986 */ /* 0x000fe2000c101908 */
[----:B-1----:R-:W-:-:S05]  /*4080*/  @P1 IMAD.WIDE R6, R5, 0x4, R6 ;  /* 0x0000000405061825 */ /* 0x002fca00078e0206 */
[----:B------:R-:W-:Y:S04]  /*4090*/  @P1 STG.E desc[UR8][R6.64], R15 ;  /* 0x0000000f06001986 */ /* 0x000fe8000c101908 */
[----:B------:R-:W-:Y:S04]  /*40a0*/  STG.E desc[UR8][R8.64], R11 ;  /* 0x0000000b08007986 */ /* 0x000fe8000c101908 */
[----:B------:R-:W-:Y:S01]  /*40b0*/  STG.E desc[UR8][R12.64], R10 ;  /* 0x0000000a0c007986 */ /* 0x000fe2000c101908 */
[----:B------:R-:W-:Y:S05]  /*40c0*/  EXIT ;  /* 0x000000000000794d */ /* 0x000fea0003800000 */
.L_x_368:
        /* <DEDUP_REMOVED lines=11> */
.L_x_774:


//--------------------- .text._Z23reduce_bn_c_last_kernelIfffLi4EEvPKT_S2_PKT0_S5_PS3_S6_PT1_S8_PVS3_Piii --------------------------
	.section	.text._Z23reduce_bn_c_last_kernelIfffLi4EEvPKT_S2_PKT0_S5_PS3_S6_PT1_S8_PVS3_Piii,"ax",@progbits
	.align	128
        .global         _Z23reduce_bn_c_last_kernelIfffLi4EEvPKT_S2_PKT0_S5_PS3_S6_PT1_S8_PVS3_Piii
        .type           _Z23reduce_bn_c_last_kernelIfffLi4EEvPKT_S2_PKT0_S5_PS3_S6_PT1_S8_PVS3_Piii,@function
        .size           _Z23reduce_bn_c_last_kernelIfffLi4EEvPKT_S2_PKT0_S5_PS3_S6_PT1_S8_PVS3_Piii,(.L_x_775 - _Z23reduce_bn_c_last_kernelIfffLi4EEvPKT_S2_PKT0_S5_PS3_S6_PT1_S8_PVS3_Piii)
        .other          _Z23reduce_bn_c_last_kernelIfffLi4EEvPKT_S2_PKT0_S5_PS3_S6_PT1_S8_PVS3_Piii,@"STO_CUDA_ENTRY STV_DEFAULT"
_Z23reduce_bn_c_last_kernelIfffLi4EEvPKT_S2_PKT0_S5_PS3_S6_PT1_S8_PVS3_Piii:
.text._Z23reduce_bn_c_last_kernelIfffLi4EEvPKT_S2_PKT0_S5_PS3_S6_PT1_S8_PVS3_Piii:
[----:B------:R-:W-:Y:S08]  /*0000*/  LDC R1, c[0x0][0x37c] ;  /* 0x0000df00ff017b82 */ /* 0x000ff00000000800 */
[----:B------:R-:W0:Y:S01]  /*0010*/  LDC R2, c[0x0][0x364] ;  /* 0x0000d900ff027b82 */ /* 0x000e220000000800 */
[----:B------:R-:W0:Y:S01]  /*0020*/  LDCU UR7, c[0x0][0x374] ;  /* 0x00006e80ff0777ac */ /* 0x000e220008000800 */
[----:B------:R-:W1:Y:S01]  /*0030*/  S2R R0, SR_CTAID.X ;  /* 0x0000000000007919 */ /* 0x000e620000002500 */
[----:B------:R-:W1:Y:S01]  /*0040*/  LDCU UR11, c[0x0][0x360] ;  /* 0x00006c00ff0b77ac */ /* 0x000e620008000800 */
[----:B------:R-:W1:Y:S04]  /*0050*/  S2R R3, SR_TID.X ;  /* 0x0000000000037919 */ /* 0x000e680000002100 */
[----:B------:R-:W2:Y:S01]  /*0060*/  LDC.64 R4, c[0x0][0x398] ;  /* 0x0000e600ff047b82 */ /* 0x000ea20000000a00 */
[----:B------:R-:W3:Y:S01]  /*0070*/  LDCU UR4, c[0x0][0x3d0] ;  /* 0x00007a00ff0477ac */ /* 0x000ee20008000800 */
[----:B------:R-:W4:Y:S01]  /*0080*/  LDCU.64 UR8, c[0x0][0x358] ;  /* 0x00006b00ff0877ac */ /* 0x000f220008000a00 */
[----:B0-----:R-:W-:-:S05]  /*0090*/  IMAD R14, R2, UR7, RZ ;  /* 0x00000007020e7c24 */ /* 0x001fca000f8e02ff */
[----:B------:R-:W-:-:S04]  /*00a0*/  SHF.L.U32 R8, R14, 0x2, RZ ;  /* 0x000000020e087819 */ /* 0x000fc800000006ff */
[----:B------:R-:W-:-:S04]  /*00b0*/  IABS R11, R8 ;  /* 0x00000008000b7213 */ /* 0x000fc80000000000 */
[----:B------:R-:W0:Y:S01]  /*00c0*/  I2F.RP R9, R11 ;  /* 0x0000000b00097306 */ /* 0x000e220000209400 */
[----:B-1----:R-:W-:Y:S01]  /*00d0*/  IMAD R3, R0, UR11, R3 ;  /* 0x0000000b00037c24 */ /* 0x002fe2000f8e0203 */
[----:B---3--:R-:W-:Y:S01]  /*00e0*/  MOV R22, UR4 ;  /* 0x0000000400167c02 */ /* 0x008fe20008000f00 */
[----:B------:R-:W1:Y:S02]  /*00f0*/  LDCU UR4, c[0x0][0x3d4] ;  /* 0x00007a80ff0477ac */ /* 0x000e640008000800 */
[----:B--2---:R-:W-:-:S06]  /*0100*/  IMAD.WIDE R4, R3, 0x4, R4 ;  /* 0x0000000403047825 */ /* 0x004fcc00078e0204 */
[----:B----4-:R2:W5:Y:S01]  /*0110*/  LDG.E.CONSTANT R4, desc[UR8][R4.64] ;  /* 0x0000000804047981 */ /* 0x010562000c1e9900 */
[----:B------:R-:W-:Y:S01]  /*0120*/  IABS R12, R8 ;  /* 0x00000008000c7213 */ /* 0x000fe20000000000 */
[----:B------:R-:W3:Y:S01]  /*0130*/  S2UR UR10, SR_CTAID.Y ;  /* 0x00000000000a79c3 */ /* 0x000ee20000002600 */
[----:B------:R-:W-:Y:S01]  /*0140*/  HFMA2 R34, -RZ, RZ, 0, 0 ;  /* 0x00000000ff227431 */ /* 0x000fe200000001ff */
[----:B0-----:R-:W0:Y:S01]  /*0150*/  MUFU.RCP R9, R9 ;  /* 0x0000000900097308 */ /* 0x001e220000001000 */
[----:B------:R-:W4:Y:S01]  /*0160*/  S2R R18, SR_TID.Y ;  /* 0x0000000000127919 */ /* 0x000f220000002200 */
[----:B------:R-:W-:Y:S01]  /*0170*/  HFMA2 R36, -RZ, RZ, 0, 0 ;  /* 0x00000000ff247431 */ /* 0x000fe200000001ff */
[----:B------:R-:W-:Y:S01]  /*0180*/  MOV R20, RZ ;  /* 0x000000ff00147202 */ /* 0x000fe20000000f00 */
[----:B------:R-:W-:Y:S01]  /*0190*/  IMAD.MOV.U32 R39, RZ, RZ, RZ ;  /* 0x000000ffff277224 */ /* 0x000fe200078e00ff */
[----:B------:R-:W-:Y:S01]  /*01a0*/  MOV R30, RZ ;  /* 0x000000ff001e7202 */ /* 0x000fe20000000f00 */
[----:B--2---:R-:W-:Y:S01]  /*01b0*/  VIADD R5, R22, 0xffffffff ;  /* 0xffffffff16057836 */ /* 0x004fe20000000000 */
[----:B-1----:R-:W-:Y:S01]  /*01c0*/  MOV R23, UR4 ;  /* 0x0000000400177c02 */ /* 0x002fe20008000f00 */
[----:B------:R-:W-:Y:S01]  /*01d0*/  IMAD.MOV.U32 R28, RZ, RZ, RZ ;  /* 0x000000ffff1c7224 */ /* 0x000fe200078e00ff */
[----:B------:R-:W-:-:S02]  /*01e0*/  MOV R32, RZ ;  /* 0x000000ff00207202 */ /* 0x000fc40000000f00 */
[----:B0-----:R-:W-:-:S04]  /*01f0*/  IADD3 R6, PT, PT, R9, 0xffffffe, RZ ;  /* 0x0ffffffe09067810 */ /* 0x001fc80007ffe0ff */
[----:B------:R0:W1:Y:S02]  /*0200*/  F2I.FTZ.U32.TRUNC.NTZ R7, R6 ;  /* 0x0000000600077305 */ /* 0x000064000021f000 */
[----:B0-----:R-:W-:Y:S02]  /*0210*/  HFMA2 R6, -RZ, RZ, 0, 0 ;  /* 0x00000000ff067431 */ /* 0x001fe400000001ff */
[----:B-1----:R-:W-:-:S04]  /*0220*/  IMAD.MOV R10, RZ, RZ, -R7 ;  /* 0x000000ffff0a7224 */ /* 0x002fc800078e0a07 */
[----:B------:R-:W-:Y:S01]  /*0230*/  IMAD R13, R10, R11, RZ ;  /* 0x0000000b0a0d7224 */ /* 0x000fe200078e02ff */
[----:B------:R-:W-:Y:S02]  /*0240*/  IABS R10, R5 ;  /* 0x00000005000a7213 */ /* 0x000fe40000000000 */
[----:B------:R-:W-:Y:S01]  /*0250*/  LOP3.LUT R5, R5, R8, RZ, 0x3c, !PT ;  /* 0x0000000805057212 */ /* 0x000fe200078e3cff */
[----:B------:R-:W-:Y:S01]  /*0260*/  IMAD.HI.U32 R7, R7, R13, R6 ;  /* 0x0000000d07077227 */ /* 0x000fe200078e0006 */
[----:B------:R-:W-:Y:S02]  /*0270*/  IADD3 R6, PT, PT, RZ, -R12, RZ ;  /* 0x8000000cff067210 */ /* 0x000fe40007ffe0ff */
[----:B------:R-:W-:Y:S01]  /*0280*/  ISETP.GE.AND P2, PT, R5, RZ, PT ;  /* 0x000000ff0500720c */ /* 0x000fe20003f46270 */
[----:B------:R-:W0:Y:S02]  /*0290*/  LDC.64 R12, c[0x0][0x390] ;  /* 0x0000e400ff0c7b82 */ /* 0x000e240000000a00 */
[----:B------:R-:W-:-:S04]  /*02a0*/  IMAD.HI.U32 R7, R7, R10, RZ ;  /* 0x0000000a07077227 */ /* 0x000fc800078e00ff */
[----:B------:R-:W-:-:S05]  /*02b0*/  IMAD R6, R7, R6, R10 ;  /* 0x0000000607067224 */ /* 0x000fca00078e020a */
[----:B------:R-:W-:-:S13]  /*02c0*/  ISETP.GT.U32.AND P1, PT, R11, R6, PT ;  /* 0x000000060b00720c */ /* 0x000fda0003f24070 */
[----:B------:R-:W-:Y:S01]  /*02d0*/  @!P1 IMAD.IADD R6, R6, 0x1, -R11 ;  /* 0x0000000106069824 */ /* 0x000fe200078e0a0b */
[----:B------:R-:W-:Y:S02]  /*02e0*/  @!P1 IADD3 R7, PT, PT, R7, 0x1, RZ ;  /* 0x0000000107079810 */ /* 0x000fe40007ffe0ff */
[----:B------:R-:W-:Y:S02]  /*02f0*/  ISETP.NE.AND P1, PT, R8, RZ, PT ;  /* 0x000000ff0800720c */ /* 0x000fe40003f25270 */
[----:B------:R-:W-:-:S13]  /*0300*/  ISETP.GE.U32.AND P0, PT, R6, R11, PT ;  /* 0x0000000b0600720c */ /* 0x000fda0003f06070 */
[----:B------:R-:W-:-:S05]  /*0310*/  @P0 IADD3 R7, PT, PT, R7, 0x1, RZ ;  /* 0x0000000107070810 */ /* 0x000fca0007ffe0ff */
[----:B------:R-:W-:Y:S02]  /*0320*/  IMAD.MOV.U32 R5, RZ, RZ, R7 ;  /* 0x000000ffff057224 */ /* 0x000fe400078e0007 */
[----:B------:R-:W-:-:S03]  /*0330*/  IMAD.MOV.U32 R7, RZ, RZ, RZ ;  /* 0x000000ffff077224 */ /* 0x000fc600078e00ff */
[----:B------:R-:W-:Y:S02]  /*0340*/  @!P2 IADD3 R5, PT, PT, -R5, RZ, RZ ;  /* 0x000000ff0505a210 */ /* 0x000fe40007ffe1ff */
[----:B------:R-:W-:-:S04]  /*0350*/  @!P1 LOP3.LUT R5, RZ, R8, RZ, 0x33, !PT ;  /* 0x00000008ff059212 */ /* 0x000fc800078e33ff */
[----:B------:R-:W-:-:S13]  /*0360*/  ISETP.GE.AND P0, PT, R5, RZ, PT ;  /* 0x000000ff0500720c */ /* 0x000fda0003f06270 */
[----:B0--34-:R-:W-:Y:S05]  /*0370*/  @!P0 BRA `(.L_x_369) ;  /* 0x0000001400488947 */ /* 0x019fea0003800000 */
        /* <DEDUP_REMOVED lines=9> */
[-C--:B------:R-:W-:Y:S01]  /*0410*/  ISETP.GE.AND P1, PT, R10, R22.reuse, PT ;  /* 0x000000160a00720c */ /* 0x080fe20003f26270 */
[C---:B------:R-:W-:Y:S01]  /*0420*/  IMAD.IADD R21, R14.reuse, 0x1, R10 ;  /* 0x000000010e157824 */ /* 0x040fe200078e020a */
[CC--:B------:R-:W-:Y:S02]  /*0430*/  ISETP.GE.AND P0, PT, R3.reuse, R23.reuse, PT ;  /* 0x000000170300720c */ /* 0x0c0fe40003f06270 */
[----:B------:R-:W-:Y:S02]  /*0440*/  CS2R R38, SRZ ;  /* 0x0000000000267805 */ /* 0x000fe4000001ff00 */
[----:B------:R-:W-:Y:S02]  /*0450*/  ISETP.LT.AND P1, PT, R3, R23, !P1 ;  /* 0x000000170300720c */ /* 0x000fe40004f21270 */
[----:B------:R-:W-:Y:S01]  /*0460*/  IADD3 R11, PT, PT, R14, R21, RZ ;  /* 0x000000150e0b7210 */ /* 0x000fe20007ffe0ff */
[----:B------:R-:W1:Y:S08]  /*0470*/  LDC.64 R28, c[0x0][0x388] ;  /* 0x0000e200ff1c7b82 */ /* 0x000e700000000a00 */
[----:B------:R-:W2:Y:S01]  /*0480*/  LDC.64 R16, c[0x0][0x380] ;  /* 0x0000e000ff107b82 */ /* 0x000ea20000000a00 */
[----:B------:R-:W-:-:S02]  /*0490*/  ISETP.GE.OR P3, PT, R11, R22, P0 ;  /* 0x000000160b00720c */ /* 0x000fc40000766670 */
[----:B------:R-:W-:-:S05]  /*04a0*/  IADD3 R11, PT, PT, R14, R11, RZ ;  /* 0x0000000b0e0b7210 */ /* 0x000fca0007ffe0ff */
[----:B------:R-:W3:Y:S01]  /*04b0*/  LDC.64 R24, c[0x0][0x388] ;  /* 0x0000e200ff187b82 */ /* 0x000ee20000000a00 */
[----:B------:R-:W-:Y:S01]  /*04c0*/  UIMAD UR5, UR7, 0x3, UR10 ;  /* 0x00000003070578a4 */ /* 0x000fe2000f8e020a */
[----:B------:R-:W-:Y:S01]  /*04d0*/  ISETP.GE.OR P2, PT, R11, R22, P0 ;  /* 0x000000160b00720c */ /* 0x000fe20000746670 */
[----:B0-----:R-:W-:-:S05]  /*04e0*/  @P1 IMAD.WIDE R12, R19, 0x4, R12 ;  /* 0x00000004130c1825 */ /* 0x001fca00078e020c */
[----:B------:R-:W0:Y:S01]  /*04f0*/  LDC.64 R6, c[0x0][0x388] ;  /* 0x0000e200ff067b82 */ /* 0x000e220000000a00 */
[----:B------:R-:W-:Y:S01]  /*0500*/  ULEA UR4, UR7, UR10, 0x1 ;  /* 0x0000000a07047291 */ /* 0x000fe2000f8e08ff */
[C-C-:B------:R-:W-:Y:S01]  /*0510*/  IMAD R32, R2.reuse, UR5, R18.reuse ;  /* 0x0000000502207c24 */ /* 0x140fe2000f8e0212 */
[----:B------:R4:W3:Y:S05]  /*0520*/  @P1 LDG.E.CONSTANT R38, desc[UR8][R12.64] ;  /* 0x000000080c261981 */ /* 0x0008ea000c1e9900 */
[----:B------:R-:W0:Y:S01]  /*0530*/  LDC.64 R26, c[0x0][0x380] ;  /* 0x0000e000ff1a7b82 */ /* 0x000e220000000a00 */
[----:B------:R-:W-:Y:S02]  /*0540*/  IMAD.MOV.U32 R35, RZ, RZ, RZ ;  /* 0x000000ffff237224 */ /* 0x000fe400078e00ff */
[----:B------:R-:W-:-:S02]  /*0550*/  IMAD R30, R2, UR4, R18 ;  /* 0x00000004021e7c24 */ /* 0x000fc4000f8e0212 */
[----:B----4-:R-:W-:Y:S02]  /*0560*/  IMAD R13, R32, R23, R3 ;  /* 0x00000017200d7224 */ /* 0x010fe400078e0203 */
[----:B-1----:R-:W-:-:S04]  /*0570*/  @P1 IMAD.WIDE R28, R19, 0x4, R28 ;  /* 0x00000004131c1825 */ /* 0x002fc800078e021c */
[----:B------:R-:W-:Y:S01]  /*0580*/  HFMA2 R20, -RZ, RZ, 0, 0 ;  /* 0x00000000ff147431 */ /* 0x000fe200000001ff */
[----:B------:R-:W-:Y:S01]  /*0590*/  CS2R R36, SRZ ;  /* 0x0000000000247805 */ /* 0x000fe2000001ff00 */
[----:B------:R-:W1:Y:S01]  /*05a0*/  LDC.64 R32, c[0x0][0x388] ;  /* 0x0000e200ff207b82 */ /* 0x000e620000000a00 */
[----:B------:R-:W-:Y:S01]  /*05b0*/  IADD3 R11, PT, PT, R14, R11, RZ ;  /* 0x0000000b0e0b7210 */ /* 0x000fe20007ffe0ff */
[----:B------:R-:W-:Y:S01]  /*05c0*/  IMAD R12, R30, R23, R3 ;  /* 0x000000171e0c7224 */ /* 0x000fe200078e0203 */
[----:B------:R-:W4:Y:S01]  /*05d0*/  @P1 LDG.E.CONSTANT R35, desc[UR8][R28.64] ;  /* 0x000000081c231981 */ /* 0x000f22000c1e9900 */
[----:B--2---:R-:W-:Y:S01]  /*05e0*/  @!P2 IMAD.WIDE R16, R13, 0x4, R16 ;  /* 0x000000040d10a825 */ /* 0x004fe200078e0210 */
[----:B------:R-:W-:Y:S01]  /*05f0*/  ISETP.GE.OR P1, PT, R11, R22, P0 ;  /* 0x000000160b00720c */ /* 0x000fe20000726670 */
[----:B------:R-:W-:Y:S02]  /*0600*/  ULEA UR4, UR7, UR10, 0x2 ;  /* 0x0000000a07047291 */ /* 0x000fe4000f8e10ff */
[----:B---3--:R-:W-:Y:S01]  /*0610*/  @!P3 IMAD.WIDE R24, R12, 0x4, R24 ;  /* 0x000000040c18b825 */ /* 0x008fe200078e0218 */
[----:B------:R2:W3:Y:S01]  /*0620*/  @!P2 LDG.E.CONSTANT R37, desc[UR8][R16.64] ;  /* 0x000000081025a981 */ /* 0x0004e2000c1e9900 */
[----:B------:R-:W-:Y:S01]  /*0630*/  CS2R R30, SRZ ;  /* 0x00000000001e7805 */ /* 0x000fe2000001ff00 */
[----:B------:R-:W1:Y:S01]  /*0640*/  LDC.64 R42, c[0x0][0x380] ;  /* 0x0000e000ff2a7b82 */ /* 0x000e620000000a00 */
[----:B------:R-:W-:Y:S01]  /*0650*/  IMAD.IADD R11, R14, 0x1, R11 ;  /* 0x000000010e0b7824 */ /* 0x000fe200078e020b */
[----:B------:R2:W3:Y:S01]  /*0660*/  @!P3 LDG.E.CONSTANT R20, desc[UR8][R24.64] ;  /* 0x000000081814b981 */ /* 0x0004e2000c1e9900 */
[----:B0-----:R-:W-:-:S05]  /*0670*/  @!P2 IMAD.WIDE R6, R13, 0x4, R6 ;  /* 0x000000040d06a825 */ /* 0x001fca00078e0206 */
[----:B--2---:R-:W0:Y:S01]  /*0680*/  LDC.64 R16, c[0x0][0x380] ;  /* 0x0000e000ff107b82 */ /* 0x004e220000000a00 */
[----:B------:R-:W-:Y:S01]  /*0690*/  IADD3 R15, PT, PT, R14, R11, RZ ;  /* 0x0000000b0e0f7210 */ /* 0x000fe20007ffe0ff */
[----:B------:R-:W-:Y:S01]  /*06a0*/  @!P3 IMAD.WIDE R26, R12, 0x4, R26 ;  /* 0x000000040c1ab825 */ /* 0x000fe200078e021a */
[----:B------:R2:W3:Y:S03]  /*06b0*/  @!P2 LDG.E.CONSTANT R31, desc[UR8][R6.64] ;  /* 0x00000008061fa981 */ /* 0x0004e6000c1e9900 */
[----:B------:R-:W-:Y:S01]  /*06c0*/  IMAD R24, R2, UR4, R18 ;  /* 0x0000000402187c24 */ /* 0x000fe2000f8e0212 */
[----:B------:R1:W3:Y:S01]  /*06d0*/  @!P3 LDG.E.CONSTANT R39, desc[UR8][R26.64] ;  /* 0x000000081a27b981 */ /* 0x0002e2000c1e9900 */
[----:B------:R-:W0:Y:S01]  /*06e0*/  LDC.64 R40, c[0x0][0x388] ;  /* 0x0000e200ff287b82 */ /* 0x000e220000000a00 */
[----:B------:R-:W-:Y:S01]  /*06f0*/  UIMAD UR4, UR7, 0x7, UR10 ;  /* 0x00000007070478a4 */ /* 0x000fe2000f8e020a */
[----:B--2---:R-:W-:Y:S01]  /*0700*/  IADD3 R6, PT, PT, R14, R15, RZ ;  /* 0x0000000f0e067210 */ /* 0x004fe20007ffe0ff */
[----:B------:R-:W-:-:S05]  /*0710*/  IMAD R14, R24, R23, R3 ;  /* 0x00000017180e7224 */ /* 0x000fca00078e0203 */
[----:B------:R-:W2:Y:S01]  /*0720*/  LDC.64 R24, c[0x0][0x388] ;  /* 0x0000e200ff187b82 */ /* 0x000ea20000000a00 */
[-C--:B------:R-:W-:Y:S02]  /*0730*/  ISETP.GE.OR P3, PT, R6, R22.reuse, P0 ;  /* 0x000000160600720c */ /* 0x080fe40000766670 */
[----:B------:R-:W-:Y:S01]  /*0740*/  CS2R R28, SRZ ;  /* 0x00000000001c7805 */ /* 0x000fe2000001ff00 */
[----:B------:R-:W-:Y:S02]  /*0750*/  IMAD R34, R2, UR4, R18 ;  /* 0x0000000402227c24 */ /* 0x000fe4000f8e0212 */
[----:B-1----:R-:W-:Y:S01]  /*0760*/  @!P1 IMAD.WIDE R32, R14, 0x4, R32 ;  /* 0x000000040e209825 */ /* 0x002fe200078e0220 */
[----:B------:R-:W-:Y:S01]  /*0770*/  ISETP.GE.OR P2, PT, R15, R22, P0 ;  /* 0x000000160f00720c */ /* 0x000fe20000746670 */
[----:B------:R-:W-:Y:S01]  /*0780*/  UIMAD UR4, UR7, 0x6, UR10 ;  /* 0x00000006070478a4 */ /* 0x000fe2000f8e020a */
[----:B------:R-:W1:Y:S01]  /*0790*/  LDC.64 R26, c[0x0][0x380] ;  /* 0x0000e000ff1a7b82 */ /* 0x000e620000000a00 */
[----:B------:R-:W-:Y:S01]  /*07a0*/  IMAD R15, R34, R23, R3 ;  /* 0x00000017220f7224 */ /* 0x000fe200078e0203 */
[----:B------:R0:W3:Y:S01]  /*07b0*/  @!P1 LDG.E.CONSTANT R28, desc[UR8][R32.64] ;  /* 0x00000008201c9981 */ /* 0x0000e2000c1e9900 */
[----:B------:R-:W-:-:S04]  /*07c0*/  @!P1 IMAD.WIDE R42, R14, 0x4, R42 ;  /* 0x000000040e2a9825 */ /* 0x000fc800078e022a */
[C---:B0-----:R-:W-:Y:S01]  /*07d0*/  @!P3 IMAD.WIDE R16, R15.reuse, 0x4, R16 ;  /* 0x000000040f10b825 */ /* 0x041fe200078e0210 */
[----:B------:R-:W-:Y:S01]  /*07e0*/  MOV R7, RZ ;  /* 0x000000ff00077202 */ /* 0x000fe20000000f00 */
[----:B------:R0:W3:Y:S02]  /*07f0*/  @!P1 LDG.E.CONSTANT R30, desc[UR8][R42.64] ;  /* 0x000000082a1e9981 */ /* 0x0000e4000c1e9900 */
[----:B------:R-:W-:Y:S02]  /*0800*/  IMAD.MOV.U32 R33, RZ, RZ, RZ ;  /* 0x000000ffff217224 */ /* 0x000fe400078e00ff */
[----:B------:R-:W-:Y:S02]  /*0810*/  IMAD R34, R2, UR4, R18 ;  /* 0x0000000402227c24 */ /* 0x000fe4000f8e0212 */
[----:B------:R-:W-:Y:S02]  /*0820*/  @!P3 IMAD.WIDE R40, R15, 0x4, R40 ;  /* 0x000000040f28b825 */ /* 0x000fe400078e0228 */
[----:B------:R2:W3:Y:S01]  /*0830*/  @!P3 LDG.E.CONSTANT R33, desc[UR8][R16.64] ;  /* 0x000000081021b981 */ /* 0x0004e2000c1e9900 */
[----:B0-----:R-:W0:Y:S03]  /*0840*/  LDC.64 R42, c[0x0][0x380] ;  /* 0x0000e000ff2a7b82 */ /* 0x001e260000000a00 */
[----:B------:R1:W3:Y:S01]  /*0850*/  @!P3 LDG.E.CONSTANT R7, desc[UR8][R40.64] ;  /* 0x000000082807b981 */ /* 0x0002e2000c1e9900 */
[----:B--2---:R-:W-:-:S04]  /*0860*/  IMAD R16, R34, R23, R3 ;  /* 0x0000001722107224 */ /* 0x004fc800078e0203 */
[C---:B------:R-:W-:Y:S01]  /*0870*/  @!P2 IMAD.WIDE R24, R16.reuse, 0x4, R24 ;  /* 0x000000041018a825 */ /* 0x040fe200078e0218 */
[----:B-1----:R-:W1:Y:S03]  /*0880*/  LDC.64 R40, c[0x0][0x388] ;  /* 0x0000e200ff287b82 */ /* 0x002e660000000a00 */
[----:B------:R-:W-:Y:S01]  /*0890*/  HFMA2 R34, -RZ, RZ, 0, 0 ;  /* 0x00000000ff227431 */ /* 0x000fe200000001ff */
[----:B------:R-:W-:Y:S01]  /*08a0*/  UIADD3 UR4, UPT, UPT, UR7, UR10, URZ ;  /* 0x0000000a07047290 */ /* 0x000fe2000fffe0ff */
[----:B------:R2:W3:Y:S01]  /*08b0*/  @!P2 LDG.E.CONSTANT R36, desc[UR8][R24.64] ;  /* 0x000000081824a981 */ /* 0x0004e2000c1e9900 */
[-C--:B------:R-:W-:Y:S01]  /*08c0*/  ISETP.GE.OR P1, PT, R21, R22.reuse, P0 ;  /* 0x000000161500720c */ /* 0x080fe20000726670 */
[----:B------:R-:W-:Y:S01]  /*08d0*/  @!P2 IMAD.WIDE R26, R16, 0x4, R26 ;  /* 0x00000004101aa825 */ /* 0x000fe200078e021a */
[----:B--2---:R-:W2:Y:S03]  /*08e0*/  LDC.64 R24, c[0x0][0x388] ;  /* 0x0000e200ff187b82 */ /* 0x004ea60000000a00 */
[----:B------:R-:W-:Y:S01]  /*08f0*/  IMAD R32, R2, UR4, R18 ;  /* 0x0000000402207c24 */ /* 0x000fe2000f8e0212 */
[----:B------:R0:W3:Y:S01]  /*0900*/  @!P2 LDG.E.CONSTANT R34, desc[UR8][R26.64] ;  /* 0x000000081a22a981 */ /* 0x0000e2000c1e9900 */
[----:B------:R-:W-:Y:S01]  /*0910*/  UIMAD UR4, UR7, 0x5, UR10 ;  /* 0x00000005070478a4 */ /* 0x000fe2000f8e020a */
[----:B------:R-:W-:Y:S01]  /*0920*/  ISETP.GE.OR P0, PT, R11, R22, P0 ;  /* 0x000000160b00720c */ /* 0x000fe20000706670 */
[----:B------:R-:W-:-:S02]  /*0930*/  IMAD R17, R32, R23, R3 ;  /* 0x0000001720117224 */ /* 0x000fc400078e0203 */
[----:B------:R-:W-:Y:S01]  /*0940*/  IMAD.MOV.U32 R11, RZ, RZ, RZ ;  /* 0x000000ffff0b7224 */ /* 0x000fe200078e00ff */
[----:B0-----:R-:W0:Y:S01]  /*0950*/  LDC.64 R26, c[0x0][0x380] ;  /* 0x0000e000ff1a7b82 */ /* 0x001e220000000a00 */
[----:B------:R-:W-:Y:S01]  /*0960*/  @!P1 IMAD.WIDE R42, R17, 0x4, R42 ;  /* 0x00000004112a9825 */ /* 0x000fe200078e022a */
[----:B------:R-:W-:-:S03]  /*0970*/  MOV R21, RZ ;  /* 0x000000ff00157202 */ /* 0x000fc60000000f00 */
[----:B------:R-:W-:Y:S02]  /*0980*/  IMAD R18, R2, UR4, R18 ;  /* 0x0000000402127c24 */ /* 0x000fe4000f8e0212 */
[----:B------:R-:W-:Y:S02]  /*0990*/  HFMA2 R32, -RZ, RZ, 0, 0 ;  /* 0x00000000ff207431 */ /* 0x000fe400000001ff */
[----:B-1----:R-:W-:Y:S01]  /*09a0*/  @!P1 IMAD.WIDE R40, R17, 0x4, R40 ;  /* 0x0000000411289825 */ /* 0x002fe200078e0228 */
[----:B------:R4:W3:Y:S03]  /*09b0*/  @!P1 LDG.E.CONSTANT R11, desc[UR8][R42.64] ;  /* 0x000000082a0b9981 */ /* 0x0008e6000c1e9900 */
[----:B------:R-:W-:Y:S01]  /*09c0*/  IMAD R18, R18, R23, R3 ;  /* 0x0000001712127224 */ /* 0x000fe200078e0203 */
[----:B------:R-:W3:Y:S03]  /*09d0*/  @!P1 LDG.E.CONSTANT R21, desc[UR8][R40.64] ;  /* 0x0000000828159981 */ /* 0x000ee6000c1e9900 */
[----:B--2---:R-:W-:-:S05]  /*09e0*/  @!P0 IMAD.WIDE R24, R18, 0x4, R24 ;  /* 0x0000000412188825 */ /* 0x004fca00078e0218 */
[----:B------:R-:W2:Y:S01]  /*09f0*/  @!P0 LDG.E.CONSTANT R32, desc[UR8][R24.64] ;  /* 0x0000000818208981 */ /* 0x000ea2000c1e9900 */
[----:B0-----:R-:W-:-:S05]  /*0a00*/  @!P0 IMAD.WIDE R26, R18, 0x4, R26 ;  /* 0x00000004121a8825 */ /* 0x001fca00078e021a */
[----:B------:R0:W2:Y:S01]  /*0a10*/  @!P0 LDG.E.CONSTANT R29, desc[UR8][R26.64] ;  /* 0x000000081a1d8981 */ /* 0x0000a2000c1e9900 */
[C---:B------:R-:W-:Y:S01]  /*0a20*/  IMAD R12, R9.reuse, 0x8, R12 ;  /* 0x00000008090c7824 */ /* 0x040fe200078e020c */
[C---:B------:R-:W-:Y:S01]  /*0a30*/  LEA R13, R9.reuse, R13, 0x3 ;  /* 0x0000000d090d7211 */ /* 0x040fe200078e18ff */
[C---:B------:R-:W-:Y:S01]  /*0a40*/  IMAD R18, R9.reuse, 0x8, R18 ;  /* 0x0000000809127824 */ /* 0x040fe200078e0212 */
[----:B------:R-:W-:Y:S01]  /*0a50*/  LEA R14, R9, R14, 0x3 ;  /* 0x0000000e090e7211 */ /* 0x000fe200078e18ff */
[----:B-----5:R-:W-:-:S04]  /*0a60*/  FADD.FTZ R38, -R8, R38 ;  /* 0x0000002608267221 */ /* 0x020fc80000010100 */
[----:B----4-:R-:W-:Y:S01]  /*0a70*/  FFMA.FTZ R42, R38, R35, RZ ;  /* 0x00000023262a7223 */ /* 0x010fe200000100ff */
[----:B---3--:R-:W-:Y:S01]  /*0a80*/  FADD.FTZ R38, -R8, R37 ;  /* 0x0000002508267221 */ /* 0x008fe20000010100 */
[----:B0-----:R-:W-:-:S03]  /*0a90*/  FADD.FTZ R26, RZ, R31 ;  /* 0x0000001fff1a7221 */ /* 0x001fc60000010000 */
[----:B------:R-:W-:Y:S01]  /*0aa0*/  FFMA.FTZ R27, R38, R31, RZ ;  /* 0x0000001f261b7223 */ /* 0x000fe200000100ff */
[----:B------:R-:W-:-:S04]  /*0ab0*/  FADD.FTZ R39, -R8, R39 ;  /* 0x0000002708277221 */ /* 0x000fc80000010100 */
[----:B------:R-:W-:Y:S01]  /*0ac0*/  FFMA.FTZ R40, R39, R20, RZ ;  /* 0x0000001427287223 */ /* 0x000fe200000100ff */
[----:B------:R-:W-:Y:S01]  /*0ad0*/  FADD.FTZ R39, RZ, R20 ;  /* 0x00000014ff277221 */ /* 0x000fe20000010000 */
[----:B------:R-:W-:Y:S01]  /*0ae0*/  FADD.FTZ R43, RZ, R35 ;  /* 0x00000023ff2b7221 */ /* 0x000fe20000010000 */
[----:B------:R-:W-:Y:S01]  /*0af0*/  FADD.FTZ R24, -R8, R33 ;  /* 0x0000002108187221 */ /* 0x000fe20000010100 */
[----:B------:R-:W-:-:S03]  /*0b00*/  FADD.FTZ R20, R26, R7 ;  /* 0x000000071a147221 */ /* 0x000fc60000010000 */
[----:B------:R-:W-:Y:S01]  /*0b10*/  FFMA.FTZ R7, R24, R7, R27 ;  /* 0x0000000718077223 */ /* 0x000fe2000001001b */
[----:B------:R-:W-:Y:S01]  /*0b20*/  IMAD.IADD R26, R19, 0x1, R9 ;  /* 0x00000001131a7824 */ /* 0x000fe200078e0209 */
[----:B------:R-:W-:-:S04]  /*0b30*/  IADD3 R19, PT, PT, R5, 0x1, RZ ;  /* 0x0000000105137810 */ /* 0x000fc80007ffe0ff */
[----:B------:R-:W-:Y:S02]  /*0b40*/  LOP3.LUT R19, R19, 0x7ffffffe, RZ, 0xc0, !PT ;  /* 0x7ffffffe13137812 */ /* 0x000fe400078ec0ff */
[----:B------:R-:W-:-:S04]  /*0b50*/  IADD3 R26, PT, PT, R9, R26, R9 ;  /* 0x0000001a091a7210 */ /* 0x000fc80007ffe009 */
[----:B------:R-:W-:Y:S01]  /*0b60*/  IADD3 R26, PT, PT, R9, R26, R9 ;  /* 0x0000001a091a7210 */ /* 0x000fe20007ffe009 */
[C---:B------:R-:W-:Y:S01]  /*0b70*/  FADD.FTZ R25, -R8.reuse, R34 ;  /* 0x0000002208197221 */ /* 0x040fe20000010100 */
[----:B------:R-:W-:-:S04]  /*0b80*/  FADD.FTZ R24, -R8, R11 ;  /* 0x0000000b08187221 */ /* 0x000fc80000010100 */
[----:B------:R-:W-:Y:S01]  /*0b90*/  FFMA.FTZ R24, R24, R21, RZ ;  /* 0x0000001518187223 */ /* 0x000fe200000100ff */
[----:B------:R-:W-:-:S04]  /*0ba0*/  FADD.FTZ R21, RZ, R21 ;  /* 0x00000015ff157221 */ /* 0x000fc80000010000 */
[----:B--2---:R-:W-:Y:S01]  /*0bb0*/  FADD.FTZ R34, R21, R32 ;  /* 0x0000002015227221 */ /* 0x004fe20000010000 */
[----:B------:R-:W-:-:S04]  /*0bc0*/  IADD3 R21, PT, PT, -R19, 0x2, RZ ;  /* 0x0000000213157810 */ /* 0x000fc80007ffe1ff */
[----:B------:R-:W-:Y:S01]  /*0bd0*/  ISETP.NE.AND P0, PT, R21, RZ, PT ;  /* 0x000000ff1500720c */ /* 0x000fe20003f05270 */
[----:B------:R-:W-:Y:S01]  /*0be0*/  FADD.FTZ R29, -R8, R29 ;  /* 0x0000001d081d7221 */ /* 0x000fe20000010100 */
[----:B------:R-:W-:Y:S02]  /*0bf0*/  IMAD R11, R2, UR7, RZ ;  /* 0x00000007020b7c24 */ /* 0x000fe4000f8e02ff */
[----:B------:R-:W-:Y:S01]  /*0c00*/  FADD.FTZ R35, -R8, R30 ;  /* 0x0000001e08237221 */ /* 0x000fe20000010100 */
[----:B------:R-:W-:Y:S01]  /*0c10*/  FFMA.FTZ R32, R29, R32, R24 ;  /* 0x000000201d207223 */ /* 0x000fe20000010018 */
[----:B------:R-:W-:Y:S01]  /*0c20*/  IADD3 R24, PT, PT, R9, R26, R9 ;  /* 0x0000001a09187210 */ /* 0x000fe20007ffe009 */
[----:B------:R-:W-:Y:S01]  /*0c30*/  FADD.FTZ R39, R39, R36 ;  /* 0x0000002427277221 */ /* 0x000fe20000010000 */
[----:B------:R-:W-:Y:S01]  /*0c40*/  FFMA.FTZ R36, R25, R36, R40 ;  /* 0x0000002419247223 */ /* 0x000fe20000010028 */
[----:B------:R-:W-:Y:S01]  /*0c50*/  FADD.FTZ R30, R43, R28 ;  /* 0x0000001c2b1e7221 */ /* 0x000fe20000010000 */
[----:B------:R-:W-:Y:S01]  /*0c60*/  LEA R25, R9, R15, 0x3 ;  /* 0x0000000f09197211 */ /* 0x000fe200078e18ff */
[----:B------:R-:W-:Y:S01]  /*0c70*/  FFMA.FTZ R28, R35, R28, R42 ;  /* 0x0000001c231c7223 */ /* 0x000fe2000001002a */
[----:B------:R-:W-:Y:S01]  /*0c80*/  LEA R10, R11, R10, 0x3 ;  /* 0x0000000a0b0a7211 */ /* 0x000fe200078e18ff */
[C---:B------:R-:W-:Y:S01]  /*0c90*/  IMAD R26, R9.reuse, 0x8, R17 ;  /* 0x00000008091a7824 */ /* 0x040fe200078e0211 */
[----:B------:R-:W-:-:S02]  /*0ca0*/  LEA R15, R9, R16, 0x3 ;  /* 0x00000010090f7211 */ /* 0x000fc400078e18ff */
[----:B------:R-:W-:Y:S01]  /*0cb0*/  IADD3 R19, PT, PT, R24, R9, RZ ;  /* 0x0000000918137210 */ /* 0x000fe20007ffe0ff */
[----:B------:R-:W-:Y:S06]  /*0cc0*/  @!P0 BRA `(.L_x_370) ;  /* 0x00000008000c8947 */ /* 0x000fec0003800000 */
[----:B------:R-:W0:Y:S01]  /*0cd0*/  LDC.64 R22, c[0x0][0x3d0] ;  /* 0x0000f400ff167b82 */ /* 0x000e220000000a00 */
[----:B------:R-:W-:Y:S01]  /*0ce0*/  IMAD.MOV.U32 R17, RZ, RZ, R12 ;  /* 0x000000ffff117224 */ /* 0x000fe200078e000c */
[----:B------:R-:W-:Y:S01]  /*0cf0*/  MOV R12, R18 ;  /* 0x00000012000c7202 */ /* 0x000fe20000000f00 */
[----:B------:R-:W-:Y:S01]  /*0d00*/  IMAD.MOV.U32 R10, RZ, RZ, R26 ;  /* 0x000000ffff0a7224 */ /* 0x000fe200078e001a */
[----:B------:R-:W-:Y:S02]  /*0d10*/  IADD3 R6, PT, PT, R11, R6, RZ ;  /* 0x000000060b067210 */ /* 0x000fe40007ffe0ff */
[----:B------:R-:W-:Y:S02]  /*0d20*/  MOV R16, R25 ;  /* 0x0000001900107202 */ /* 0x000fe40000000f00 */
[----:B------:R-:W-:-:S07]  /*0d30*/  MOV R18, R21 ;  /* 0x0000001500127202 */ /* 0x000fce0000000f00 */
.L_x_371:
[----:B------:R-:W1:Y:S01]  /*0d40*/  LDC.64 R26, c[0x0][0x380] ;  /* 0x0000e000ff1a7b82 */ /* 0x000e620000000a00 */
[----:B0-----:R-:W-:Y:S01]  /*0d50*/  ISETP.GE.AND P0, PT, R6, R22, PT ;  /* 0x000000160600720c */ /* 0x001fe20003f06270 */
[----:B------:R-:W-:Y:S01]  /*0d60*/  IMAD.MOV.U32 R31, RZ, RZ, RZ ;  /* 0x000000ffff1f7224 */ /* 0x000fe200078e00ff */
[----:B------:R-:W-:Y:S02]  /*0d70*/  MOV R29, RZ ;  /* 0x000000ff001d7202 */ /* 0x000fe40000000f00 */
[----:B------:R-:W-:-:S03]  /*0d80*/  ISETP.LT.AND P0, PT, R3, R23, !P0 ;  /* 0x000000170300720c */ /* 0x000fc60004701270 */
[----:B------:R-:W0:Y:S01]  /*0d90*/  LDC.64 R24, c[0x0][0x388] ;  /* 0x0000e200ff187b82 */ /* 0x000e220000000a00 */
[----:B------:R-:W-:-:S07]  /*0da0*/  IADD3 R21, PT, PT, R11, R6, RZ ;  /* 0x000000060b157210 */ /* 0x000fce0007ffe0ff */
[----:B------:R-:W2:Y:S02]  /*0db0*/  LDC.64 R40, c[0x0][0x380] ;  /* 0x0000e000ff287b82 */ /* 0x000ea40000000a00 */
[----:B-1----:R-:W-:-:S04]  /*0dc0*/  @P0 IMAD.WIDE R26, R19, 0x4, R26 ;  /* 0x00000004131a0825 */ /* 0x002fc800078e021a */
[----:B------:R-:W-:Y:S02]  /*0dd0*/  HFMA2 R33, -RZ, RZ, 0, 0 ;  /* 0x00000000ff217431 */ /* 0x000fe400000001ff */
[----:B------:R-:W1:Y:S01]  /*0de0*/  LDC.64 R42, c[0x0][0x388] ;  /* 0x0000e200ff2a7b82 */ /* 0x000e620000000a00 */
[----:B------:R3:W4:Y:S01]  /*0df0*/  @P0 LDG.E.CONSTANT R29, desc[UR8][R26.64] ;  /* 0x000000081a1d0981 */ /* 0x000722000c1e9900 */
[----:B0-----:R-:W-:-:S05]  /*0e00*/  @P0 IMAD.WIDE R24, R19, 0x4, R24 ;  /* 0x0000000413180825 */ /* 0x001fca00078e0218 */
[----:B------:R0:W5:Y:S01]  /*0e10*/  @P0 LDG.E.CONSTANT R31, desc[UR8][R24.64] ;  /* 0x00000008181f0981 */ /* 0x000162000c1e9900 */
[----:B------:R-:W-:Y:S01]  /*0e20*/  ISETP.GE.AND P0, PT, R3, R23, PT ;  /* 0x000000170300720c */ /* 0x000fe20003f06270 */
[----:B---3--:R-:W3:Y:S03]  /*0e30*/  LDC.64 R26, c[0x0][0x388] ;  /* 0x0000e200ff1a7b82 */ /* 0x008ee60000000a00 */
[----:B------:R-:W-:Y:S02]  /*0e40*/  ISETP.GE.OR P1, PT, R21, R22, P0 ;  /* 0x000000161500720c */ /* 0x000fe40000726670 */
[----:B0-----:R-:W-:-:S11]  /*0e50*/  CS2R R24, SRZ ;  /* 0x0000000000187805 */ /* 0x001fd6000001ff00 */
[----:B--2---:R-:W-:-:S05]  /*0e60*/  @!P1 IMAD.WIDE R40, R10, 0x4, R40 ;  /* 0x000000040a289825 */ /* 0x004fca00078e0228 */
[----:B------:R0:W2:Y:S01]  /*0e70*/  @!P1 LDG.E.CONSTANT R33, desc[UR8][R40.64] ;  /* 0x0000000828219981 */ /* 0x0000a2000c1e9900 */
[----:B---3--:R-:W-:-:S04]  /*0e80*/  @!P1 IMAD.WIDE R26, R10, 0x4, R26 ;  /* 0x000000040a1a9825 */ /* 0x008fc800078e021a */
[----:B------:R-:W-:Y:S01]  /*0e90*/  IMAD.IADD R21, R11, 0x1, R21 ;  /* 0x000000010b157824 */ /* 0x000fe200078e0215 */
[----:B------:R3:W2:Y:S01]  /*0ea0*/  @!P1 LDG.E.CONSTANT R25, desc[UR8][R26.64] ;  /* 0x000000081a199981 */ /* 0x0006a2000c1e9900 */
[----:B0-----:R-:W0:Y:S03]  /*0eb0*/  LDC.64 R40, c[0x0][0x380] ;  /* 0x0000e000ff287b82 */ /* 0x001e260000000a00 */
[----:B------:R-:W-:-:S05]  /*0ec0*/  ISETP.GE.OR P1, PT, R21, R22, P0 ;  /* 0x000000161500720c */ /* 0x000fca0000726670 */
[----:B---3--:R-:W3:Y:S08]  /*0ed0*/  LDC.64 R26, c[0x0][0x388] ;  /* 0x0000e200ff1a7b82 */ /* 0x008ef00000000a00 */
[----:B0-----:R-:W-:-:S05]  /*0ee0*/  @!P1 IMAD.WIDE R40, R17, 0x4, R40 ;  /* 0x0000000411289825 */ /* 0x001fca00078e0228 */
[----:B------:R0:W2:Y:S01]  /*0ef0*/  @!P1 LDG.E.CONSTANT R24, desc[UR8][R40.64] ;  /* 0x0000000828189981 */ /* 0x0000a2000c1e9900 */
[----:B---3--:R-:W-:Y:S01]  /*0f00*/  @!P1 IMAD.WIDE R26, R17, 0x4, R26 ;  /* 0x00000004111a9825 */ /* 0x008fe200078e021a */
[----:B0-----:R-:W-:-:S06]  /*0f10*/  MOV R40, RZ ;  /* 0x000000ff00287202 */ /* 0x001fcc0000000f00 */
[----:B------:R0:W3:Y:S01]  /*0f20*/  @!P1 LDG.E.CONSTANT R40, desc[UR8][R26.64] ;  /* 0x000000081a289981 */ /* 0x0000e2000c1e9900 */
[----:B------:R-:W-:Y:S01]  /*0f30*/  IADD3 R21, PT, PT, R11, R21, RZ ;  /* 0x000000150b157210 */ /* 0x000fe20007ffe0ff */
[----:B0-----:R-:W0:Y:S03]  /*0f40*/  LDC.64 R26, c[0x0][0x380] ;  /* 0x0000e000ff1a7b82 */ /* 0x001e260000000a00 */
[----:B------:R-:W-:Y:S01]  /*0f50*/  ISETP.GE.OR P1, PT, R21, R22, P0 ;  /* 0x000000161500720c */ /* 0x000fe20000726670 */
[----:B------:R-:W-:-:S12]  /*0f60*/  IMAD.MOV.U32 R21, RZ, RZ, RZ ;  /* 0x000000ffff157224 */ /* 0x000fd800078e00ff */
[----:B0-----:R-:W-:-:S05]  /*0f70*/  @!P1 IMAD.WIDE R26, R13, 0x4, R26 ;  /* 0x000000040d1a9825 */ /* 0x001fca00078e021a */
[----:B------:R0:W3:Y:S01]  /*0f80*/  @!P1 LDG.E.CONSTANT R21, desc[UR8][R26.64] ;  /* 0x000000081a159981 */ /* 0x0000e2000c1e9900 */
[----:B------:R-:W-:Y:S02]  /*0f90*/  IMAD R35, R2, UR7, RZ ;  /* 0x0000000702237c24 */ /* 0x000fe4000f8e02ff */
[----:B-1----:R-:W-:-:S03]  /*0fa0*/  @!P1 IMAD.WIDE R42, R13, 0x4, R42 ;  /* 0x000000040d2a9825 */ /* 0x002fc600078e022a */
[C---:B------:R-:W-:Y:S02]  /*0fb0*/  IADD3 R38, PT, PT, R35.reuse, R6, RZ ;  /* 0x0000000623267210 */ /* 0x040fe40007ffe0ff */
[----:B0-----:R-:W-:Y:S02]  /*0fc0*/  CS2R R26, SRZ ;  /* 0x00000000001a7805 */ /* 0x001fe4000001ff00 */
[----:B------:R-:W-:-:S04]  /*0fd0*/  IADD3 R38, PT, PT, R35, R38, RZ ;  /* 0x0000002623267210 */ /* 0x000fc80007ffe0ff */
[----:B------:R0:W3:Y:S01]  /*0fe0*/  @!P1 LDG.E.CONSTANT R26, desc[UR8][R42.64] ;  /* 0x000000082a1a9981 */ /* 0x0000e2000c1e9900 */
[----:B------:R-:W-:Y:S01]  /*0ff0*/  IMAD.IADD R38, R35, 0x1, R38 ;  /* 0x0000000123267824 */ /* 0x000fe200078e0226 */
[----:B0-----:R-:W0:Y:S04]  /*1000*/  LDC.64 R42, c[0x0][0x380] ;  /* 0x0000e000ff2a7b82 */ /* 0x001e280000000a00 */
[----:B------:R-:W-:-:S04]  /*1010*/  IADD3 R38, PT, PT, R11, R38, RZ ;  /* 0x000000260b267210 */ /* 0x000fc80007ffe0ff */
[----:B------:R-:W-:-:S13]  /*1020*/  ISETP.GE.OR P1, PT, R38, R22, P0 ;  /* 0x000000162600720c */ /* 0x000fda0000726670 */
[----:B0-----:R-:W-:-:S05]  /*1030*/  @!P1 IMAD.WIDE R42, R14, 0x4, R42 ;  /* 0x000000040e2a9825 */ /* 0x001fca00078e022a */
[----:B------:R0:W3:Y:S02]  /*1040*/  @!P1 LDG.E.CONSTANT R27, desc[UR8][R42.64] ;  /* 0x000000082a1b9981 */ /* 0x0000e4000c1e9900 */
[----:B0-----:R-:W0:Y:S01]  /*1050*/  LDC.64 R42, c[0x0][0x388] ;  /* 0x0000e200ff2a7b82 */ /* 0x001e220000000a00 */
[----:B------:R-:W-:Y:S02]  /*1060*/  IMAD.IADD R38, R11, 0x1, R38 ;  /* 0x000000010b267824 */ /* 0x000fe400078e0226 */
[----:B0-----:R-:W-:-:S04]  /*1070*/  @!P1 IMAD.WIDE R42, R14, 0x4, R42 ;  /* 0x000000040e2a9825 */ /* 0x001fc800078e022a */
[----:B----4-:R-:W-:-:S04]  /*1080*/  FADD.FTZ R29, -R8, R29 ;  /* 0x0000001d081d7221 */ /* 0x010fc80000010100 */
[----:B-----5:R-:W-:Y:S01]  /*1090*/  FFMA.FTZ R28, R29, R31, R28 ;  /* 0x0000001f1d1c7223 */ /* 0x020fe2000001001c */
[----:B------:R-:W-:-:S06]  /*10a0*/  HFMA2 R29, -RZ, RZ, 0, 0 ;  /* 0x00000000ff1d7431 */ /* 0x000fcc00000001ff */
[----:B------:R0:W4:Y:S02]  /*10b0*/  @!P1 LDG.E.CONSTANT R29, desc[UR8][R42.64] ;  /* 0x000000082a1d9981 */ /* 0x000124000c1e9900 */
[----:B0-----:R-:W0:Y:S01]  /*10c0*/  LDC.64 R42, c[0x0][0x380] ;  /* 0x0000e000ff2a7b82 */ /* 0x001e220000000a00 */
[----:B------:R-:W-:Y:S01]  /*10d0*/  ISETP.GE.OR P1, PT, R38, R22, P0 ;  /* 0x000000162600720c */ /* 0x000fe20000726670 */
[----:B------:R-:W-:Y:S01]  /*10e0*/  FADD.FTZ R30, R31, R30 ;  /* 0x0000001e1f1e7221 */ /* 0x000fe20000010000 */
[----:B------:R-:W-:Y:S01]  /*10f0*/  MOV R31, RZ ;  /* 0x000000ff001f7202 */ /* 0x000fe20000000f00 */
[----:B--2---:R-:W-:-:S10]  /*1100*/  FADD.FTZ R33, -R8, R33 ;  /* 0x0000002108217221 */ /* 0x004fd40000010100 */
[----:B0-----:R-:W-:-:S05]  /*1110*/  @!P1 IMAD.WIDE R42, R12, 0x4, R42 ;  /* 0x000000040c2a9825 */ /* 0x001fca00078e022a */
[----:B------:R0:W2:Y:S02]  /*1120*/  @!P1 LDG.E.CONSTANT R31, desc[UR8][R42.64] ;  /* 0x000000082a1f9981 */ /* 0x0000a4000c1e9900 */
[----:B0-----:R-:W0:Y:S01]  /*1130*/  LDC.64 R42, c[0x0][0x388] ;  /* 0x0000e200ff2a7b82 */ /* 0x001e220000000a00 */
[----:B------:R-:W-:Y:S01]  /*1140*/  FFMA.FTZ R32, R33, R25, R32 ;  /* 0x0000001921207223 */ /* 0x000fe20000010020 */
[----:B------:R-:W-:Y:S02]  /*1150*/  HFMA2 R33, -RZ, RZ, 0, 0 ;  /* 0x00000000ff217431 */ /* 0x000fe400000001ff */
[----:B------:R-:W-:Y:S01]  /*1160*/  FADD.FTZ R34, R25, R34 ;  /* 0x0000002219227221 */ /* 0x000fe20000010000 */
[----:B------:R-:W-:Y:S01]  /*1170*/  FADD.FTZ R25, -R8, R24 ;  /* 0x0000001808197221 */ /* 0x000fe20000010100 */
[----:B------:R-:W-:-:S03]  /*1180*/  IMAD.IADD R38, R11, 0x1, R38 ;  /* 0x000000010b267824 */ /* 0x000fc600078e0226 */
[----:B---3--:R-:W-:Y:S02]  /*1190*/  FFMA.FTZ R36, R25, R40, R36 ;  /* 0x0000002819247223 */ /* 0x008fe40000010024 */
[----:B------:R-:W1:Y:S01]  /*11a0*/  LDC.64 R24, c[0x0][0x380] ;  /* 0x0000e000ff187b82 */ /* 0x000e620000000a00 */
[----:B0-----:R-:W-:-:S05]  /*11b0*/  @!P1 IMAD.WIDE R42, R12, 0x4, R42 ;  /* 0x000000040c2a9825 */ /* 0x001fca00078e022a */
[----:B------:R0:W3:Y:S01]  /*11c0*/  @!P1 LDG.E.CONSTANT R33, desc[UR8][R42.64] ;  /* 0x000000082a219981 */ /* 0x0000e2000c1e9900 */
[-C--:B------:R-:W-:Y:S01]  /*11d0*/  ISETP.GE.OR P1, PT, R38, R22.reuse, P0 ;  /* 0x000000162600720c */ /* 0x080fe20000726670 */
[----:B------:R-:W-:Y:S01]  /*11e0*/  IMAD.IADD R38, R11, 0x1, R38 ;  /* 0x000000010b267824 */ /* 0x000fe200078e0226 */
[----:B0-----:R-:W0:Y:S04]  /*11f0*/  LDC.64 R42, c[0x0][0x380] ;  /* 0x0000e000ff2a7b82 */ /* 0x001e280000000a00 */
[----:B------:R-:W-:Y:S01]  /*1200*/  ISETP.GE.OR P0, PT, R38, R22, P0 ;  /* 0x000000162600720c */ /* 0x000fe20000706670 */
[----:B------:R-:W-:Y:S01]  /*1210*/  FADD.FTZ R39, R40, R39 ;  /* 0x0000002728277221 */ /* 0x000fe20000010000 */
[----:B------:R-:W-:Y:S02]  /*1220*/  MOV R40, RZ ;  /* 0x000000ff00287202 */ /* 0x000fe40000000f00 */
[----:B------:R-:W-:-:S09]  /*1230*/  MOV R35, RZ ;  /* 0x000000ff00237202 */ /* 0x000fd20000000f00 */
[----:B-1----:R-:W-:-:S05]  /*1240*/  @!P0 IMAD.WIDE R24, R16, 0x4, R24 ;  /* 0x0000000410188825 */ /* 0x002fca00078e0218 */
[----:B------:R1:W5:Y:S01]  /*1250*/  @!P0 LDG.E.CONSTANT R40, desc[UR8][R24.64] ;  /* 0x0000000818288981 */ /* 0x000362000c1e9900 */
[----:B0-----:R-:W-:Y:S01]  /*1260*/  @!P1 IMAD.WIDE R42, R15, 0x4, R42 ;  /* 0x000000040f2a9825 */ /* 0x001fe200078e022a */
[----:B-1----:R-:W0:Y:S04]  /*1270*/  LDC.64 R24, c[0x0][0x388] ;  /* 0x0000e200ff187b82 */ /* 0x002e280000000a00 */
[----:B------:R1:W5:Y:S04]  /*1280*/  @!P1 LDG.E.CONSTANT R35, desc[UR8][R42.64] ;  /* 0x000000082a239981 */ /* 0x000368000c1e9900 */
[----:B-1----:R-:W1:Y:S01]  /*1290*/  LDC.64 R42, c[0x0][0x388] ;  /* 0x0000e200ff2a7b82 */ /* 0x002e620000000a00 */
[----:B------:R-:W-:Y:S01]  /*12a0*/  FADD.FTZ R44, -R8, R21 ;  /* 0x00000015082c7221 */ /* 0x000fe20000010100 */
[----:B------:R-:W-:-:S02]  /*12b0*/  HFMA2 R21, -RZ, RZ, 0, 0 ;  /* 0x00000000ff157431 */ /* 0x000fc400000001ff */
[----:B------:R-:W-:Y:S02]  /*12c0*/  HFMA2 R37, -RZ, RZ, 0, 0 ;  /* 0x00000000ff257431 */ /* 0x000fe400000001ff */
[----:B0-----:R-:W-:-:S05]  /*12d0*/  @!P0 IMAD.WIDE R24, R16, 0x4, R24 ;  /* 0x0000000410188825 */ /* 0x001fca00078e0218 */
[----:B------:R-:W5:Y:S01]  /*12e0*/  @!P0 LDG.E.CONSTANT R21, desc[UR8][R24.64] ;  /* 0x0000000818158981 */ /* 0x000f62000c1e9900 */
[----:B-1----:R-:W-:-:S05]  /*12f0*/  @!P1 IMAD.WIDE R42, R15, 0x4, R42 ;  /* 0x000000040f2a9825 */ /* 0x002fca00078e022a */
[----:B------:R-:W5:Y:S01]  /*1300*/  @!P1 LDG.E.CONSTANT R37, desc[UR8][R42.64] ;  /* 0x000000082a259981 */ /* 0x000f62000c1e9900 */
[----:B------:R-:W-:Y:S02]  /*1310*/  VIADD R18, R18, 0x2 ;  /* 0x0000000212127836 */ /* 0x000fe40000000000 */
[----:B------:R-:W-:Y:S01]  /*1320*/  FFMA.FTZ R7, R44, R26, R7 ;  /* 0x0000001a2c077223 */ /* 0x000fe20000010007 */
[----:B------:R-:W-:Y:S02]  /*1330*/  FADD.FTZ R20, R26, R20 ;  /* 0x000000141a147221 */ /* 0x000fe40000010000 */
[----:B------:R-:W-:Y:S02]  /*1340*/  ISETP.NE.AND P0, PT, R18, RZ, PT ;  /* 0x000000ff1200720c */ /* 0x000fe40003f05270 */
[----:B------:R-:W-:-:S04]  /*1350*/  IADD3 R26, PT, PT, R9, R19, R9 ;  /* 0x00000013091a7210 */ /* 0x000fc80007ffe009 */
[----:B------:R-:W-:Y:S01]  /*1360*/  IADD3 R26, PT, PT, R9, R26, R9 ;  /* 0x0000001a091a7210 */ /* 0x000fe20007ffe009 */
[----:B------:R-:W-:-:S03]  /*1370*/  FADD.FTZ R27, -R8, R27 ;  /* 0x0000001b081b7221 */ /* 0x000fc60000010100 */
        /* <DEDUP_REMOVED lines=9> */
[----:B----4-:R-:W-:Y:S01]  /*1410*/  FADD.FTZ R30, R30, R29 ;  /* 0x0000001d1e1e7221 */ /* 0x010fe20000010000 */
[----:B------:R-:W-:Y:S01]  /*1420*/  FFMA.FTZ R28, R27, R29, R28 ;  /* 0x0000001d1b1c7223 */ /* 0x000fe2000001001c */
[----:B--2---:R-:W-:Y:S01]  /*1430*/  FADD.FTZ R31, -R8, R31 ;  /* 0x0000001f081f7221 */ /* 0x004fe20000010100 */
[----:B---3--:R-:W-:-:S03]  /*1440*/  FADD.FTZ R34, R34, R33 ;  /* 0x0000002122227221 */ /* 0x008fc60000010000 */
[----:B------:R-:W-:Y:S01]  /*1450*/  FFMA.FTZ R32, R31, R33, R32 ;  /* 0x000000211f207223 */ /* 0x000fe20000010020 */
[C---:B-----5:R-:W-:Y:S01]  /*1460*/  FADD.FTZ R40, -R8.reuse, R40 ;  /* 0x0000002808287221 */ /* 0x060fe20000010100 */
[----:B------:R-:W-:Y:S01]  /*1470*/  FADD.FTZ R35, -R8, R35 ;  /* 0x0000002308237221 */ /* 0x000fe20000010100 */
[----:B------:R-:W-:Y:S02]  /*1480*/  FADD.FTZ R20, R20, R21 ;  /* 0x0000001514147221 */ /* 0x000fe40000010000 */
[----:B------:R-:W-:Y:S01]  /*1490*/  FFMA.FTZ R7, R40, R21, R7 ;  /* 0x0000001528077223 */ /* 0x000fe20000010007 */
[C---:B------:R-:W-:Y:S01]  /*14a0*/  LEA R21, R11.reuse, R6, 0x3 ;  /* 0x000000060b157211 */ /* 0x040fe200078e18ff */
[----:B------:R-:W-:Y:S02]  /*14b0*/  IMAD.IADD R6, R11, 0x1, R38 ;  /* 0x000000010b067824 */ /* 0x000fe400078e0226 */
[----:B------:R-:W-:Y:S01]  /*14c0*/  FADD.FTZ R39, R39, R37 ;  /* 0x0000002527277221 */ /* 0x000fe20000010000 */
[----:B------:R-:W-:Y:S01]  /*14d0*/  FFMA.FTZ R36, R35, R37, R36 ;  /* 0x0000002523247223 */ /* 0x000fe20000010024 */
[----:B------:R-:W-:Y:S06]  /*14e0*/  @P0 BRA `(.L_x_371) ;  /* 0xfffffff800140947 */ /* 0x000fec000383ffff */
[----:B------:R-:W-:-:S07]  /*14f0*/  MOV R10, R21 ;  /* 0x00000015000a7202 */ /* 0x000fce0000000f00 */
.L_x_370:
[----:B------:R-:W-:-:S04]  /*1500*/  LOP3.LUT R5, R5, 0x1, RZ, 0xc0, !PT ;  /* 0x0000000105057812 */ /* 0x000fc800078ec0ff */
[----:B------:R-:W-:-:S13]  /*1510*/  ISETP.NE.U32.AND P0, PT, R5, 0x1, PT ;  /* 0x000000010500780c */ /* 0x000fda0003f05070 */
[----:B------:R-:W-:Y:S05]  /*1520*/  @!P0 BRA `(.L_x_369) ;  /* 0x0000000000dc8947 */ /* 0x000fea0003800000 */
[----:B------:R-:W0:Y:S01]  /*1530*/  LDC.64 R26, c[0x0][0x380] ;  /* 0x0000e000ff1a7b82 */ /* 0x000e220000000a00 */
[----:B------:R-:W-:Y:S01]  /*1540*/  IMAD R6, R2, UR7, RZ ;  /* 0x0000000702067c24 */ /* 0x000fe2000f8e02ff */
[----:B------:R-:W-:Y:S01]  /*1550*/  ISETP.GE.AND P0, PT, R3, R23, PT ;  /* 0x000000170300720c */ /* 0x000fe20003f06270 */
[----:B------:R-:W-:-:S03]  /*1560*/  IMAD.MOV.U32 R5, RZ, RZ, RZ ;  /* 0x000000ffff057224 */ /* 0x000fc600078e00ff */
[----:B------:R-:W-:Y:S02]  /*1570*/  IADD3 R11, PT, PT, R6, R10, RZ ;  /* 0x0000000a060b7210 */ /* 0x000fe40007ffe0ff */
[----:B------:R-:W1:Y:S01]  /*1580*/  LDC.64 R12, c[0x0][0x388] ;  /* 0x0000e200ff0c7b82 */ /* 0x000e620000000a00 */
[-C--:B------:R-:W-:Y:S02]  /*1590*/  ISETP.GE.OR P1, PT, R10, R22.reuse, P0 ;  /* 0x000000160a00720c */ /* 0x080fe40000726670 */
[----:B------:R-:W-:Y:S02]  /*15a0*/  ISETP.GE.OR P2, PT, R11, R22, P0 ;  /* 0x000000160b00720c */ /* 0x000fe40000746670 */
[----:B------:R-:W-:-:S03]  /*15b0*/  IADD3 R29, PT, PT, R6, R11, RZ ;  /* 0x0000000b061d7210 */ /* 0x000fc60007ffe0ff */
[----:B------:R-:W2:Y:S01]  /*15c0*/  LDC.64 R14, c[0x0][0x380] ;  /* 0x0000e000ff0e7b82 */ /* 0x000ea20000000a00 */
[----:B------:R-:W-:Y:S02]  /*15d0*/  IADD3 R21, PT, PT, R6, R29, RZ ;  /* 0x0000001d06157210 */ /* 0x000fe40007ffe0ff */
[-C--:B------:R-:W-:Y:S01]  /*15e0*/  ISETP.GE.OR P3, PT, R29, R22.reuse, P0 ;  /* 0x000000161d00720c */ /* 0x080fe20000766670 */
[----:B------:R-:W-:Y:S01]  /*15f0*/  IMAD.IADD R29, R19, 0x1, R9 ;  /* 0x00000001131d7824 */ /* 0x000fe200078e0209 */
[----:B------:R-:W-:-:S03]  /*1600*/  ISETP.GE.OR P0, PT, R21, R22, P0 ;  /* 0x000000161500720c */ /* 0x000fc60000706670 */
[----:B------:R-:W3:Y:S01]  /*1610*/  LDC.64 R16, c[0x0][0x388] ;  /* 0x0000e200ff107b82 */ /* 0x000ee20000000a00 */
[----:B0-----:R-:W-:-:S07]  /*1620*/  @!P1 IMAD.WIDE R26, R19, 0x4, R26 ;  /* 0x00000004131a9825 */ /* 0x001fce00078e021a */
[----:B------:R-:W0:Y:S08]  /*1630*/  LDC.64 R24, c[0x0][0x380] ;  /* 0x0000e000ff187b82 */ /* 0x000e300000000a00 */
[----:B------:R-:W4:Y:S08]  /*1640*/  LDC.64 R40, c[0x0][0x380] ;  /* 0x0000e000ff287b82 */ /* 0x000f300000000a00 */
[----:B------:R-:W4:Y:S08]  /*1650*/  LDC.64 R42, c[0x0][0x388] ;  /* 0x0000e200ff2a7b82 */ /* 0x000f300000000a00 */
[----:B------:R-:W4:Y:S01]  /*1660*/  LDC.64 R10, c[0x0][0x388] ;  /* 0x0000e200ff0a7b82 */ /* 0x000f220000000a00 */
[----:B------:R-:W-:Y:S01]  /*1670*/  IADD3 R33, PT, PT, R29, R9, RZ ;  /* 0x000000091d217210 */ /* 0x000fe20007ffe0ff */
[----:B------:R3:W4:Y:S01]  /*1680*/  @!P1 LDG.E.CONSTANT R5, desc[UR8][R26.64] ;  /* 0x000000081a059981 */ /* 0x000722000c1e9900 */
[----:B-1----:R-:W-:Y:S01]  /*1690*/  @!P1 IMAD.WIDE R12, R19, 0x4, R12 ;  /* 0x00000004130c9825 */ /* 0x002fe200078e020c */
[----:B------:R-:W-:-:S02]  /*16a0*/  CS2R R18, SRZ ;  /* 0x0000000000127805 */ /* 0x000fc4000001ff00 */
[----:B------:R-:W-:Y:S01]  /*16b0*/  MOV R31, RZ ;  /* 0x000000ff001f7202 */ /* 0x000fe20000000f00 */
[----:B--2---:R-:W-:-:S04]  /*16c0*/  @!P2 IMAD.WIDE R14, R29, 0x4, R14 ;  /* 0x000000041d0ea825 */ /* 0x004fc800078e020e */
[----:B---3--:R-:W-:Y:S01]  /*16d0*/  @!P2 IMAD.WIDE R16, R29, 0x4, R16 ;  /* 0x000000041d10a825 */ /* 0x008fe200078e0210 */
[----:B------:R-:W-:-:S03]  /*16e0*/  IADD3 R27, PT, PT, R33, R9, RZ ;  /* 0x00000009211b7210 */ /* 0x000fc60007ffe0ff */
[----:B------:R-:W-:Y:S01]  /*16f0*/  HFMA2 R29, -RZ, RZ, 0, 0 ;  /* 0x00000000ff1d7431 */ /* 0x000fe200000001ff */
[----:B------:R-:W-:Y:S01]  /*1700*/  MOV R6, RZ ;  /* 0x000000ff00067202 */ /* 0x000fe20000000f00 */
[----:B------:R-:W-:Y:S01]  /*1710*/  IMAD.MOV.U32 R21, RZ, RZ, RZ ;  /* 0x000000ffff157224 */ /* 0x000fe200078e00ff */
[----:B------:R-:W2:Y:S01]  /*1720*/  @!P1 LDG.E.CONSTANT R31, desc[UR8][R12.64] ;  /* 0x000000080c1f9981 */ /* 0x000ea2000c1e9900 */
[----:B0-----:R-:W-:-:S04]  /*1730*/  @!P3 IMAD.WIDE R24, R33, 0x4, R24 ;  /* 0x000000042118b825 */ /* 0x001fc800078e0218 */
[----:B------:R-:W-:Y:S01]  /*1740*/  IMAD.MOV.U32 R9, RZ, RZ, RZ ;  /* 0x000000ffff097224 */ /* 0x000fe200078e00ff */
[----:B------:R-:W3:Y:S01]  /*1750*/  @!P2 LDG.E.CONSTANT R21, desc[UR8][R14.64] ;  /* 0x000000080e15a981 */ /* 0x000ee2000c1e9900 */
[----:B----4-:R-:W-:-:S03]  /*1760*/  @!P0 IMAD.WIDE R40, R27, 0x4, R40 ;  /* 0x000000041b288825 */ /* 0x010fc600078e0228 */
[----:B------:R-:W4:Y:S01]  /*1770*/  @!P3 LDG.E.CONSTANT R19, desc[UR8][R24.64] ;  /* 0x000000081813b981 */ /* 0x000f22000c1e9900 */
[----:B------:R-:W-:-:S03]  /*1780*/  @!P3 IMAD.WIDE R42, R33, 0x4, R42 ;  /* 0x00000004212ab825 */ /* 0x000fc600078e022a */
[----:B------:R-:W4:Y:S01]  /*1790*/  @!P0 LDG.E.CONSTANT R9, desc[UR8][R40.64] ;  /* 0x0000000828098981 */ /* 0x000f22000c1e9900 */
[----:B------:R-:W-:-:S03]  /*17a0*/  @!P0 IMAD.WIDE R10, R27, 0x4, R10 ;  /* 0x000000041b0a8825 */ /* 0x000fc600078e020a */
[----:B------:R-:W4:Y:S04]  /*17b0*/  @!P2 LDG.E.CONSTANT R29, desc[UR8][R16.64] ;  /* 0x00000008101da981 */ /* 0x000f28000c1e9900 */
[----:B------:R-:W4:Y:S04]  /*17c0*/  @!P3 LDG.E.CONSTANT R6, desc[UR8][R42.64] ;  /* 0x000000082a06b981 */ /* 0x000f28000c1e9900 */
[----:B------:R-:W4:Y:S01]  /*17d0*/  @!P0 LDG.E.CONSTANT R18, desc[UR8][R10.64] ;  /* 0x000000080a128981 */ /* 0x000f22000c1e9900 */
[----:B-----5:R-:W-:Y:S01]  /*17e0*/  FADD.FTZ R5, -R8, R5 ;  /* 0x0000000508057221 */ /* 0x020fe20000010100 */
[----:B--2---:R-:W-:-:S03]  /*17f0*/  FADD.FTZ R30, R30, R31 ;  /* 0x0000001f1e1e7221 */ /* 0x004fc60000010000 */
[----:B------:R-:W-:Y:S01]  /*1800*/  FFMA.FTZ R28, R5, R31, R28 ;  /* 0x0000001f051c7223 */ /* 0x000fe2000001001c */
[C---:B---3--:R-:W-:Y:S01]  /*1810*/  FADD.FTZ R21, -R8.reuse, R21 ;  /* 0x0000001508157221 */ /* 0x048fe20000010100 */
[C---:B----4-:R-:W-:Y:S01]  /*1820*/  FADD.FTZ R19, -R8.reuse, R19 ;  /* 0x0000001308137221 */ /* 0x050fe20000010100 */
[----:B------:R-:W-:Y:S01]  /*1830*/  FADD.FTZ R8, -R8, R9 ;  /* 0x0000000908087221 */ /* 0x000fe20000010100 */
[----:B------:R-:W-:Y:S01]  /*1840*/  FADD.FTZ R34, R34, R29 ;  /* 0x0000001d22227221 */ /* 0x000fe20000010000 */
[----:B------:R-:W-:Y:S01]  /*1850*/  FFMA.FTZ R32, R21, R29, R32 ;  /* 0x0000001d15207223 */ /* 0x000fe20000010020 */
[----:B------:R-:W-:Y:S01]  /*1860*/  FADD.FTZ R39, R39, R6 ;  /* 0x0000000627277221 */ /* 0x000fe20000010000 */
[----:B------:R-:W-:Y:S01]  /*1870*/  FFMA.FTZ R36, R19, R6, R36 ;  /* 0x0000000613247223 */ /* 0x000fe20000010024 */
[----:B------:R-:W-:Y:S01]  /*1880*/  FADD.FTZ R20, R20, R18 ;  /* 0x0000001214147221 */ /* 0x000fe20000010000 */
[----:B------:R-:W-:-:S07]  /*1890*/  FFMA.FTZ R7, R8, R18, R7 ;  /* 0x0000001208077223 */ /* 0x000fce0000010007 */
.L_x_369:
[----:B-----5:R-:W0:Y:S01]  /*18a0*/  S2R R8, SR_TID.Y ;  /* 0x0000000000087919 */ /* 0x020e220000002200 */
[----:B------:R-:W1:Y:S01]  /*18b0*/  S2UR UR6, SR_CgaCtaId ;  /* 0x00000000000679c3 */ /* 0x000e620000008800 */
[----:B------:R-:W-:Y:S01]  /*18c0*/  UMOV UR4, 0x400 ;  /* 0x0000040000047882 */ /* 0x000fe20000000000 */
[----:B------:R-:W-:Y:S01]  /*18d0*/  FADD.FTZ R30, R34, R30 ;  /* 0x0000001e221e7221 */ /* 0x000fe20000010000 */
[----:B------:R-:W0:Y:S01]  /*18e0*/  S2R R11, SR_TID.X ;  /* 0x00000000000b7919 */ /* 0x000e220000002100 */
        /* <DEDUP_REMOVED lines=32> */
.L_x_374:
[----:B------:R-:W-:Y:S05]  /*1af0*/  BSYNC.RECONVERGENT B0 ;  /* 0x0000000000007941 */ /* 0x000fea0003800200 */
.L_x_373:
        /* <DEDUP_REMOVED lines=13> */
[----:B------:R-:W2:Y:S01]  /*1bd0*/  LDS R13, [R6] ;  /* 0x00000000060d7984 */ /* 0x000ea20000000800 */
[----:B01----:R-:W-:Y:S01]  /*1be0*/  FADD.FTZ R20, R20, R7 ;  /* 0x0000000714147221 */ /* 0x003fe20000010000 */
[----:B--2---:R-:W-:-:S04]  /*1bf0*/  FADD.FTZ R10, R10, R13 ;  /* 0x0000000d0a0a7221 */ /* 0x004fc80000010000 */
[----:B------:R2:W-:Y:S04]  /*1c00*/  STS [R5], R20 ;  /* 0x0000001405007388 */ /* 0x0005e80000000800 */
[----:B------:R2:W-:Y:S02]  /*1c10*/  STS [R9], R10 ;  /* 0x0000000a09007388 */ /* 0x0005e40000000800 */
.L_x_376:
[----:B------:R-:W-:Y:S05]  /*1c20*/  BSYNC.RECONVERGENT B0 ;  /* 0x0000000000007941 */ /* 0x000fea0003800200 */
.L_x_375:
        /* <DEDUP_REMOVED lines=18> */
.L_x_378:
[----:B------:R-:W-:Y:S05]  /*1d50*/  BSYNC.RECONVERGENT B0 ;  /* 0x0000000000007941 */ /* 0x000fea0003800200 */
.L_x_377:
        /* <DEDUP_REMOVED lines=18> */
.L_x_380:
[----:B------:R-:W-:Y:S05]  /*1e80*/  BSYNC.RECONVERGENT B0 ;  /* 0x0000000000007941 */ /* 0x000fea0003800200 */
.L_x_379:
        /* <DEDUP_REMOVED lines=18> */
.L_x_382:
[----:B------:R-:W-:Y:S05]  /*1fb0*/  BSYNC.RECONVERGENT B0 ;  /* 0x0000000000007941 */ /* 0x000fea0003800200 */
.L_x_381:
        /* <DEDUP_REMOVED lines=18> */
.L_x_384:
[----:B------:R-:W-:Y:S05]  /*20e0*/  BSYNC.RECONVERGENT B0 ;  /* 0x0000000000007941 */ /* 0x000fea0003800200 */
.L_x_383:
        /* <DEDUP_REMOVED lines=18> */
.L_x_386:
[----:B------:R-:W-:Y:S05]  /*2210*/  BSYNC.RECONVERGENT B0 ;  /* 0x0000000000007941 */ /* 0x000fea0003800200 */
.L_x_385:
        /* <DEDUP_REMOVED lines=18> */
.L_x_388:
[----:B------:R-:W-:Y:S05]  /*2340*/  BSYNC.RECONVERGENT B0 ;  /* 0x0000000000007941 */ /* 0x000fea0003800200 */
.L_x_387:
        /* <DEDUP_REMOVED lines=18> */
.L_x_390:
[----:B------:R-:W-:Y:S05]  /*2470*/  BSYNC.RECONVERGENT B0 ;  /* 0x0000000000007941 */ /* 0x000fea0003800200 */
.L_x_389:
        /* <DEDUP_REMOVED lines=17> */
.L_x_391:
[----:B------:R-:W-:Y:S05]  /*2590*/  BSYNC.RECONVERGENT B0 ;  /* 0x0000000000007941 */ /* 0x000fea0003800200 */
.L_x_372:
        /* <DEDUP_REMOVED lines=30> */
[----:B------:R-:W-:-:S03]  /*2780*/  UIADD3 UR5, UPT, UPT, UR7, -0x1, URZ ;  /* 0xffffffff07057890 */ /* 0x000fc6000fffe0ff */
[----:B------:R-:W0:Y:S01]  /*2790*/  POPC R15, R14 ;  /* 0x0000000e000f7309 */ /* 0x000e220000000000 */
[----:B--2---:R-:W0:Y:S02]  /*27a0*/  SHFL.IDX PT, R0, R11, R12, 0x1f ;  /* 0x00001f0c0b007589 */ /* 0x004e2400000e0000 */
[----:B0-----:R-:W-:-:S04]  /*27b0*/  IADD3 R0, PT, PT, R0, R15, RZ ;  /* 0x0000000f00007210 */ /* 0x001fc80007ffe0ff */
[----:B------:R-:W-:-:S04]  /*27c0*/  ISETP.NE.AND P1, PT, R0, UR5, PT ;  /* 0x0000000500007c0c */ /* 0x000fc8000bf25270 */
[----:B------:R-:W-:-:S05]  /*27d0*/  SEL R0, RZ, 0x1, P1 ;  /* 0x00000001ff007807 */ /* 0x000fca0000800000 */
[----:B------:R0:W-:Y:S04]  /*27e0*/  STS.U8 [UR4+0x1000], R0 ;  /* 0x00100000ff007988 */ /* 0x0001e80008000004 */
.L_x_394:
[----:B------:R-:W-:Y:S05]  /*27f0*/  BSYNC.RECONVERGENT B0 ;  /* 0x0000000000007941 */ /* 0x000fea0003800200 */
.L_x_393:
[----:B------:R-:W-:Y:S06]  /*2800*/  BAR.SYNC.DEFER_BLOCKING 0x0 ;  /* 0x0000000000007b1d */ /* 0x000fec0000010000 */
[----:B0-----:R-:W0:Y:S02]  /*2810*/  LDS.U8 R0, [UR4+0x1000] ;  /* 0x00100004ff007984 */ /* 0x001e240008000000 */
[----:B0-----:R-:W-:-:S13]  /*2820*/  ISETP.NE.AND P1, PT, R0, RZ, PT ;  /* 0x000000ff0000720c */ /* 0x001fda0003f25270 */
[----:B------:R-:W-:Y:S05]  /*2830*/  @!P1 EXIT ;  /* 0x000000000000994d */ /* 0x000fea0003800000 */
[----:B------:R-:W-:Y:S01]  /*2840*/  ISETP.GE.U32.AND P1, PT, R8, UR7, PT ;  /* 0x0000000708007c0c */ /* 0x000fe2000bf26070 */
[----:B------:R-:W0:Y:S01]  /*2850*/  LDCU UR5, c[0x0][0x3d4] ;  /* 0x00007a80ff0577ac */ /* 0x000e220008000800 */
[----:B------:R-:W-:Y:S01]  /*2860*/  BSSY.RECONVERGENT B0, `(.L_x_395) ;  /* 0x0000072000007945 */ /* 0x000fe20003800200 */
[----:B------:R-:W-:Y:S02]  /*2870*/  HFMA2 R0, -RZ, RZ, 0, 0 ;  /* 0x00000000ff007431 */ /* 0x000fe400000001ff */
[----:B------:R-:W-:-:S08]  /*2880*/  IMAD.MOV.U32 R16, RZ, RZ, RZ ;  /* 0x000000ffff107224 */ /* 0x000fd000078e00ff */
[----:B------:R-:W-:Y:S05]  /*2890*/  @P1 BRA `(.L_x_396) ;  /* 0x0000000400b81947 */ /* 0x000fea0003800000 */
[----:B------:R-:W5:Y:S01]  /*28a0*/  I2F.U32.RP R14, R2 ;  /* 0x00000002000e7306 */ /* 0x000f620000209000 */
[C---:B------:R-:W-:Y:S01]  /*28b0*/  IADD3 R0, PT, PT, R2.reuse, R8, RZ ;  /* 0x0000000802007210 */ /* 0x040fe20007ffe0ff */
[----:B------:R-:W-:Y:S01]  /*28c0*/  BSSY.RECONVERGENT B1, `(.L_x_397) ;  /* 0x0000034000017945 */ /* 0x000fe20003800200 */
[----:B------:R-:W-:Y:S01]  /*28d0*/  ISETP.NE.U32.AND P3, PT, R2, RZ, PT ;  /* 0x000000ff0200720c */ /* 0x000fe20003f65070 */
[----:B------:R-:W-:Y:S01]  /*28e0*/  IMAD.MOV.U32 R17, RZ, RZ, R8 ;  /* 0x000000ffff117224 */ /* 0x000fe200078e0008 */
[C---:B------:R-:W-:Y:S02]  /*28f0*/  ISETP.GE.U32.AND P1, PT, R0.reuse, UR7, PT ;  /* 0x0000000700007c0c */ /* 0x040fe4000bf26070 */
[----:B------:R-:W-:Y:S02]  /*2900*/  VIMNMX.U32 R13, PT, PT, R0, UR7, !PT ;  /* 0x00000007000d7c48 */ /* 0x000fe4000ffe0000 */
[----:B------:R-:W-:Y:S02]  /*2910*/  SEL R12, RZ, 0x1, P1 ;  /* 0x00000001ff0c7807 */ /* 0x000fe40000800000 */
[----:B------:R-:W-:-:S02]  /*2920*/  MOV R16, RZ ;  /* 0x000000ff00107202 */ /* 0x000fc40000000f00 */
[----:B------:R-:W-:Y:S01]  /*2930*/  IADD3 R13, PT, PT, R13, -R0, -R12 ;  /* 0x800000000d0d7210 */ /* 0x000fe20007ffe80c */
[----:B-----5:R-:W1:Y:S02]  /*2940*/  MUFU.RCP R14, R14 ;  /* 0x0000000e000e7308 */ /* 0x020e640000001000 */
[----:B-1234-:R-:W-:-:S06]  /*2950*/  IADD3 R10, PT, PT, R14, 0xffffffe, RZ ;  /* 0x0ffffffe0e0a7810 */ /* 0x01efcc0007ffe0ff */
[----:B------:R1:W2:Y:S02]  /*2960*/  F2I.FTZ.U32.TRUNC.NTZ R11, R10 ;  /* 0x0000000a000b7305 */ /* 0x0002a4000021f000 */
[----:B-1----:R-:W-:Y:S01]  /*2970*/  MOV R10, RZ ;  /* 0x000000ff000a7202 */ /* 0x002fe20000000f00 */
[----:B--2---:R-:W-:-:S04]  /*2980*/  IMAD.MOV R15, RZ, RZ, -R11 ;  /* 0x000000ffff0f7224 */ /* 0x004fc800078e0a0b */
        /* <DEDUP_REMOVED lines=9> */
[----:B------:R-:W-:Y:S01]  /*2a20*/  @P2 VIADD R11, R11, 0x1 ;  /* 0x000000010b0b2836 */ /* 0x000fe20000000000 */
[----:B------:R-:W-:-:S04]  /*2a30*/  @!P3 LOP3.LUT R11, RZ, R2, RZ, 0x33, !PT ;  /* 0x00000002ff0bb212 */ /* 0x000fc800078e33ff */
[----:B------:R-:W-:-:S04]  /*2a40*/  IADD3 R11, PT, PT, R12, R11, RZ ;  /* 0x0000000b0c0b7210 */ /* 0x000fc80007ffe0ff */
[C---:B------:R-:W-:Y:S02]  /*2a50*/  LOP3.LUT R0, R11.reuse, 0x3, RZ, 0xc0, !PT ;  /* 0x000000030b007812 */ /* 0x040fe400078ec0ff */
[----:B------:R-:W-:Y:S02]  /*2a60*/  ISETP.GE.U32.AND P1, PT, R11, 0x3, PT ;  /* 0x000000030b00780c */ /* 0x000fe40003f26070 */
[----:B------:R-:W-:Y:S02]  /*2a70*/  ISETP.NE.AND P2, PT, R0, 0x3, PT ;  /* 0x000000030000780c */ /* 0x000fe40003f45270 */
[----:B------:R-:W-:-:S11]  /*2a80*/  MOV R0, RZ ;  /* 0x000000ff00007202 */ /* 0x000fd60000000f00 */
        /* <DEDUP_REMOVED lines=8> */
.L_x_399:
[----:B------:R-:W1:Y:S01]  /*2b10*/  @!P3 LDC.64 R10, c[0x0][0x3c0] ;  /* 0x0000f000ff0abb82 */ /* 0x000e620000000a00 */
[----:B------:R-:W-:Y:S02]  /*2b20*/  HFMA2 R21, -RZ, RZ, 0, 0 ;  /* 0x00000000ff157431 */ /* 0x000fe400000001ff */
[----:B------:R-:W-:Y:S02]  /*2b30*/  IMAD.MOV.U32 R19, RZ, RZ, RZ ;  /* 0x000000ffff137224 */ /* 0x000fe400078e00ff */
        /* <DEDUP_REMOVED lines=12> */
.L_x_398:
[----:B0-----:R-:W-:Y:S05]  /*2c00*/  BSYNC.RECONVERGENT B1 ;  /* 0x0000000000017941 */ /* 0x001fea0003800200 */
.L_x_397:
[----:B------:R-:W-:Y:S05]  /*2c10*/  @!P1 BRA `(.L_x_396) ;  /* 0x0000000000d89947 */ /* 0x000fea0003800000 */
[----:B------:R-:W0:Y:S01]  /*2c20*/  LDCU UR4, c[0x0][0x3d4] ;  /* 0x00007a80ff0477ac */ /* 0x000e220008000800 */
[C---:B------:R-:W-:Y:S01]  /*2c30*/  LEA R10, R2.reuse, R17, 0x1 ;  /* 0x00000011020a7211 */ /* 0x040fe200078e08ff */
[C---:B------:R-:W-:Y:S01]  /*2c40*/  IMAD R12, R2.reuse, 0x3, R17 ;  /* 0x00000003020c7824 */ /* 0x040fe200078e0211 */
[-C--:B------:R-:W-:Y:S01]  /*2c50*/  ISETP.GE.AND P1, PT, R3, R23.reuse, PT ;  /* 0x000000170300720c */ /* 0x080fe20003f26270 */
[----:B------:R-:W-:Y:S02]  /*2c60*/  IMAD.IADD R14, R17, 0x1, R2 ;  /* 0x00000001110e7824 */ /* 0x000fe400078e0202 */
[-C--:B------:R-:W-:Y:S02]  /*2c70*/  IMAD R20, R2, R23.reuse, RZ ;  /* 0x0000001702147224 */ /* 0x080fe400078e02ff */
[-CC-:B------:R-:W-:Y:S02]  /*2c80*/  IMAD R21, R10, R23.reuse, R3.reuse ;  /* 0x000000170a157224 */ /* 0x180fe400078e0203 */
[----:B------:R-:W-:-:S02]  /*2c90*/  IMAD R25, R12, R23, R3 ;  /* 0x000000170c197224 */ /* 0x000fc400078e0203 */
[-CC-:B------:R-:W-:Y:S02]  /*2ca0*/  IMAD R27, R14, R23.reuse, R3.reuse ;  /* 0x000000170e1b7224 */ /* 0x180fe400078e0203 */
[----:B------:R-:W-:Y:S01]  /*2cb0*/  IMAD R31, R17, R23, R3 ;  /* 0x00000017111f7224 */ /* 0x000fe200078e0203 */
[----:B0-----:R-:W-:-:S13]  /*2cc0*/  ISETP.GE.AND P2, PT, R3, UR4, PT ;  /* 0x0000000403007c0c */ /* 0x001fda000bf46270 */
.L_x_400:
[----:B------:R-:W0:Y:S01]  /*2cd0*/  @!P1 LDC.64 R22, c[0x0][0x3c0] ;  /* 0x0000f000ff169b82 */ /* 0x000e220000000a00 */
[----:B------:R-:W-:Y:S02]  /*2ce0*/  CS2R R34, SRZ ;  /* 0x0000000000227805 */ /* 0x000fe4000001ff00 */
[----:B------:R-:W-:Y:S01]  /*2cf0*/  CS2R R32, SRZ ;  /* 0x0000000000207805 */ /* 0x000fe2000001ff00 */
[----:B------:R-:W-:-:S04]  /*2d00*/  @!P1 IMAD.WIDE R28, R31, 0x4, R6 ;  /* 0x000000041f1c9825 */ /* 0x000fc800078e0206 */
[----:B0-----:R-:W-:-:S05]  /*2d10*/  @!P1 IMAD.WIDE R22, R31, 0x4, R22 ;  /* 0x000000041f169825 */ /* 0x001fca00078e0216 */
[----:B------:R0:W2:Y:S04]  /*2d20*/  @!P1 LDG.E.STRONG.SYS R35, desc[UR8][R22.64] ;  /* 0x0000000816239981 */ /* 0x0000a8000c1f5900 */
[----:B------:R1:W3:Y:S01]  /*2d30*/  @!P1 LDG.E.STRONG.SYS R33, desc[UR8][R28.64] ;  /* 0x000000081c219981 */ /* 0x0002e2000c1f5900 */
[----:B------:R-:W-:Y:S01]  /*2d40*/  PLOP3.LUT P1, PT, P2, PT, PT, 0x80, 0x8 ;  /* 0x000000000008781c */ /* 0x000fe2000172f070 */
[----:B------:R-:W-:Y:S01]  /*2d50*/  HFMA2 R26, -RZ, RZ, 0, 0 ;  /* 0x00000000ff1a7431 */ /* 0x000fe200000001ff */
[----:B------:R-:W-:Y:S01]  /*2d60*/  MOV R24, RZ ;  /* 0x000000ff00187202 */ /* 0x000fe20000000f00 */
[----:B------:R-:W-:-:S10]  /*2d70*/  IMAD.MOV.U32 R30, RZ, RZ, RZ ;  /* 0x000000ffff1e7224 */ /* 0x000fd400078e00ff */
[----:B------:R-:W4:Y:S01]  /*2d80*/  @!P1 LDC.64 R12, c[0x0][0x3c0] ;  /* 0x0000f000ff0c9b82 */ /* 0x000f220000000a00 */
[----:B------:R-:W-:-:S07]  /*2d90*/  @!P1 IMAD.WIDE R14, R27, 0x4, R6 ;  /* 0x000000041b0e9825 */ /* 0x000fce00078e0206 */
[----:B------:R-:W5:Y:S08]  /*2da0*/  @!P1 LDC.64 R18, c[0x0][0x3c0] ;  /* 0x0000f000ff129b82 */ /* 0x000f700000000a00 */
[----:B------:R-:W1:Y:S01]  /*2db0*/  @!P1 LDC.64 R10, c[0x0][0x3c0] ;  /* 0x0000f000ff0a9b82 */ /* 0x000e620000000a00 */
[----:B------:R-:W-:Y:S02]  /*2dc0*/  HFMA2 R36, -RZ, RZ, 0, 0 ;  /* 0x00000000ff247431 */ /* 0x000fe400000001ff */
        /* <DEDUP_REMOVED lines=27> */
.L_x_396:
[----:B0-----:R-:W-:Y:S05]  /*2f80*/  BSYNC.RECONVERGENT B0 ;  /* 0x0000000000007941 */ /* 0x001fea0003800200 */
.L_x_395:
[----:B------:R0:W-:Y:S01]  /*2f90*/  STS [R5], R16 ;  /* 0x0000001005007388 */ /* 0x0001e20000000800 */
[----:B------:R-:W-:-:S03]  /*2fa0*/  ISETP.GE.U32.AND P1, PT, R2, 0x2, PT ;  /* 0x000000020200780c */ /* 0x000fc60003f26070 */
[----:B------:R0:W-:Y:S10]  /*2fb0*/  STS [R9], R0 ;  /* 0x0000000009007388 */ /* 0x0001f40000000800 */
[----:B0-----:R-:W-:Y:S05]  /*2fc0*/  @!P1 BRA `(.L_x_401) ;  /* 0x0000000800f09947 */ /* 0x001fea0003800000 */
        /* <DEDUP_REMOVED lines=13> */
[----:B0-----:R-:W-:Y:S01]  /*30a0*/  FADD.FTZ R16, R16, R7 ;  /* 0x0000000710107221 */ /* 0x001fe20000010000 */
[----:B-----5:R-:W-:-:S04]  /*30b0*/  FADD.FTZ R0, R0, R11 ;  /* 0x0000000b00007221 */ /* 0x020fc80000010000 */
[----:B------:R0:W-:Y:S04]  /*30c0*/  STS [R5], R16 ;  /* 0x0000001005007388 */ /* 0x0001e80000000800 */
[----:B------:R0:W-:Y:S02]  /*30d0*/  STS [R9], R0 ;  /* 0x0000000009007388 */ /* 0x0001e40000000800 */
.L_x_403:
[----:B------:R-:W-:Y:S05]  /*30e0*/  BSYNC.RECONVERGENT B0 ;  /* 0x0000000000007941 */ /* 0x000fea0003800200 */
.L_x_402:
        /* <DEDUP_REMOVED lines=18> */
.L_x_405:
[----:B------:R-:W-:Y:S05]  /*3210*/  BSYNC.RECONVERGENT B0 ;  /* 0x0000000000007941 */ /* 0x000fea0003800200 */
.L_x_404:
        /* <DEDUP_REMOVED lines=18> */
.L_x_407:
[----:B------:R-:W-:Y:S05]  /*3340*/  BSYNC.RECONVERGENT B0 ;  /* 0x0000000000007941 */ /* 0x000fea0003800200 */
.L_x_406:
        /* <DEDUP_REMOVED lines=18> */
.L_x_409:
[----:B------:R-:W-:Y:S05]  /*3470*/  BSYNC.RECONVERGENT B0 ;  /* 0x0000000000007941 */ /* 0x000fea0003800200 */
.L_x_408:
        /* <DEDUP_REMOVED lines=18> */
.L_x_411:
[----:B------:R-:W-:Y:S05]  /*35a0*/  BSYNC.RECONVERGENT B0 ;  /* 0x0000000000007941 */ /* 0x000fea0003800200 */
.L_x_410:
        /* <DEDUP_REMOVED lines=18> */
.L_x_413:
[----:B------:R-:W-:Y:S05]  /*36d0*/  BSYNC.RECONVERGENT B0 ;  /* 0x0000000000007941 */ /* 0x000fea0003800200 */
.L_x_412:
        /* <DEDUP_REMOVED lines=18> */
.L_x_415:
[----:B------:R-:W-:Y:S05]  /*3800*/  BSYNC.RECONVERGENT B0 ;  /* 0x0000000000007941 */ /* 0x000fea0003800200 */
.L_x_414:
        /* <DEDUP_REMOVED lines=18> */
.L_x_417:
[----:B------:R-:W-:Y:S05]  /*3930*/  BSYNC.RECONVERGENT B0 ;  /* 0x0000000000007941 */ /* 0x000fea0003800200 */
.L_x_416:
        /* <DEDUP_REMOVED lines=18> */
.L_x_419:
[----:B------:R-:W-:Y:S05]  /*3a60*/  BSYNC.RECONVERGENT B0 ;  /* 0x0000000000007941 */ /* 0x000fea0003800200 */
.L_x_418:
        /* <DEDUP_REMOVED lines=17> */
.L_x_420:
[----:B------:R-:W-:Y:S05]  /*3b80*/  BSYNC.RECONVERGENT B0 ;  /* 0x0000000000007941 */ /* 0x000fea0003800200 */
.L_x_401:
[----:B------:R-:W-:Y:S05]  /*3b90*/  @!P0 EXIT ;  /* 0x000000000000894d */ /* 0x000fea0003800000 */
[----:B------:R-:W5:Y:S01]  /*3ba0*/  LDCU.64 UR4, c[0x0][0x3b8] ;  /* 0x00007700ff0477ac */ /* 0x000f620008000a00 */
[----:B-1234-:R-:W1:Y:S01]  /*3bb0*/  LDC.64 R10, c[0x0][0x3a0] ;  /* 0x0000e800ff0a7b82 */ /* 0x01ee620000000a00 */
[----:B------:R-:W2:Y:S07]  /*3bc0*/  LDCU.64 UR6, c[0x0][0x3b0] ;  /* 0x00007600ff0677ac */ /* 0x000eae0008000a00 */
[----:B------:R-:W3:Y:S01]  /*3bd0*/  LDC.64 R12, c[0x0][0x3a8] ;  /* 0x0000ea00ff0c7b82 */ /* 0x000ee20000000a00 */
[----:B-----5:R-:W-:-:S02]  /*3be0*/  ISETP.NE.U32.AND P0, PT, RZ, UR4, PT ;  /* 0x00000004ff007c0c */ /* 0x020fc4000bf05070 */
[----:B--2---:R-:W-:Y:S02]  /*3bf0*/  ISETP.NE.U32.AND P1, PT, RZ, UR6, PT ;  /* 0x00000006ff007c0c */ /* 0x004fe4000bf25070 */
[----:B------:R-:W-:Y:S02]  /*3c00*/  ISETP.NE.AND.EX P0, PT, RZ, UR5, PT, P0 ;  /* 0x00000005ff007c0c */ /* 0x000fe4000bf05300 */
[----:B------:R-:W-:-:S11]  /*3c10*/  ISETP.NE.AND.EX P1, PT, RZ, UR7, PT, P1 ;  /* 0x00000007ff007c0c */ /* 0x000fd6000bf25310 */
[----:B------:R-:W2:Y:S02]  /*3c20*/  @P0 LDC.64 R6, c[0x0][0x3b8] ;  /* 0x0000ee00ff060b82 */ /* 0x000ea40000000a00 */
[----:B------:R-:W-:-:S06]  /*3c30*/  @P1 FMUL.FTZ R15, R4, R0 ;  /* 0x00000000040f1220 */ /* 0x000fcc0000410000 */
[----:B0-----:R-:W0:Y:S01]  /*3c40*/  @P1 LDC.64 R8, c[0x0][0x3b0] ;  /* 0x0000ec00ff081b82 */ /* 0x001e220000000a00 */
[----:B--2---:R-:W-:-:S05]  /*3c50*/  @P0 IMAD.WIDE R4, R3, 0x4, R6 ;  /* 0x0000000403040825 */ /* 0x004fca00078e0206 */
[----:B------:R-:W-:Y:S01]  /*3c60*/  @P0 STG.E desc[UR8][R4.64], R16 ;  /* 0x0000001004000986 */ /* 0x000fe2000c101908 */
[----:B0-----:R-:W-:-:S04]  /*3c70*/  @P1 IMAD.WIDE R6, R3, 0x4, R8 ;  /* 0x0000000403061825 */ /* 0x001fc800078e0208 */
[C---:B-1----:R-:W-:Y:S01]  /*3c80*/  IMAD.WIDE R8, R3.reuse, 0x4, R10 ;  /* 0x0000000403087825 */ /* 0x042fe200078e020a */
[----:B------:R-:W-:Y:S03]  /*3c90*/  @P1 STG.E desc[UR8][R6.64], R15 ;  /* 0x0000000f06001986 */ /* 0x000fe6000c101908 */
[----:B---3--:R-:W-:Y:S01]  /*3ca0*/  IMAD.WIDE R2, R3, 0x4, R12 ;  /* 0x0000000403027825 */ /* 0x008fe200078e020c */
[----:B------:R-:W-:Y:S04]  /*3cb0*/  STG.E desc[UR8][R8.64], R16 ;  /* 0x0000001008007986 */ /* 0x000fe8000c101908 */
[----:B------:R-:W-:Y:S01]  /*3cc0*/  STG.E desc[UR8][R2.64], R0 ;  /* 0x0000000002007986 */ /* 0x000fe2000c101908 */
[----:B------:R-:W-:Y:S05]  /*3cd0*/  EXIT ;  /* 0x000000000000794d */ /* 0x000fea0003800000 */
.L_x_392:
[----:B------:R-:W-:-:S04]  /*3ce0*/  LOP3.LUT P0, RZ, R8, UR10, RZ, 0xfc, !PT ;  /* 0x0000000a08ff7c12 */ /* 0x000fc8000f80fcff */
[----:B------:R-:W-:-:S13]  /*3cf0*/  ISETP.GE.OR P0, PT, R3, R23, P0 ;  /* 0x000000170300720c */ /* 0x000fda0000706670 */
[----:B------:R-:W-:Y:S05]  /*3d00*/  @P0 EXIT ;  /* 0x000000000000094d */ /* 0x000fea0003800000 */
[----:B------:R-:W5:Y:S01]  /*3d10*/  LDCU.64 UR4, c[0x0][0x3b8] ;  /* 0x00007700ff0477ac */ /* 0x000f620008000a00 */
[----:B------:R-:W0:Y:S01]  /*3d20*/  LDC.64 R12, c[0x0][0x3a0] ;  /* 0x0000e800ff0c7b82 */ /* 0x000e220000000a00 */
        /* <DEDUP_REMOVED lines=9> */
[----:B---34-:R-:W-:-:S06]  /*3dc0*/  @P1 FMUL.FTZ R5, R4, R10 ;  /* 0x0000000a04051220 */ /* 0x018fcc0000410000 */
        /* <DEDUP_REMOVED lines=8> */
.L_x_421:
        /* <DEDUP_REMOVED lines=11> */
.L_x_775:


//--------------------- .text._Z31batchnorm_forward_c_last_kernelIN3c104HalfEfS1_Li4EEvPKT_S4_PKT0_S7_PKT1_SA_PS2_iib --------------------------
	.section	.text._Z31batchnorm_forward_c_last_kernelIN3c104HalfEfS1_Li4EEvPKT_S4_PKT0_S7_PKT1_SA_PS2_iib,"ax",@progbits
	.align	128
        .global         _Z31batchnorm_forward_c_last_kernelIN3c104HalfEfS1_Li4EEvPKT_S4_PKT0_S7_PKT1_SA_PS2_iib
        .type           _Z31batchnorm_forward_c_last_kernelIN3c104HalfEfS1_Li4EEvPKT_S4_PKT0_S7_PKT1_SA_PS2_iib,@function
        .size           _Z31batchnorm_forward_c_last_kernelIN3c104HalfEfS1_Li4EEvPKT_S4_PKT0_S7_PKT1_SA_PS2_iib,(.L_x_776 - _Z31batchnorm_forward_c_last_kernelIN3c104HalfEfS1_Li4EEvPKT_S4_PKT0_S7_PKT1_SA_PS2_iib)
        .other          _Z31batchnorm_forward_c_last_kernelIN3c104HalfEfS1_Li4EEvPKT_S4_PKT0_S7_PKT1_SA_PS2_iib,@"STO_CUDA_ENTRY STV_DEFAULT"
_Z31batchnorm_forward_c_last_kernelIN3c104HalfEfS1_Li4EEvPKT_S4_PKT0_S7_PKT1_SA_PS2_iib:
.text._Z31batchnorm_forward_c_last_kernelIN3c104HalfEfS1_Li4EEvPKT_S4_PKT0_S7_PKT1_SA_PS2_iib:
[----:B------:R-:W-:Y:S01]  /*0000*/  LDC R1, c[0x0][0x37c] ;  /* 0x0000df00ff017b82 */ /* 0x000fe20000000800 */
[----:B------:R-:W0:Y:S07]  /*0010*/  LDCU UR5, c[0x0][0x364] ;  /* 0x00006c80ff0577ac */ /* 0x000e2e0008000800 */
[----:B------:R-:W0:Y:S01]  /*0020*/  LDC R13, c[0x0][0x374] ;  /* 0x0000dd00ff0d7b82 */ /* 0x000e220000000800 */
[----:B------:R-:W1:Y:S01]  /*0030*/  LDCU UR4, c[0x0][0x3b8] ;  /* 0x00007700ff0477ac */ /* 0x000e620008000800 */
[----:B------:R-:W2:Y:S01]  /*0040*/  LDCU.64 UR6, c[0x0][0x3a0] ;  /* 0x00007400ff0677ac */ /* 0x000ea20008000a00 */
[----:B------:R-:W3:Y:S01]  /*0050*/  LDCU.64 UR8, c[0x0][0x3a8] ;  /* 0x00007500ff0877ac */ /* 0x000ee20008000a00 */
[----:B-1----:R-:W-:-:S04]  /*0060*/  MOV R2, UR4 ;  /* 0x0000000400027c02 */ /* 0x002fc80008000f00 */
[----:B------:R-:W1:Y:S01]  /*0070*/  S2UR UR4, SR_CTAID.X ;  /* 0x00000000000479c3 */ /* 0x000e620000002500 */
[----:B0-----:R-:W-:Y:S01]  /*0080*/  IMAD R0, R13, UR5, RZ ;  /* 0x000000050d007c24 */ /* 0x001fe2000f8e02ff */
[----:B------:R-:W-:-:S04]  /*0090*/  IADD3 R3, PT, PT, R2, -0x1, RZ ;  /* 0xffffffff02037810 */ /* 0x000fc80007ffe0ff */
[----:B------:R-:W-:-:S04]  /*00a0*/  SHF.L.U32 R10, R0, 0x2, RZ ;  /* 0x00000002000a7819 */ /* 0x000fc800000006ff */
[----:B------:R-:W-:Y:S02]  /*00b0*/  IABS R7, R10 ;  /* 0x0000000a00077213 */ /* 0x000fe40000000000 */
[----:B------:R-:W-:Y:S02]  /*00c0*/  ISETP.NE.AND P2, PT, R10, RZ, PT ;  /* 0x000000ff0a00720c */ /* 0x000fe40003f45270 */
[----:B------:R-:W0:Y:S08]  /*00d0*/  I2F.RP R6, R7 ;  /* 0x0000000700067306 */ /* 0x000e300000209400 */
[----:B0-----:R-:W0:Y:S02]  /*00e0*/  MUFU.RCP R6, R6 ;  /* 0x0000000600067308 */ /* 0x001e240000001000 */
[----:B0-----:R-:W-:-:S02]  /*00f0*/  IADD3 R4, PT, PT, R6, 0xffffffe, RZ ;  /* 0x0ffffffe06047810 */ /* 0x001fc40007ffe0ff */
[----:B------:R-:W-:-:S04]  /*0100*/  IABS R6, R3 ;  /* 0x0000000300067213 */ /* 0x000fc80000000000 */
[----:B------:R0:W4:Y:S01]  /*0110*/  F2I.FTZ.U32.TRUNC.NTZ R5, R4 ;  /* 0x0000000400057305 */ /* 0x000122000021f000 */
[----:B------:R-:W-:-:S04]  /*0120*/  LOP3.LUT R3, R3, R10, RZ, 0x3c, !PT ;  /* 0x0000000a03037212 */ /* 0x000fc800078e3cff */
[----:B------:R-:W-:Y:S01]  /*0130*/  ISETP.GE.AND P3, PT, R3, RZ, PT ;  /* 0x000000ff0300720c */ /* 0x000fe20003f66270 */
[----:B0-----:R-:W-:Y:S01]  /*0140*/  IMAD.MOV.U32 R4, RZ, RZ, RZ ;  /* 0x000000ffff047224 */ /* 0x001fe200078e00ff */
[----:B----4-:R-:W-:-:S05]  /*0150*/  IADD3 R8, PT, PT, RZ, -R5, RZ ;  /* 0x80000005ff087210 */ /* 0x010fca0007ffe0ff */
[----:B------:R-:W-:Y:S01]  /*0160*/  IMAD R9, R8, R7, RZ ;  /* 0x0000000708097224 */ /* 0x000fe200078e02ff */
[----:B------:R-:W-:-:S03]  /*0170*/  IABS R8, R10 ;  /* 0x0000000a00087213 */ /* 0x000fc60000000000 */
        /* <DEDUP_REMOVED lines=12> */
[----:B--2---:R-:W-:-:S03]  /*0240*/  ISETP.NE.U32.AND P0, PT, RZ, UR6, PT ;  /* 0x00000006ff007c0c */ /* 0x004fc6000bf05070 */
[----:B------:R-:W-:Y:S01]  /*0250*/  IMAD.MOV.U32 R3, RZ, RZ, R5 ;  /* 0x000000ffff037224 */ /* 0x000fe200078e0005 */
[----:B------:R-:W-:Y:S01]  /*0260*/  ISETP.NE.AND.EX P0, PT, RZ, UR7, PT, P0 ;  /* 0x00000007ff007c0c */ /* 0x000fe2000bf05300 */
[----:B------:R-:W2:Y:S01]  /*0270*/  S2R R5, SR_TID.X ;  /* 0x0000000000057919 */ /* 0x000ea20000002100 */
[----:B------:R-:W3:Y:S02]  /*0280*/  @P1 LDC.64 R24, c[0x0][0x3a8] ;  /* 0x0000ea00ff181b82 */ /* 0x000ee40000000a00 */
[----:B------:R-:W-:Y:S02]  /*0290*/  @!P3 IADD3 R3, PT, PT, -R3, RZ, RZ ;  /* 0x000000ff0303b210 */ /* 0x000fe40007ffe1ff */
[----:B------:R-:W-:-:S04]  /*02a0*/  @!P2 LOP3.LUT R3, RZ, R10, RZ, 0x33, !PT ;  /* 0x0000000aff03a212 */ /* 0x000fc800078e33ff */
[----:B------:R-:W-:-:S03]  /*02b0*/  ISETP.GE.AND P2, PT, R3, RZ, PT ;  /* 0x000000ff0300720c */ /* 0x000fc60003f46270 */
[----:B------:R-:W4:Y:S10]  /*02c0*/  @P0 LDC.64 R18, c[0x0][0x3a0] ;  /* 0x0000e800ff120b82 */ /* 0x000f340000000a00 */
[----:B-1----:R-:W-:Y:S05]  /*02d0*/  @!P2 EXIT ;  /* 0x000000000000a94d */ /* 0x002fea0003800000 */
[----:B------:R-:W1:Y:S01]  /*02e0*/  LDC.64 R8, c[0x0][0x390] ;  /* 0x0000e400ff087b82 */ /* 0x000e620000000a00 */
[----:B------:R-:W3:Y:S01]  /*02f0*/  LDCU.64 UR8, c[0x0][0x358] ;  /* 0x00006b00ff0877ac */ /* 0x000ee20008000a00 */
[----:B0-2---:R-:W-:-:S06]  /*0300*/  IMAD R4, R4, UR4, R5 ;  /* 0x0000000404047c24 */ /* 0x005fcc000f8e0205 */
[----:B------:R-:W0:Y:S01]  /*0310*/  LDC.64 R6, c[0x0][0x398] ;  /* 0x0000e600ff067b82 */ /* 0x000e220000000a00 */
[C---:B----4-:R-:W-:Y:S01]  /*0320*/  @P0 IMAD.WIDE R18, R4.reuse, 0x2, R18 ;  /* 0x0000000204120825 */ /* 0x050fe200078e0212 */
[----:B------:R-:W2:Y:S01]  /*0330*/  S2R R22, SR_CTAID.Y ;  /* 0x0000000000167919 */ /* 0x000ea20000002600 */
[----:B------:R-:W4:Y:S02]  /*0340*/  LDCU.64 UR6, c[0x0][0x388] ;  /* 0x00007100ff0677ac */ /* 0x000f240008000a00 */
[C---:B---3--:R-:W-:Y:S01]  /*0350*/  @P1 IMAD.WIDE R24, R4.reuse, 0x2, R24 ;  /* 0x0000000204181825 */ /* 0x048fe200078e0218 */
[----:B------:R-:W2:Y:S01]  /*0360*/  S2R R20, SR_TID.Y ;  /* 0x0000000000147919 */ /* 0x000ea20000002200 */
[----:B------:R-:W3:Y:S01]  /*0370*/  LDCU UR4, c[0x0][0x3bc] ;  /* 0x00007780ff0477ac */ /* 0x000ee20008000800 */
[----:B------:R-:W3:Y:S04]  /*0380*/  @P0 LDG.E.U16.CONSTANT R18, desc[UR8][R18.64] ;  /* 0x0000000812120981 */ /* 0x000ee8000c1e9500 */
[----:B------:R-:W3:Y:S01]  /*0390*/  @P1 LDG.E.U16.CONSTANT R24, desc[UR8][R24.64] ;  /* 0x0000000818181981 */ /* 0x000ee2000c1e9500 */
[----:B-1----:R-:W-:-:S05]  /*03a0*/  IMAD.WIDE R14, R4, 0x4, R8 ;  /* 0x00000004040e7825 */ /* 0x002fca00078e0208 */
[----:B------:R1:W5:Y:S01]  /*03b0*/  LDG.E.CONSTANT R5, desc[UR8][R14.64] ;  /* 0x000000080e057981 */ /* 0x000362000c1e9900 */
[----:B0-----:R-:W-:-:S05]  /*03c0*/  IMAD.WIDE R16, R4, 0x4, R6 ;  /* 0x0000000404107825 */ /* 0x001fca00078e0206 */
[----:B------:R1:W5:Y:S01]  /*03d0*/  LDG.E.CONSTANT R6, desc[UR8][R16.64] ;  /* 0x0000000810067981 */ /* 0x000362000c1e9900 */
[----:B----4-:R-:W-:-:S04]  /*03e0*/  UISETP.NE.U32.AND UP0, UPT, UR6, URZ, UPT ;  /* 0x000000ff0600728c */ /* 0x010fc8000bf05070 */
[----:B------:R-:W-:Y:S01]  /*03f0*/  UISETP.NE.AND.EX UP0, UPT, UR7, URZ, UPT, UP0 ;  /* 0x000000ff0700728c */ /* 0x000fe2000bf05300 */
[----:B------:R-:W-:Y:S02]  /*0400*/  HFMA2 R7, -RZ, RZ, 1.875, 0 ;  /* 0x3f800000ff077431 */ /* 0x000fe400000001ff */
[----:B--2---:R-:W-:Y:S01]  /*0410*/  IMAD R11, R22, UR5, R20 ;  /* 0x00000005160b7c24 */ /* 0x004fe2000f8e0214 */
[----:B------:R-:W-:Y:S01]  /*0420*/  MOV R9, RZ ;  /* 0x000000ff00097202 */ /* 0x000fe20000000f00 */
[----:B---3--:R-:W-:Y:S02]  /*0430*/  IMAD R8, R0, UR4, RZ ;  /* 0x0000000400087c24 */ /* 0x008fe4000f8e02ff */
[----:B------:R-:W-:Y:S02]  /*0440*/  IMAD R12, R11, UR4, R4 ;  /* 0x000000040b0c7c24 */ /* 0x000fe4000f8e0204 */
[----:B------:R-:W-:Y:S02]  /*0450*/  @P0 HADD2.F32 R7, -RZ, R18.H0_H0 ;  /* 0x20000012ff070230 */ /* 0x000fe40000004100 */
[----:B------:R-:W-:Y:S01]  /*0460*/  @P1 HADD2.F32 R9, -RZ, R24.H0_H0 ;  /* 0x20000018ff091230 */ /* 0x000fe20000004100 */
[----:B-1----:R-:W-:Y:S06]  /*0470*/  BRA.U !UP0, `(.L_x_422) ;  /* 0x0000000508c47547 */ /* 0x002fec000b800000 */
[----:B------:R-:W0:Y:S01]  /*0480*/  LDC.64 R18, c[0x0][0x3b0] ;  /* 0x0000ec00ff127b82 */ /* 0x000e220000000a00 */
[C---:B------:R-:W-:Y:S01]  /*0490*/  LEA R25, R13.reuse, R22, 0x1 ;  /* 0x000000160d197211 */ /* 0x040fe200078e08ff */
[C-C-:B------:R-:W-:Y:S01]  /*04a0*/  IMAD R21, R13.reuse, 0x3, R22.reuse ;  /* 0x000000030d157824 */ /* 0x140fe200078e0216 */
[----:B------:R-:W-:Y:S01]  /*04b0*/  ISETP.GE.AND P1, PT, R4, UR4, PT ;  /* 0x0000000404007c0c */ /* 0x000fe2000bf26270 */
[----:B------:R-:W-:Y:S01]  /*04c0*/  IMAD.IADD R13, R13, 0x1, R22 ;  /* 0x000000010d0d7824 */ /* 0x000fe200078e0216 */
[----:B------:R-:W-:Y:S01]  /*04d0*/  IADD3 R0, PT, PT, -R3, RZ, RZ ;  /* 0x000000ff03007210 */ /* 0x000fe20007ffe1ff */
[--C-:B------:R-:W-:Y:S01]  /*04e0*/  IMAD R25, R25, UR5, R20.reuse ;  /* 0x0000000519197c24 */ /* 0x100fe2000f8e0214 */
[----:B------:R-:W1:Y:S01]  /*04f0*/  LDCU.U8 UR6, c[0x0][0x3c0] ;  /* 0x00007800ff0677ac */ /* 0x000e620008000000 */
[----:B------:R-:W2:Y:S01]  /*0500*/  LDC.64 R16, c[0x0][0x380] ;  /* 0x0000e000ff107b82 */ /* 0x000ea20000000a00 */
[--C-:B------:R-:W-:Y:S02]  /*0510*/  IMAD R21, R21, UR5, R20.reuse ;  /* 0x0000000515157c24 */ /* 0x100fe4000f8e0214 */
[----:B------:R-:W-:Y:S01]  /*0520*/  IMAD R13, R13, UR5, R20 ;  /* 0x000000050d0d7c24 */ /* 0x000fe2000f8e0214 */
[----:B------:R-:W3:Y:S01]  /*0530*/  LDCU UR7, c[0x0][0x3b8] ;  /* 0x00007700ff0777ac */ /* 0x000ee20008000800 */
[----:B------:R-:W-:-:S02]  /*0540*/  IMAD R29, R25, UR4, R4 ;  /* 0x00000004191d7c24 */ /* 0x000fc4000f8e0204 */
[--C-:B------:R-:W-:Y:S01]  /*0550*/  IMAD R27, R21, UR4, R4.reuse ;  /* 0x00000004151b7c24 */ /* 0x100fe2000f8e0204 */
[----:B------:R-:W4:Y:S01]  /*0560*/  LDC.64 R14, c[0x0][0x388] ;  /* 0x0000e200ff0e7b82 */ /* 0x000f220000000a00 */
[----:B------:R-:W-:-:S07]  /*0570*/  IMAD R4, R13, UR4, R4 ;  /* 0x000000040d047c24 */ /* 0x000fce000f8e0204 */
.L_x_431:
[----:B---3--:R-:W-:Y:S01]  /*0580*/  ISETP.GE.OR P0, PT, R11, UR7, P1 ;  /* 0x000000070b007c0c */ /* 0x008fe20008f06670 */
[----:B------:R-:W-:Y:S01]  /*0590*/  BSSY.RECONVERGENT B0, `(.L_x_423) ;  /* 0x0000016000007945 */ /* 0x000fe20003800200 */
[----:B------:R-:W-:Y:S02]  /*05a0*/  ISETP.GE.OR P4, PT, R13, UR7, P1 ;  /* 0x000000070d007c0c */ /* 0x000fe40008f86670 */
[----:B------:R-:W-:Y:S02]  /*05b0*/  ISETP.GE.OR P3, PT, R25, UR7, P1 ;  /* 0x0000000719007c0c */ /* 0x000fe40008f66670 */
[----:B------:R-:W-:-:S07]  /*05c0*/  ISETP.GE.OR P2, PT, R21, UR7, P1 ;  /* 0x0000000715007c0c */ /* 0x000fce0008f46670 */
[----:B01----:R-:W-:Y:S06]  /*05d0*/  @P0 BRA `(.L_x_424) ;  /* 0x0000000000440947 */ /* 0x003fec0003800000 */
[----:B--2---:R-:W-:-:S06]  /*05e0*/  IMAD.WIDE R22, R12, 0x2, R16 ;  /* 0x000000020c167825 */ /* 0x004fcc00078e0210 */
[----:B------:R-:W2:Y:S01]  /*05f0*/  LDG.E.U16.CONSTANT R22, desc[UR8][R22.64] ;  /* 0x0000000816167981 */ /* 0x000ea2000c1e9500 */
[----:B----4-:R-:W-:-:S06]  /*0600*/  IMAD.WIDE R2, R12, 0x2, R14 ;  /* 0x000000020c027825 */ /* 0x010fcc00078e020e */
[----:B------:R-:W3:Y:S01]  /*0610*/  LDG.E.U16.CONSTANT R2, desc[UR8][R2.64] ;  /* 0x0000000802027981 */ /* 0x000ee2000c1e9500 */
[----:B-1----:R-:W-:Y:S01]  /*0620*/  UPRMT UR4, UR6, 0x8880, URZ ;  /* 0x0000888006047896 */ /* 0x002fe200080000ff */
[----:B--2---:R-:W-:-:S05]  /*0630*/  HADD2.F32 R20, -RZ, R22.H0_H0 ;  /* 0x20000016ff147230 */ /* 0x004fca0000004100 */
[----:B-----5:R-:W-:Y:S01]  /*0640*/  FADD.FTZ R20, -R5, R20 ;  /* 0x0000001405147221 */ /* 0x020fe20000010100 */
[----:B---3--:R-:W-:-:S03]  /*0650*/  HADD2.F32 R24, -RZ, R2.H0_H0 ;  /* 0x20000002ff187230 */ /* 0x008fc60000004100 */
[----:B------:R-:W-:Y:S01]  /*0660*/  FMUL.FTZ R20, R20, R7 ;  /* 0x0000000714147220 */ /* 0x000fe20000410000 */
[----:B0-----:R-:W-:-:S04]  /*0670*/  IMAD.WIDE R2, R12, 0x2, R18 ;  /* 0x000000020c027825 */ /* 0x001fc800078e0212 */
[----:B------:R-:W-:-:S04]  /*0680*/  FFMA.FTZ R20, R6, R20, R9 ;  /* 0x0000001406147223 */ /* 0x000fc80000010009 */
[----:B------:R-:W-:-:S05]  /*0690*/  FADD.FTZ R24, R20, R24 ;  /* 0x0000001814187221 */ /* 0x000fca0000010000 */
[----:B------:R-:W-:-:S04]  /*06a0*/  FSETP.GTU.FTZ.AND P0, PT, R24, RZ, PT ;  /* 0x000000ff1800720b */ /* 0x000fc80003f1c000 */
[----:B------:R-:W-:-:S13]  /*06b0*/  ISETP.EQ.OR P0, PT, RZ, UR4, P0 ;  /* 0x00000004ff007c0c */ /* 0x000fda0008702670 */
[----:B------:R-:W-:Y:S02]  /*06c0*/  @!P0 PRMT R20, RZ, 0x7610, R20 ;  /* 0x00007610ff148816 */ /* 0x000fe40000000014 */
[----:B------:R-:W-:-:S05]  /*06d0*/  @P0 F2FP.F16.F32.PACK_AB R20, RZ, R24 ;  /* 0x00000018ff14023e */ /* 0x000fca00000000ff */
[----:B------:R3:W-:Y:S02]  /*06e0*/  STG.E.U16 desc[UR8][R2.64], R20 ;  /* 0x0000001402007986 */ /* 0x0007e4000c101508 */
.L_x_424:
[----:B-1----:R-:W-:Y:S05]  /*06f0*/  BSYNC.RECONVERGENT B0 ;  /* 0x0000000000007941 */ /* 0x002fea0003800200 */
.L_x_423:
[----:B------:R-:W-:Y:S04]  /*0700*/  BSSY.RECONVERGENT B0, `(.L_x_425) ;  /* 0x0000013000007945 */ /* 0x000fe80003800200 */
[----:B------:R-:W-:Y:S05]  /*0710*/  @P4 BRA `(.L_x_426) ;  /* 0x0000000000444947 */ /* 0x000fea0003800000 */
[----:B--2---:R-:W-:-:S06]  /*0720*/  IMAD.WIDE R22, R4, 0x2, R16 ;  /* 0x0000000204167825 */ /* 0x004fcc00078e0210 */
[----:B------:R-:W2:Y:S01]  /*0730*/  LDG.E.U16.CONSTANT R22, desc[UR8][R22.64] ;  /* 0x0000000816167981 */ /* 0x000ea2000c1e9500 */
[----:B---34-:R-:W-:-:S06]  /*0740*/  IMAD.WIDE R2, R4, 0x2, R14 ;  /* 0x0000000204027825 */ /* 0x018fcc00078e020e */
[----:B------:R-:W3:Y:S01]  /*0750*/  LDG.E.U16.CONSTANT R2, desc[UR8][R2.64] ;  /* 0x0000000802027981 */ /* 0x000ee2000c1e9500 */
[----:B------:R-:W-:Y:S01]  /*0760*/  UPRMT UR4, UR6, 0x8880, URZ ;  /* 0x0000888006047896 */ /* 0x000fe200080000ff */
        /* <DEDUP_REMOVED lines=8> */
[----:B------:R-:W-:-:S13]  /*07f0*/  ISETP.NE.AND P0, PT, RZ, UR4, !P0 ;  /* 0x00000004ff007c0c */ /* 0x000fda000c705270 */
[----:B------:R-:W-:-:S04]  /*0800*/  @!P0 F2FP.F16.F32.PACK_AB R20, RZ, R20 ;  /* 0x00000014ff14823e */ /* 0x000fc800000000ff */
[----:B------:R-:W-:-:S05]  /*0810*/  @P0 PRMT R20, RZ, 0x7610, R20 ;  /* 0x00007610ff140816 */ /* 0x000fca0000000014 */
[----:B------:R1:W-:Y:S02]  /*0820*/  STG.E.U16 desc[UR8][R2.64], R20 ;  /* 0x0000001402007986 */ /* 0x0003e4000c101508 */
.L_x_426:
[----:B------:R-:W-:Y:S05]  /*0830*/  BSYNC.RECONVERGENT B0 ;  /* 0x0000000000007941 */ /* 0x000fea0003800200 */
.L_x_425:
[----:B------:R-:W-:Y:S04]  /*0840*/  BSSY.RECONVERGENT B0, `(.L_x_427) ;  /* 0x0000013000007945 */ /* 0x000fe80003800200 */
[----:B------:R-:W-:Y:S05]  /*0850*/  @P3 BRA `(.L_x_428) ;  /* 0x0000000000443947 */ /* 0x000fea0003800000 */
[----:B-123--:R-:W-:-:S06]  /*0860*/  IMAD.WIDE R2, R29, 0x2, R16 ;  /* 0x000000021d027825 */ /* 0x00efcc00078e0210 */
[----:B------:R-:W2:Y:S01]  /*0870*/  LDG.E.U16.CONSTANT R2, desc[UR8][R2.64] ;  /* 0x0000000802027981 */ /* 0x000ea2000c1e9500 */
[----:B----4-:R-:W-:-:S06]  /*0880*/  IMAD.WIDE R22, R29, 0x2, R14 ;  /* 0x000000021d167825 */ /* 0x010fcc00078e020e */
[----:B------:R-:W3:Y:S01]  /*0890*/  LDG.E.U16.CONSTANT R22, desc[UR8][R22.64] ;  /* 0x0000000816167981 */ /* 0x000ee2000c1e9500 */
[----:B------:R-:W-:Y:S01]  /*08a0*/  UPRMT UR4, UR6, 0x8880, URZ ;  /* 0x0000888006047896 */ /* 0x000fe200080000ff */
[----:B--2---:R-:W-:Y:S02]  /*08b0*/  HADD2.F32 R20, -RZ, R2.H0_H0 ;  /* 0x20000002ff147230 */ /* 0x004fe40000004100 */
[----:B0-----:R-:W-:-:S04]  /*08c0*/  IMAD.WIDE R2, R29, 0x2, R18 ;  /* 0x000000021d027825 */ /* 0x001fc800078e0212 */
[----:B-----5:R-:W-:Y:S01]  /*08d0*/  FADD.FTZ R20, -R5, R20 ;  /* 0x0000001405147221 */ /* 0x020fe20000010100 */
[----:B---3--:R-:W-:-:S03]  /*08e0*/  HADD2.F32 R24, -RZ, R22.H0_H0 ;  /* 0x20000016ff187230 */ /* 0x008fc60000004100 */
[----:B------:R-:W-:-:S04]  /*08f0*/  FMUL.FTZ R20, R20, R7 ;  /* 0x0000000714147220 */ /* 0x000fc80000410000 */
[----:B------:R-:W-:-:S04]  /*0900*/  FFMA.FTZ R20, R6, R20, R9 ;  /* 0x0000001406147223 */ /* 0x000fc80000010009 */
[----:B------:R-:W-:-:S05]  /*0910*/  FADD.FTZ R20, R20, R24 ;  /* 0x0000001814147221 */ /* 0x000fca0000010000 */
[----:B------:R-:W-:-:S04]  /*0920*/  FSETP.GTU.FTZ.AND P0, PT, R20, RZ, PT ;  /* 0x000000ff1400720b */ /* 0x000fc80003f1c000 */
[----:B------:R-:W-:-:S13]  /*0930*/  ISETP.NE.AND P0, PT, RZ, UR4, !P0 ;  /* 0x00000004ff007c0c */ /* 0x000fda000c705270 */
[----:B------:R-:W-:-:S04]  /*0940*/  @!P0 F2FP.F16.F32.PACK_AB R20, RZ, R20 ;  /* 0x00000014ff14823e */ /* 0x000fc800000000ff */
[----:B------:R-:W-:-:S05]  /*0950*/  @P0 PRMT R20, RZ, 0x7610, R20 ;  /* 0x00007610ff140816 */ /* 0x000fca0000000014 */
[----:B------:R0:W-:Y:S02]  /*0960*/  STG.E.U16 desc[UR8][R2.64], R20 ;  /* 0x0000001402007986 */ /* 0x0001e4000c101508 */
.L_x_428:
[----:B------:R-:W-:Y:S05]  /*0970*/  BSYNC.RECONVERGENT B0 ;  /* 0x0000000000007941 */ /* 0x000fea0003800200 */
.L_x_427:
[----:B------:R-:W-:Y:S01]  /*0980*/  BSSY.RECONVERGENT B0, `(.L_x_429) ;  /* 0x0000014000007945 */ /* 0x000fe20003800200 */
[----:B------:R-:W-:-:S03]  /*0990*/  IADD3 R12, PT, PT, R8, R12, R8 ;  /* 0x0000000c080c7210 */ /* 0x000fc60007ffe008 */
[----:B------:R-:W-:Y:S05]  /*09a0*/  @P2 BRA `(.L_x_430) ;  /* 0x0000000000442947 */ /* 0x000fea0003800000 */
[----:B--2---:R-:W-:-:S06]  /*09b0*/  IMAD.WIDE R22, R27, 0x2, R16 ;  /* 0x000000021b167825 */ /* 0x004fcc00078e0210 */
[----:B------:R-:W2:Y:S01]  /*09c0*/  LDG.E.U16.CONSTANT R22, desc[UR8][R22.64] ;  /* 0x0000000816167981 */ /* 0x000ea2000c1e9500 */
[----:B01-34-:R-:W-:-:S06]  /*09d0*/  IMAD.WIDE R2, R27, 0x2, R14 ;  /* 0x000000021b027825 */ /* 0x01bfcc00078e020e */
[----:B------:R-:W3:Y:S01]  /*09e0*/  LDG.E.U16.CONSTANT R2, desc[UR8][R2.64] ;  /* 0x0000000802027981 */ /* 0x000ee2000c1e9500 */
[----:B------:R-:W-:Y:S01]  /*09f0*/  UPRMT UR4, UR6, 0x8880, URZ ;  /* 0x0000888006047896 */ /* 0x000fe200080000ff */
[----:B--2---:R-:W-:-:S05]  /*0a00*/  HADD2.F32 R20, -RZ, R22.H0_H0 ;  /* 0x20000016ff147230 */ /* 0x004fca0000004100 */
[----:B-----5:R-:W-:Y:S01]  /*0a10*/  FADD.FTZ R20, -R5, R20 ;  /* 0x0000001405147221 */ /* 0x020fe20000010100 */
[----:B---3--:R-:W-:-:S03]  /*0a20*/  HADD2.F32 R24, -RZ, R2.H0_H0 ;  /* 0x20000002ff187230 */ /* 0x008fc60000004100 */
[----:B------:R-:W-:Y:S01]  /*0a30*/  FMUL.FTZ R20, R20, R7 ;  /* 0x0000000714147220 */ /* 0x000fe20000410000 */
[----:B------:R-:W-:-:S04]  /*0a40*/  IMAD.WIDE R2, R27, 0x2, R18 ;  /* 0x000000021b027825 */ /* 0x000fc800078e0212 */
[----:B------:R-:W-:-:S04]  /*0a50*/  FFMA.FTZ R20, R6, R20, R9 ;  /* 0x0000001406147223 */ /* 0x000fc80000010009 */
[----:B------:R-:W-:-:S05]  /*0a60*/  FADD.FTZ R20, R20, R24 ;  /* 0x0000001814147221 */ /* 0x000fca0000010000 */
[----:B------:R-:W-:-:S04]  /*0a70*/  FSETP.GTU.FTZ.AND P0, PT, R20, RZ, PT ;  /* 0x000000ff1400720b */ /* 0x000fc80003f1c000 */
[----:B------:R-:W-:-:S13]  /*0a80*/  ISETP.NE.AND P0, PT, RZ, UR4, !P0 ;  /* 0x00000004ff007c0c */ /* 0x000fda000c705270 */
[----:B------:R-:W-:-:S04]  /*0a90*/  @!P0 F2FP.F16.F32.PACK_AB R20, RZ, R20 ;  /* 0x00000014ff14823e */ /* 0x000fc800000000ff */
[----:B------:R-:W-:-:S05]  /*0aa0*/  @P0 PRMT R20, RZ, 0x7610, R20 ;  /* 0x00007610ff140816 */ /* 0x000fca0000000014 */
[----:B------:R0:W-:Y:S02]  /*0ab0*/  STG.E.U16 desc[UR8][R2.64], R20 ;  /* 0x0000001402007986 */ /* 0x0001e4000c101508 */
.L_x_430:
[----:B------:R-:W-:Y:S05]  /*0ac0*/  BSYNC.RECONVERGENT B0 ;  /* 0x0000000000007941 */ /* 0x000fea0003800200 */
.L_x_429:
[----:B------:R-:W-:Y:S01]  /*0ad0*/  IADD3 R0, PT, PT, R0, 0x1, RZ ;  /* 0x0000000100007810 */ /* 0x000fe20007ffe0ff */
[C---:B------:R-:W-:Y:S01]  /*0ae0*/  IMAD R4, R8.reuse, 0x4, R4 ;  /* 0x0000000408047824 */ /* 0x040fe200078e0204 */
[----:B------:R-:W-:Y:S02]  /*0af0*/  IADD3 R12, PT, PT, R8, R12, R8 ;  /* 0x0000000c080c7210 */ /* 0x000fe40007ffe008 */
[----:B------:R-:W-:Y:S02]  /*0b00*/  ISETP.NE.AND P0, PT, R0, 0x1, PT ;  /* 0x000000010000780c */ /* 0x000fe40003f05270 */
[C---:B------:R-:W-:Y:S02]  /*0b10*/  LEA R29, R8.reuse, R29, 0x2 ;  /* 0x0000001d081d7211 */ /* 0x040fe400078e10ff */
[----:B------:R-:W-:Y:S02]  /*0b20*/  LEA R27, R8, R27, 0x2 ;  /* 0x0000001b081b7211 */ /* 0x000fe400078e10ff */
[----:B------:R-:W-:-:S02]  /*0b30*/  IADD3 R11, PT, PT, R10, R11, RZ ;  /* 0x0000000b0a0b7210 */ /* 0x000fc40007ffe0ff */
[C---:B------:R-:W-:Y:S02]  /*0b40*/  IADD3 R13, PT, PT, R10.reuse, R13, RZ ;  /* 0x0000000d0a0d7210 */ /* 0x040fe40007ffe0ff */
[C---:B------:R-:W-:Y:S02]  /*0b50*/  IADD3 R25, PT, PT, R10.reuse, R25, RZ ;  /* 0x000000190a197210 */ /* 0x040fe40007ffe0ff */
[----:B------:R-:W-:Y:S01]  /*0b60*/  IADD3 R21, PT, PT, R10, R21, RZ ;  /* 0x000000150a157210 */ /* 0x000fe20007ffe0ff */
[----:B------:R-:W-:Y:S06]  /*0b70*/  @P0 BRA `(.L_x_431) ;  /* 0xfffffff800800947 */ /* 0x000fec000383ffff */
[----:B------:R-:W-:Y:S05]  /*0b80*/  EXIT ;  /* 0x000000000000794d */ /* 0x000fea0003800000 */
.L_x_422:
[----:B------:R-:W-:-:S13]  /*0b90*/  ISETP.NE.AND P0, PT, R3, RZ, PT ;  /* 0x000000ff0300720c */ /* 0x000fda0003f05270 */
[----:B------:R-:W-:Y:S05]  /*0ba0*/  @!P0 BRA `(.L_x_432) ;  /* 0x0000000c00388947 */ /* 0x000fea0003800000 */
[----:B------:R-:W0:Y:S01]  /*0bb0*/  LDC R2, c[0x0][0x3b8] ;  /* 0x0000ee00ff027b82 */ /* 0x000e220000000800 */
[C-C-:B------:R-:W-:Y:S01]  /*0bc0*/  IMAD R17, R13.reuse, 0x2, R22.reuse ;  /* 0x000000020d117824 */ /* 0x140fe200078e0216 */
[CC--:B------:R-:W-:Y:S01]  /*0bd0*/  LEA R15, R13.reuse, R22.reuse, 0x2 ;  /* 0x000000160d0f7211 */ /* 0x0c0fe200078e10ff */
[C-C-:B------:R-:W-:Y:S01]  /*0be0*/  IMAD R23, R13.reuse, 0x3, R22.reuse ;  /* 0x000000030d177824 */ /* 0x140fe200078e0216 */
[C---:B------:R-:W-:Y:S01]  /*0bf0*/  IADD3 R29, PT, PT, R13.reuse, R22, RZ ;  /* 0x000000160d1d7210 */ /* 0x040fe20007ffe0ff */
[--C-:B------:R-:W-:Y:S01]  /*0c00*/  IMAD R19, R13, 0x5, R22.reuse ;  /* 0x000000050d137824 */ /* 0x100fe200078e0216 */
[----:B------:R-:W-:Y:S01]  /*0c10*/  IADD3 R10, PT, PT, R3, 0x1, RZ ;  /* 0x00000001030a7810 */ /* 0x000fe20007ffe0ff */
[C-C-:B------:R-:W-:Y:S01]  /*0c20*/  IMAD R21, R13.reuse, 0x6, R22.reuse ;  /* 0x000000060d157824 */ /* 0x140fe200078e0216 */
[----:B------:R-:W-:Y:S01]  /*0c30*/  ISETP.GE.AND P1, PT, R4, UR4, PT ;  /* 0x0000000404007c0c */ /* 0x000fe2000bf26270 */
[----:B------:R-:W-:Y:S01]  /*0c40*/  IMAD R25, R13, 0x7, R22 ;  /* 0x000000070d197824 */ /* 0x000fe200078e0216 */
[----:B------:R-:W-:Y:S01]  /*0c50*/  LOP3.LUT R10, R10, 0x7ffffffe, RZ, 0xc0, !PT ;  /* 0x7ffffffe0a0a7812 */ /* 0x000fe200078ec0ff */
[--C-:B------:R-:W-:Y:S01]  /*0c60*/  IMAD R13, R17, UR5, R20.reuse ;  /* 0x00000005110d7c24 */ /* 0x100fe2000f8e0214 */
[----:B------:R-:W1:Y:S01]  /*0c70*/  LDCU.U8 UR7, c[0x0][0x3c0] ;  /* 0x00007800ff0777ac */ /* 0x000e620008000000 */
[--C-:B------:R-:W-:Y:S01]  /*0c80*/  IMAD R27, R23, UR5, R20.reuse ;  /* 0x00000005171b7c24 */ /* 0x100fe2000f8e0214 */
[----:B------:R-:W-:Y:S01]  /*0c90*/  IADD3 R10, PT, PT, -R10, RZ, RZ ;  /* 0x000000ff0a0a7210 */ /* 0x000fe20007ffe1ff */
[--C-:B------:R-:W-:Y:S01]  /*0ca0*/  IMAD R17, R15, UR5, R20.reuse ;  /* 0x000000050f117c24 */ /* 0x100fe2000f8e0214 */
[----:B------:R-:W2:Y:S01]  /*0cb0*/  LDCU UR6, c[0x0][0x3bc] ;  /* 0x00007780ff0677ac */ /* 0x000ea20008000800 */
[----:B------:R-:W-:-:S02]  /*0cc0*/  IMAD R19, R19, UR5, R20 ;  /* 0x0000000513137c24 */ /* 0x000fc4000f8e0214 */
[--C-:B------:R-:W-:Y:S02]  /*0cd0*/  IMAD R23, R21, UR5, R20.reuse ;  /* 0x0000000515177c24 */ /* 0x100fe4000f8e0214 */
[--C-:B------:R-:W-:Y:S02]  /*0ce0*/  IMAD R25, R25, UR5, R20.reuse ;  /* 0x0000000519197c24 */ /* 0x100fe4000f8e0214 */
[----:B------:R-:W-:Y:S02]  /*0cf0*/  IMAD R29, R29, UR5, R20 ;  /* 0x000000051d1d7c24 */ /* 0x000fe4000f8e0214 */
[--C-:B------:R-:W-:Y:S02]  /*0d00*/  IMAD R15, R27, UR4, R4.reuse ;  /* 0x000000041b0f7c24 */ /* 0x100fe4000f8e0204 */
[--C-:B------:R-:W-:Y:S02]  /*0d10*/  IMAD R13, R13, UR4, R4.reuse ;  /* 0x000000040d0d7c24 */ /* 0x100fe4000f8e0204 */
[----:B------:R-:W-:-:S02]  /*0d20*/  IMAD R17, R17, UR4, R4 ;  /* 0x0000000411117c24 */ /* 0x000fc4000f8e0204 */
[--C-:B------:R-:W-:Y:S02]  /*0d30*/  IMAD R21, R19, UR4, R4.reuse ;  /* 0x0000000413157c24 */ /* 0x100fe4000f8e0204 */
[--C-:B------:R-:W-:Y:S02]  /*0d40*/  IMAD R23, R23, UR4, R4.reuse ;  /* 0x0000000417177c24 */ /* 0x100fe4000f8e0204 */
[--C-:B------:R-:W-:Y:S02]  /*0d50*/  IMAD R25, R25, UR4, R4.reuse ;  /* 0x0000000419197c24 */ /* 0x100fe4000f8e0204 */
[----:B-12---:R-:W-:-:S07]  /*0d60*/  IMAD R27, R29, UR4, R4 ;  /* 0x000000041d1b7c24 */ /* 0x006fce000f8e0204 */
.L_x_449:
[----:B0-----:R-:W-:Y:S01]  /*0d70*/  ISETP.LT.AND P0, PT, R11, R2, !P1 ;  /* 0x000000020b00720c */ /* 0x001fe20004f01270 */
[----:B------:R-:W-:Y:S01]  /*0d80*/  UMOV UR4, UR6 ;  /* 0x0000000600047c82 */ /* 0x000fe20008000000 */
[----:B------:R-:W-:Y:S11]  /*0d90*/  BSSY.RECONVERGENT B0, `(.L_x_433) ;  /* 0x0000011000007945 */ /* 0x000ff60003800200 */
[----:B------:R-:W-:Y:S05]  /*0da0*/  @!P0 BRA `(.L_x_434) ;  /* 0x00000000003c8947 */ /* 0x000fea0003800000 */
[----:B------:R-:W0:Y:S02]  /*0db0*/  LDC.64 R18, c[0x0][0x380] ;  /* 0x0000e000ff127b82 */ /* 0x000e240000000a00 */
[----:B0-----:R-:W-:Y:S01]  /*0dc0*/  IMAD.WIDE R28, R12, 0x2, R18 ;  /* 0x000000020c1c7825 */ /* 0x001fe200078e0212 */
[----:B------:R-:W-:-:S05]  /*0dd0*/  UPRMT UR5, UR7, 0x8880, URZ ;  /* 0x0000888007057896 */ /* 0x000fca00080000ff */
[----:B------:R-:W0:Y:S01]  /*0de0*/  LDC.64 R18, c[0x0][0x3b0] ;  /* 0x0000ec00ff127b82 */ /* 0x000e220000000a00 */
[----:B------:R-:W2:Y:S01]  /*0df0*/  LDG.E.U16.CONSTANT R28, desc[UR8][R28.64] ;  /* 0x000000081c1c7981 */ /* 0x000ea2000c1e9500 */
[----:B0-----:R-:W-:-:S04]  /*0e00*/  IMAD.WIDE R18, R12, 0x2, R18 ;  /* 0x000000020c127825 */ /* 0x001fc800078e0212 */
[----:B--2---:R-:W-:-:S05]  /*0e10*/  HADD2.F32 R14, -RZ, R28.H0_H0 ;  /* 0x2000001cff0e7230 */ /* 0x004fca0000004100 */
[----:B-----5:R-:W-:-:S04]  /*0e20*/  FADD.FTZ R14, -R5, R14 ;  /* 0x0000000e050e7221 */ /* 0x020fc80000010100 */
[----:B------:R-:W-:-:S04]  /*0e30*/  FMUL.FTZ R14, R14, R7 ;  /* 0x000000070e0e7220 */ /* 0x000fc80000410000 */
[----:B------:R-:W-:-:S05]  /*0e40*/  FFMA.FTZ R14, R6, R14, R9 ;  /* 0x0000000e060e7223 */ /* 0x000fca0000010009 */
[----:B------:R-:W-:-:S04]  /*0e50*/  FSETP.GTU.FTZ.AND P0, PT, R14, RZ, PT ;  /* 0x000000ff0e00720b */ /* 0x000fc80003f1c000 */
[----:B------:R-:W-:-:S13]  /*0e60*/  ISETP.NE.AND P0, PT, RZ, UR5, !P0 ;  /* 0x00000005ff007c0c */ /* 0x000fda000c705270 */
[----:B------:R-:W-:-:S04]  /*0e70*/  @!P0 F2FP.F16.F32.PACK_AB R14, RZ, R14 ;  /* 0x0000000eff0e823e */ /* 0x000fc800000000ff */
[----:B------:R-:W-:-:S05]  /*0e80*/  @P0 PRMT R14, RZ, 0x7610, R14 ;  /* 0x00007610ff0e0816 */ /* 0x000fca000000000e */
[----:B------:R0:W-:Y:S02]  /*0e90*/  STG.E.U16 desc[UR8][R18.64], R14 ;  /* 0x0000000e12007986 */ /* 0x0001e4000c101508 */
.L_x_434:
[----:B------:R-:W-:Y:S05]  /*0ea0*/  BSYNC.RECONVERGENT B0 ;  /* 0x0000000000007941 */ /* 0x000fea0003800200 */
.L_x_433:
[----:B0-----:R-:W-:Y:S01]  /*0eb0*/  IMAD.IADD R19, R11, 0x1, R0 ;  /* 0x000000010b137824 */ /* 0x001fe200078e0200 */
[----:B------:R-:W-:Y:S01]  /*0ec0*/  ISETP.GE.AND P0, PT, R4, UR4, PT ;  /* 0x0000000404007c0c */ /* 0x000fe2000bf06270 */
[----:B------:R-:W-:Y:S03]  /*0ed0*/  BSSY.RECONVERGENT B0, `(.L_x_435) ;  /* 0x0000013000007945 */ /* 0x000fe60003800200 */
[C---:B------:R-:W-:Y:S02]  /*0ee0*/  ISETP.GE.OR P2, PT, R19.reuse, R2, P0 ;  /* 0x000000021300720c */ /* 0x040fe40000746670 */
[----:B------:R-:W-:-:S11]  /*0ef0*/  IADD3 R14, PT, PT, R19, R0, RZ ;  /* 0x00000000130e7210 */ /* 0x000fd60007ffe0ff */
[----:B------:R-:W-:Y:S05]  /*0f00*/  @P2 BRA `(.L_x_436) ;  /* 0x00000000003c2947 */ /* 0x000fea0003800000 */
        /* <DEDUP_REMOVED lines=15> */
.L_x_436:
[----:B------:R-:W-:Y:S05]  /*1000*/  BSYNC.RECONVERGENT B0 ;  /* 0x0000000000007941 */ /* 0x000fea0003800200 */
.L_x_435:
[C---:B0-----:R-:W-:Y:S01]  /*1010*/  IADD3 R19, PT, PT, R14.reuse, R0, RZ ;  /* 0x000000000e137210 */ /* 0x041fe20007ffe0ff */
[----:B------:R-:W-:Y:S01]  /*1020*/  BSSY.RECONVERGENT B0, `(.L_x_437) ;  /* 0x000001d000007945 */ /* 0x000fe20003800200 */
[----:B------:R-:W-:Y:S02]  /*1030*/  ISETP.GE.OR P6, PT, R14, R2, P0 ;  /* 0x000000020e00720c */ /* 0x000fe400007c6670 */
[C---:B------:R-:W-:Y:S02]  /*1040*/  IADD3 R16, PT, PT, R19.reuse, R0, RZ ;  /* 0x0000000013107210 */ /* 0x040fe40007ffe0ff */
[----:B------:R-:W-:Y:S02]  /*1050*/  ISETP.GE.OR P2, PT, R19, R2, P0 ;  /* 0x000000021300720c */ /* 0x000fe40000746670 */
[----:B------:R-:W-:Y:S02]  /*1060*/  IADD3 R18, PT, PT, R16, R0, RZ ;  /* 0x0000000010127210 */ /* 0x000fe40007ffe0ff */
[----:B------:R-:W-:-:S02]  /*1070*/  IADD3 R19, PT, PT, R8, R12, R8 ;  /* 0x0000000c08137210 */ /* 0x000fc40007ffe008 */
[C---:B------:R-:W-:Y:S02]  /*1080*/  IADD3 R20, PT, PT, R18.reuse, R0, RZ ;  /* 0x0000000012147210 */ /* 0x040fe40007ffe0ff */
[-C--:B------:R-:W-:Y:S02]  /*1090*/  ISETP.GE.OR P4, PT, R18, R2.reuse, P0 ;  /* 0x000000021200720c */ /* 0x080fe40000786670 */
[CC--:B------:R-:W-:Y:S01]  /*10a0*/  ISETP.GE.OR P5, PT, R20.reuse, R2.reuse, P0 ;  /* 0x000000021400720c */ /* 0x0c0fe200007a6670 */
[----:B------:R-:W-:Y:S01]  /*10b0*/  IMAD.IADD R29, R20, 0x1, R0 ;  /* 0x00000001141d7824 */ /* 0x000fe200078e0200 */
[-C--:B------:R-:W-:Y:S02]  /*10c0*/  ISETP.LT.AND P3, PT, R16, R2.reuse, !P1 ;  /* 0x000000021000720c */ /* 0x080fe40004f61270 */
[----:B------:R-:W-:Y:S02]  /*10d0*/  IADD3 R12, PT, PT, R8, R19, R8 ;  /* 0x00000013080c7210 */ /* 0x000fe40007ffe008 */
[----:B------:R-:W-:Y:S01]  /*10e0*/  ISETP.GE.OR P0, PT, R29, R2, P0 ;  /* 0x000000021d00720c */ /* 0x000fe20000706670 */
[----:B------:R-:W-:-:S12]  /*10f0*/  @P6 BRA `(.L_x_438) ;  /* 0x00000000003c6947 */ /* 0x000fd80003800000 */
[----:B------:R-:W0:Y:S02]  /*1100*/  LDC.64 R18, c[0x0][0x380] ;  /* 0x0000e000ff127b82 */ /* 0x000e240000000a00 */
[----:B0-----:R-:W-:-:S06]  /*1110*/  IMAD.WIDE R18, R13, 0x2, R18 ;  /* 0x000000020d127825 */ /* 0x001fcc00078e0212 */
[----:B------:R-:W2:Y:S01]  /*1120*/  LDG.E.U16.CONSTANT R18, desc[UR8][R18.64] ;  /* 0x0000000812127981 */ /* 0x000ea2000c1e9500 */
[----:B------:R-:W-:Y:S01]  /*1130*/  UPRMT UR5, UR7, 0x8880, URZ ;  /* 0x0000888007057896 */ /* 0x000fe200080000ff */
[----:B--2---:R-:W-:Y:S02]  /*1140*/  HADD2.F32 R14, -RZ, R18.H0_H0 ;  /* 0x20000012ff0e7230 */ /* 0x004fe40000004100 */
[----:B------:R-:W0:Y:S03]  /*1150*/  LDC.64 R18, c[0x0][0x3b0] ;  /* 0x0000ec00ff127b82 */ /* 0x000e260000000a00 */
[----:B-----5:R-:W-:-:S04]  /*1160*/  FADD.FTZ R14, -R5, R14 ;  /* 0x0000000e050e7221 */ /* 0x020fc80000010100 */
[----:B------:R-:W-:-:S04]  /*1170*/  FMUL.FTZ R14, R14, R7 ;  /* 0x000000070e0e7220 */ /* 0x000fc80000410000 */
[----:B------:R-:W-:-:S05]  /*1180*/  FFMA.FTZ R14, R6, R14, R9 ;  /* 0x0000000e060e7223 */ /* 0x000fca0000010009 */
[----:B------:R-:W-:-:S04]  /*1190*/  FSETP.GTU.FTZ.AND P6, PT, R14, RZ, PT ;  /* 0x000000ff0e00720b */ /* 0x000fc80003fdc000 */
[----:B------:R-:W-:Y:S01]  /*11a0*/  ISETP.NE.AND P6, PT, RZ, UR5, !P6 ;  /* 0x00000005ff007c0c */ /* 0x000fe2000f7c5270 */
[----:B0-----:R-:W-:-:S12]  /*11b0*/  IMAD.WIDE R18, R13, 0x2, R18 ;  /* 0x000000020d127825 */ /* 0x001fd800078e0212 */
[----:B------:R-:W-:-:S04]  /*11c0*/  @!P6 F2FP.F16.F32.PACK_AB R14, RZ, R14 ;  /* 0x0000000eff0ee23e */ /* 0x000fc800000000ff */
[----:B------:R-:W-:-:S05]  /*11d0*/  @P6 PRMT R14, RZ, 0x7610, R14 ;  /* 0x00007610ff0e6816 */ /* 0x000fca000000000e */
[----:B------:R0:W-:Y:S02]  /*11e0*/  STG.E.U16 desc[UR8][R18.64], R14 ;  /* 0x0000000e12007986 */ /* 0x0001e4000c101508 */
.L_x_438:
[----:B------:R-:W-:Y:S05]  /*11f0*/  BSYNC.RECONVERGENT B0 ;  /* 0x0000000000007941 */ /* 0x000fea0003800200 */
.L_x_437:
[----:B------:R-:W-:Y:S04]  /*1200*/  BSSY.RECONVERGENT B0, `(.L_x_439) ;  /* 0x0000011000007945 */ /* 0x000fe80003800200 */
[----:B------:R-:W-:Y:S05]  /*1210*/  @P2 BRA `(.L_x_440) ;  /* 0x00000000003c2947 */ /* 0x000fea0003800000 */
[----:B0-----:R-:W0:Y:S02]  /*1220*/  LDC.64 R18, c[0x0][0x380] ;  /* 0x0000e000ff127b82 */ /* 0x001e240000000a00 */
        /* <DEDUP_REMOVED lines=14> */
.L_x_440:
[----:B------:R-:W-:Y:S05]  /*1310*/  BSYNC.RECONVERGENT B0 ;  /* 0x0000000000007941 */ /* 0x000fea0003800200 */
.L_x_439:
[----:B------:R-:W-:Y:S04]  /*1320*/  BSSY.RECONVERGENT B0, `(.L_x_441) ;  /* 0x0000011000007945 */ /* 0x000fe80003800200 */
[----:B------:R-:W-:Y:S05]  /*1330*/  @!P3 BRA `(.L_x_442) ;  /* 0x00000000003cb947 */ /* 0x000fea0003800000 */
[----:B01----:R-:W0:Y:S02]  /*1340*/  LDC.64 R18, c[0x0][0x380] ;  /* 0x0000e000ff127b82 */ /* 0x003e240000000a00 */
        /* <DEDUP_REMOVED lines=14> */
.L_x_442:
[----:B------:R-:W-:Y:S05]  /*1430*/  BSYNC.RECONVERGENT B0 ;  /* 0x0000000000007941 */ /* 0x000fea0003800200 */
.L_x_441:
[----:B------:R-:W-:Y:S04]  /*1440*/  BSSY.RECONVERGENT B0, `(.L_x_443) ;  /* 0x0000011000007945 */ /* 0x000fe80003800200 */
[----:B------:R-:W-:Y:S05]  /*1450*/  @P4 BRA `(.L_x_444) ;  /* 0x00000000003c4947 */ /* 0x000fea0003800000 */
[----:B012---:R-:W0:Y:S02]  /*1460*/  LDC.64 R18, c[0x0][0x380] ;  /* 0x0000e000ff127b82 */ /* 0x007e240000000a00 */
        /* <DEDUP_REMOVED lines=14> */
.L_x_444:
[----:B------:R-:W-:Y:S05]  /*1550*/  BSYNC.RECONVERGENT B0 ;  /* 0x0000000000007941 */ /* 0x000fea0003800200 */
.L_x_443:
[----:B------:R-:W-:Y:S04]  /*1560*/  BSSY.RECONVERGENT B0, `(.L_x_445) ;  /* 0x0000011000007945 */ /* 0x000fe80003800200 */
[----:B------:R-:W-:Y:S05]  /*1570*/  @P5 BRA `(.L_x_446) ;  /* 0x00000000003c5947 */ /* 0x000fea0003800000 */
[----:B0123--:R-:W0:Y:S02]  /*1580*/  LDC.64 R18, c[0x0][0x380] ;  /* 0x0000e000ff127b82 */ /* 0x00fe240000000a00 */
        /* <DEDUP_REMOVED lines=14> */
.L_x_446:
[----:B------:R-:W-:Y:S05]  /*1670*/  BSYNC.RECONVERGENT B0 ;  /* 0x0000000000007941 */ /* 0x000fea0003800200 */
.L_x_445:
[----:B------:R-:W-:Y:S01]  /*1680*/  BSSY.RECONVERGENT B0, `(.L_x_447) ;  /* 0x0000012000007945 */ /* 0x000fe20003800200 */
[----:B------:R-:W-:-:S03]  /*1690*/  IADD3 R12, PT, PT, R8, R12, R8 ;  /* 0x0000000c080c7210 */ /* 0x000fc60007ffe008 */
[----:B------:R-:W-:Y:S05]  /*16a0*/  @P0 BRA `(.L_x_448) ;  /* 0x00000000003c0947 */ /* 0x000fea0003800000 */
[----:B01234-:R-:W0:Y:S02]  /*16b0*/  LDC.64 R18, c[0x0][0x380] ;  /* 0x0000e000ff127b82 */ /* 0x01fe240000000a00 */
        /* <DEDUP_REMOVED lines=14> */
.L_x_448:
[----:B------:R-:W-:Y:S05]  /*17a0*/  BSYNC.RECONVERGENT B0 ;  /* 0x0000000000007941 */ /* 0x000fea0003800200 */
.L_x_447:
[----:B------:R-:W-:Y:S01]  /*17b0*/  IADD3 R10, PT, PT, R10, 0x2, RZ ;  /* 0x000000020a0a7810 */ /* 0x000fe20007ffe0ff */
[----:B------:R-:W-:Y:S01]  /*17c0*/  IMAD R23, R8, 0x8, R23 ;  /* 0x0000000808177824 */ /* 0x000fe200078e0217 */
[----:B01234-:R-:W-:Y:S02]  /*17d0*/  LEA R14, R0, R11, 0x3 ;  /* 0x0000000b000e7211 */ /* 0x01ffe400078e18ff */
[----:B------:R-:W-:Y:S02]  /*17e0*/  ISETP.NE.AND P0, PT, R10, RZ, PT ;  /* 0x000000ff0a00720c */ /* 0x000fe40003f05270 */
[C---:B------:R-:W-:Y:S02]  /*17f0*/  IADD3 R12, PT, PT, R8.reuse, R12, R8 ;  /* 0x0000000c080c7210 */ /* 0x040fe40007ffe008 */
[C---:B------:R-:W-:Y:S02]  /*1800*/  LEA R13, R8.reuse, R13, 0x3 ;  /* 0x0000000d080d7211 */ /* 0x040fe400078e18ff */
[----:B------:R-:W-:-:S02]  /*1810*/  LEA R15, R8, R15, 0x3 ;  /* 0x0000000f080f7211 */ /* 0x000fc400078e18ff */
[C---:B------:R-:W-:Y:S02]  /*1820*/  LEA R17, R8.reuse, R17, 0x3 ;  /* 0x0000001108117211 */ /* 0x040fe400078e18ff */
[C---:B------:R-:W-:Y:S02]  /*1830*/  LEA R21, R8.reuse, R21, 0x3 ;  /* 0x0000001508157211 */ /* 0x040fe400078e18ff */
[C---:B------:R-:W-:Y:S02]  /*1840*/  LEA R25, R8.reuse, R25, 0x3 ;  /* 0x0000001908197211 */ /* 0x040fe400078e18ff */
[----:B------:R-:W-:Y:S02]  /*1850*/  LEA R27, R8, R27, 0x3 ;  /* 0x0000001b081b7211 */ /* 0x000fe400078e18ff */
[----:B------:R-:W-:Y:S01]  /*1860*/  IADD3 R11, PT, PT, R29, R0, RZ ;  /* 0x000000001d0b7210 */ /* 0x000fe20007ffe0ff */
[----:B------:R-:W-:Y:S06]  /*1870*/  @P0 BRA `(.L_x_449) ;  /* 0xfffffff4003c0947 */ /* 0x000fec000383ffff */
[----:B------:R-:W-:-:S07]  /*1880*/  MOV R11, R14 ;  /* 0x0000000e000b7202 */ /* 0x000fce0000000f00 */
.L_x_432:
[----:B------:R-:W-:-:S04]  /*1890*/  LOP3.LUT R3, R3, 0x1, RZ, 0xc0, !PT ;  /* 0x0000000103037812 */ /* 0x000fc800078ec0ff */
[----:B------:R-:W-:-:S13]  /*18a0*/  ISETP.NE.U32.AND P0, PT, R3, 0x1, PT ;  /* 0x000000010300780c */ /* 0x000fda0003f05070 */
[----:B------:R-:W-:Y:S05]  /*18b0*/  @!P0 EXIT ;  /* 0x000000000000894d */ /* 0x000fea0003800000 */
[C---:B------:R-:W-:Y:S01]  /*18c0*/  ISETP.GE.AND P0, PT, R11.reuse, R2, PT ;  /* 0x000000020b00720c */ /* 0x040fe20003f06270 */
[----:B------:R-:W-:Y:S01]  /*18d0*/  IMAD.IADD R13, R11, 0x1, R0 ;  /* 0x000000010b0d7824 */ /* 0x000fe200078e0200 */
[----:B------:R-:W-:Y:S02]  /*18e0*/  BSSY.RECONVERGENT B0, `(.L_x_450) ;  /* 0x000001b000007945 */ /* 0x000fe40003800200 */
[----:B------:R-:W-:Y:S02]  /*18f0*/  ISETP.GE.OR P3, PT, R4, UR4, P0 ;  /* 0x0000000404007c0c */ /* 0x000fe40008766670 */
[C---:B------:R-:W-:Y:S02]  /*1900*/  IADD3 R15, PT, PT, R13.reuse, R0, RZ ;  /* 0x000000000d0f7210 */ /* 0x040fe40007ffe0ff */
[----:B------:R-:W-:Y:S02]  /*1910*/  ISETP.GE.AND P1, PT, R13, R2, PT ;  /* 0x000000020d00720c */ /* 0x000fe40003f26270 */
[----:B------:R-:W-:-:S02]  /*1920*/  IADD3 R3, PT, PT, R15, R0, RZ ;  /* 0x000000000f037210 */ /* 0x000fc40007ffe0ff */
[-C--:B------:R-:W-:Y:S02]  /*1930*/  ISETP.GE.AND P2, PT, R15, R2.reuse, PT ;  /* 0x000000020f00720c */ /* 0x080fe40003f46270 */
[----:B------:R-:W-:Y:S02]  /*1940*/  ISETP.GE.AND P4, PT, R3, R2, PT ;  /* 0x000000020300720c */ /* 0x000fe40003f86270 */
[C---:B------:R-:W-:Y:S02]  /*1950*/  ISETP.GE.OR P0, PT, R4.reuse, UR4, P1 ;  /* 0x0000000404007c0c */ /* 0x040fe40008f06670 */
[C---:B------:R-:W-:Y:S02]  /*1960*/  ISETP.GE.OR P1, PT, R4.reuse, UR4, P2 ;  /* 0x0000000404007c0c */ /* 0x040fe40009726670 */
[----:B------:R-:W-:Y:S01]  /*1970*/  ISETP.GE.OR P2, PT, R4, UR4, P4 ;  /* 0x0000000404007c0c */ /* 0x000fe2000a746670 */
[----:B------:R-:W-:-:S12]  /*1980*/  @P3 BRA `(.L_x_451) ;  /* 0x0000000000403947 */ /* 0x000fd80003800000 */
[----:B------:R-:W0:Y:S01]  /*1990*/  LDC.64 R2, c[0x0][0x380] ;  /* 0x0000e000ff027b82 */ /* 0x000e220000000a00 */
[----:B------:R-:W1:Y:S07]  /*19a0*/  LDCU.U8 UR5, c[0x0][0x3c0] ;  /* 0x00007800ff0577ac */ /* 0x000e6e0008000000 */
[----:B------:R-:W2:Y:S01]  /*19b0*/  LDC.64 R10, c[0x0][0x3b0] ;  /* 0x0000ec00ff0a7b82 */ /* 0x000ea20000000a00 */
[----:B0-----:R-:W-:-:S06]  /*19c0*/  IMAD.WIDE R2, R12, 0x2, R2 ;  /* 0x000000020c027825 */ /* 0x001fcc00078e0202 */
[----:B------:R-:W3:Y:S01]  /*19d0*/  LDG.E.U16.CONSTANT R2, desc[UR8][R2.64] ;  /* 0x0000000802027981 */ /* 0x000ee2000c1e9500 */
[----:B-1----:R-:W-:Y:S01]  /*19e0*/  UPRMT UR5, UR5, 0x8880, URZ ;  /* 0x0000888005057896 */ /* 0x002fe200080000ff */
[----:B---3--:R-:W-:Y:S02]  /*19f0*/  HADD2.F32 R0, -RZ, R2.H0_H0 ;  /* 0x20000002ff007230 */ /* 0x008fe40000004100 */
[----:B--2---:R-:W-:-:S04]  /*1a00*/  IMAD.WIDE R2, R12, 0x2, R10 ;  /* 0x000000020c027825 */ /* 0x004fc800078e020a */
        /* <DEDUP_REMOVED lines=8> */
.L_x_451:
[----:B------:R-:W-:Y:S05]  /*1a90*/  BSYNC.RECONVERGENT B0 ;  /* 0x0000000000007941 */ /* 0x000fea0003800200 */
.L_x_450:
[----:B------:R-:W-:Y:S01]  /*1aa0*/  BSSY.RECONVERGENT B0, `(.L_x_452) ;  /* 0x0000013000007945 */ /* 0x000fe20003800200 */
[----:B------:R-:W-:-:S03]  /*1ab0*/  IADD3 R13, PT, PT, R12, R8, RZ ;  /* 0x000000080c0d7210 */ /* 0x000fc60007ffe0ff */
[----:B------:R-:W-:Y:S05]  /*1ac0*/  @P0 BRA `(.L_x_453) ;  /* 0x0000000000400947 */ /* 0x000fea0003800000 */
[----:B0-----:R-:W0:Y:S01]  /*1ad0*/  LDC.64 R2, c[0x0][0x380] ;  /* 0x0000e000ff027b82 */ /* 0x001e220000000a00 */
        /* <DEDUP_REMOVED lines=15> */
.L_x_453:
[----:B------:R-:W-:Y:S05]  /*1bd0*/  BSYNC.RECONVERGENT B0 ;  /* 0x0000000000007941 */ /* 0x000fea0003800200 */
.L_x_452:
[----:B------:R-:W-:Y:S01]  /*1be0*/  BSSY.RECONVERGENT B0, `(.L_x_454) ;  /* 0x0000013000007945 */ /* 0x000fe20003800200 */
[----:B------:R-:W-:-:S03]  /*1bf0*/  IADD3 R13, PT, PT, R13, R8, RZ ;  /* 0x000000080d0d7210 */ /* 0x000fc60007ffe0ff */
[----:B------:R-:W-:Y:S05]  /*1c00*/  @P1 BRA `(.L_x_455) ;  /* 0x0000000000401947 */ /* 0x000fea0003800000 */
[----:B01----:R-:W0:Y:S01]  /*1c10*/  LDC.64 R2, c[0x0][0x380] ;  /* 0x0000e000ff027b82 */ /* 0x003e220000000a00 */
        /* <DEDUP_REMOVED lines=15> */
.L_x_455:
[----:B------:R-:W-:Y:S05]  /*1d10*/  BSYNC.RECONVERGENT B0 ;  /* 0x0000000000007941 */ /* 0x000fea0003800200 */
.L_x_454:
[----:B------:R-:W-:Y:S05]  /*1d20*/  @P2 EXIT ;  /* 0x000000000000294d */ /* 0x000fea0003800000 */
[----:B012---:R-:W0:Y:S01]  /*1d30*/  LDC.64 R2, c[0x0][0x380] ;  /* 0x0000e000ff027b82 */ /* 0x007e220000000a00 */
[----:B------:R-:W-:Y:S01]  /*1d40*/  IADD3 R13, PT, PT, R13, R8, RZ ;  /* 0x000000080d0d7210 */ /* 0x000fe20007ffe0ff */
[----:B------:R-:W1:Y:S04]  /*1d50*/  LDCU.U8 UR4, c[0x0][0x3c0] ;  /* 0x00007800ff0477ac */ /* 0x000e680008000000 */
[----:B0-----:R-:W-:-:S06]  /*1d60*/  IMAD.WIDE R2, R13, 0x2, R2 ;  /* 0x000000020d027825 */ /* 0x001fcc00078e0202 */
[----:B------:R-:W2:Y:S01]  /*1d70*/  LDG.E.U16.CONSTANT R2, desc[UR8][R2.64] ;  /* 0x0000000802027981 */ /* 0x000ea2000c1e9500 */
[----:B-1----:R-:W-:Y:S01]  /*1d80*/  UPRMT UR4, UR4, 0x8880, URZ ;  /* 0x0000888004047896 */ /* 0x002fe200080000ff */
[----:B--2---:R-:W-:-:S05]  /*1d90*/  HADD2.F32 R0, -RZ, R2.H0_H0 ;  /* 0x20000002ff007230 */ /* 0x004fca0000004100 */
[----:B-----5:R-:W-:Y:S02]  /*1da0*/  FADD.FTZ R0, -R5, R0 ;  /* 0x0000000005007221 */ /* 0x020fe40000010100 */
[----:B------:R-:W0:Y:S02]  /*1db0*/  LDC.64 R4, c[0x0][0x3b0] ;  /* 0x0000ec00ff047b82 */ /* 0x000e240000000a00 */
[----:B------:R-:W-:-:S04]  /*1dc0*/  FMUL.FTZ R0, R0, R7 ;  /* 0x0000000700007220 */ /* 0x000fc80000410000 */
[----:B------:R-:W-:-:S05]  /*1dd0*/  FFMA.FTZ R0, R6, R0, R9 ;  /* 0x0000000006007223 */ /* 0x000fca0000010009 */
[----:B------:R-:W-:-:S04]  /*1de0*/  FSETP.GTU.FTZ.AND P0, PT, R0, RZ, PT ;  /* 0x000000ff0000720b */ /* 0x000fc80003f1c000 */
[----:B------:R-:W-:Y:S01]  /*1df0*/  ISETP.NE.AND P0, PT, RZ, UR4, !P0 ;  /* 0x00000004ff007c0c */ /* 0x000fe2000c705270 */
[----:B0-----:R-:W-:-:S12]  /*1e00*/  IMAD.WIDE R2, R13, 0x2, R4 ;  /* 0x000000020d027825 */ /* 0x001fd800078e0204 */
[----:B------:R-:W-:-:S04]  /*1e10*/  @!P0 F2FP.F16.F32.PACK_AB R0, RZ, R0 ;  /* 0x00000000ff00823e */ /* 0x000fc800000000ff */
[----:B------:R-:W-:-:S05]  /*1e20*/  @P0 PRMT R0, RZ, 0x7610, R0 ;  /* 0x00007610ff000816 */ /* 0x000fca0000000000 */
[----:B------:R-:W-:Y:S01]  /*1e30*/  STG.E.U16 desc[UR8][R2.64], R0 ;  /* 0x0000000002007986 */ /* 0x000fe2000c101508 */
[----:B------:R-:W-:Y:S05]  /*1e40*/  EXIT ;  /* 0x000000000000794d */ /* 0x000fea0003800000 */
.L_x_456:
        /* <DEDUP_REMOVED lines=11> */
.L_x_776:


//--------------------- .text._Z31batchnorm_forward_c_last_kernelIN3c104HalfEffLi4EEvPKT_S4_PKT0_S7_PKT1_SA_PS2_iib --------------------------
	.section	.text._Z31batchnorm_forward_c_last_kernelIN3c104HalfEffLi4EEvPKT_S4_PKT0_S7_PKT1_SA_PS2_iib,"ax",@progbits
	.align	128
        .global         _Z31batchnorm_forward_c_last_kernelIN3c104HalfEffLi4EEvPKT_S4_PKT0_S7_PKT1_SA_PS2_iib
        .type           _Z31batchnorm_forward_c_last_kernelIN3c104HalfEffLi4EEvPKT_S4_PKT0_S7_PKT1_SA_PS2_iib,@function
        .size           _Z31batchnorm_forward_c_last_kernelIN3c104HalfEffLi4EEvPKT_S4_PKT0_S7_PKT1_SA_PS2_iib,(.L_x_777 - _Z31batchnorm_forward_c_last_kernelIN3c104HalfEffLi4EEvPKT_S4_PKT0_S7_PKT1_SA_PS2_iib)
        .other          _Z31batchnorm_forward_c_last_kernelIN3c104HalfEffLi4EEvPKT_S4_PKT0_S7_PKT1_SA_PS2_iib,@"STO_CUDA_ENTRY STV_DEFAULT"
_Z31batchnorm_forward_c_last_kernelIN3c104HalfEffLi4EEvPKT_S4_PKT0_S7_PKT1_SA_PS2_iib:
.text._Z31batchnorm_forward_c_last_kernelIN3c104HalfEffLi4EEvPKT_S4_PKT0_S7_PKT1_SA_PS2_iib:
        /* <DEDUP_REMOVED lines=8> */
[----:B0-----:R-:W-:Y:S02]  /*0080*/  IMAD R0, R13, UR5, RZ ;  /* 0x000000050d007c24 */ /* 0x001fe4000f8e02ff */
[----:B------:R-:W-:-:S03]  /*0090*/  VIADD R3, R2, 0xffffffff ;  /* 0xffffffff02037836 */ /* 0x000fc60000000000 */
        /* <DEDUP_REMOVED lines=10> */
[----:B0-----:R-:W-:Y:S01]  /*0140*/  HFMA2 R4, -RZ, RZ, 0, 0 ;  /* 0x00000000ff047431 */ /* 0x001fe200000001ff */
        /* <DEDUP_REMOVED lines=14> */
[----:B------:R-:W-:Y:S01]  /*0230*/  @P0 VIADD R5, R5, 0x1 ;  /* 0x0000000105050836 */ /* 0x000fe20000000000 */
[----:B--2---:R-:W-:-:S04]  /*0240*/  ISETP.NE.U32.AND P0, PT, RZ, UR6, PT ;  /* 0x00000006ff007c0c */ /* 0x004fc8000bf05070 */
[----:B------:R-:W-:Y:S01]  /*0250*/  ISETP.NE.AND.EX P0, PT, RZ, UR7, PT, P0 ;  /* 0x00000007ff007c0c */ /* 0x000fe2000bf05300 */
[----:B------:R-:W2:Y:S01]  /*0260*/  @P1 LDC.64 R18, c[0x0][0x3a8] ;  /* 0x0000ea00ff121b82 */ /* 0x000ea20000000a00 */
[----:B------:R-:W-:Y:S02]  /*0270*/  MOV R3, R5 ;  /* 0x0000000500037202 */ /* 0x000fe40000000f00 */
[----:B------:R-:W3:Y:S02]  /*0280*/  S2R R5, SR_TID.X ;  /* 0x0000000000057919 */ /* 0x000ee40000002100 */
[----:B------:R-:W-:Y:S02]  /*0290*/  @!P3 IADD3 R3, PT, PT, -R3, RZ, RZ ;  /* 0x000000ff0303b210 */ /* 0x000fe40007ffe1ff */
[----:B------:R-:W-:-:S04]  /*02a0*/  @!P2 LOP3.LUT R3, RZ, R10, RZ, 0x33, !PT ;  /* 0x0000000aff03a212 */ /* 0x000fc800078e33ff */
[----:B------:R-:W-:Y:S01]  /*02b0*/  ISETP.GE.AND P2, PT, R3, RZ, PT ;  /* 0x000000ff0300720c */ /* 0x000fe20003f46270 */
[----:B------:R-:W4:-:S12]  /*02c0*/  @P0 LDC.64 R14, c[0x0][0x3a0] ;  /* 0x0000e800ff0e0b82 */ /* 0x000f180000000a00 */
[----:B-1----:R-:W-:Y:S05]  /*02d0*/  @!P2 EXIT ;  /* 0x000000000000a94d */ /* 0x002fea0003800000 */
[----:B------:R-:W1:Y:S01]  /*02e0*/  LDC.64 R16, c[0x0][0x390] ;  /* 0x0000e400ff107b82 */ /* 0x000e620000000a00 */
[----:B------:R-:W4:Y:S01]  /*02f0*/  LDCU.64 UR8, c[0x0][0x358] ;  /* 0x00006b00ff0877ac */ /* 0x000f220008000a00 */
[----:B0--3--:R-:W-:Y:S01]  /*0300*/  IMAD R4, R4, UR4, R5 ;  /* 0x0000000404047c24 */ /* 0x009fe2000f8e0205 */
[----:B------:R-:W-:Y:S02]  /*0310*/  MOV R5, 0x3f800000 ;  /* 0x3f80000000057802 */ /* 0x000fe40000000f00 */
[----:B------:R-:W-:Y:S01]  /*0320*/  MOV R6, RZ ;  /* 0x000000ff00067202 */ /* 0x000fe20000000f00 */
[C---:B--2---:R-:W-:Y:S02]  /*0330*/  @P1 IMAD.WIDE R22, R4.reuse, 0x4, R18 ;  /* 0x0000000404161825 */ /* 0x044fe400078e0212 */
[----:B------:R-:W0:Y:S01]  /*0340*/  LDC.64 R8, c[0x0][0x398] ;  /* 0x0000e600ff087b82 */ /* 0x000e220000000a00 */
[----:B------:R-:W2:Y:S01]  /*0350*/  S2R R24, SR_CTAID.Y ;  /* 0x0000000000187919 */ /* 0x000ea20000002600 */
[C---:B----4-:R-:W-:Y:S01]  /*0360*/  @P0 IMAD.WIDE R14, R4.reuse, 0x4, R14 ;  /* 0x00000004040e0825 */ /* 0x050fe200078e020e */
[----:B------:R-:W3:Y:S01]  /*0370*/  LDCU.64 UR6, c[0x0][0x388] ;  /* 0x00007100ff0677ac */ /* 0x000ee20008000a00 */
[----:B------:R-:W2:Y:S01]  /*0380*/  S2R R20, SR_TID.Y ;  /* 0x0000000000147919 */ /* 0x000ea20000002200 */
[----:B------:R-:W4:Y:S02]  /*0390*/  LDCU UR4, c[0x0][0x3bc] ;  /* 0x00007780ff0477ac */ /* 0x000f240008000800 */
[----:B------:R0:W5:Y:S04]  /*03a0*/  @P0 LDG.E.CONSTANT R5, desc[UR8][R14.64] ;  /* 0x000000080e050981 */ /* 0x000168000c1e9900 */
[----:B------:R0:W5:Y:S01]  /*03b0*/  @P1 LDG.E.CONSTANT R6, desc[UR8][R22.64] ;  /* 0x0000000816061981 */ /* 0x000162000c1e9900 */
[----:B-1----:R-:W-:-:S05]  /*03c0*/  IMAD.WIDE R16, R4, 0x4, R16 ;  /* 0x0000000404107825 */ /* 0x002fca00078e0210 */
[----:B------:R1:W5:Y:S01]  /*03d0*/  LDG.E.CONSTANT R7, desc[UR8][R16.64] ;  /* 0x0000000810077981 */ /* 0x000362000c1e9900 */
[----:B0-----:R-:W-:-:S05]  /*03e0*/  IMAD.WIDE R18, R4, 0x4, R8 ;  /* 0x0000000404127825 */ /* 0x001fca00078e0208 */
[----:B------:R1:W5:Y:S01]  /*03f0*/  LDG.E.CONSTANT R9, desc[UR8][R18.64] ;  /* 0x0000000812097981 */ /* 0x000362000c1e9900 */
[----:B---3--:R-:W-:-:S04]  /*0400*/  UISETP.NE.U32.AND UP0, UPT, UR6, URZ, UPT ;  /* 0x000000ff0600728c */ /* 0x008fc8000bf05070 */
[----:B------:R-:W-:Y:S01]  /*0410*/  UISETP.NE.AND.EX UP0, UPT, UR7, URZ, UPT, UP0 ;  /* 0x000000ff0700728c */ /* 0x000fe2000bf05300 */
[----:B--2---:R-:W-:Y:S02]  /*0420*/  IMAD R11, R24, UR5, R20 ;  /* 0x00000005180b7c24 */ /* 0x004fe4000f8e0214 */
[----:B----4-:R-:W-:Y:S02]  /*0430*/  IMAD R8, R0, UR4, RZ ;  /* 0x0000000400087c24 */ /* 0x010fe4000f8e02ff */
[----:B------:R-:W-:-:S04]  /*0440*/  IMAD R12, R11, UR4, R4 ;  /* 0x000000040b0c7c24 */ /* 0x000fc8000f8e0204 */
[----:B-1----:R-:W-:Y:S05]  /*0450*/  BRA.U !UP0, `(.L_x_457) ;  /* 0x0000000508c47547 */ /* 0x002fea000b800000 */
[----:B------:R-:W0:Y:S01]  /*0460*/  LDC.64 R18, c[0x0][0x3b0] ;  /* 0x0000ec00ff127b82 */ /* 0x000e220000000a00 */
[C-C-:B------:R-:W-:Y:S01]  /*0470*/  IMAD R25, R13.reuse, 0x2, R24.reuse ;  /* 0x000000020d197824 */ /* 0x140fe200078e0218 */
[----:B------:R-:W-:Y:S01]  /*0480*/  ISETP.GE.AND P1, PT, R4, UR4, PT ;  /* 0x0000000404007c0c */ /* 0x000fe2000bf26270 */
[C---:B------:R-:W-:Y:S01]  /*0490*/  IMAD R21, R13.reuse, 0x3, R24 ;  /* 0x000000030d157824 */ /* 0x040fe200078e0218 */
[----:B------:R-:W-:Y:S01]  /*04a0*/  IADD3 R13, PT, PT, R13, R24, RZ ;  /* 0x000000180d0d7210 */ /* 0x000fe20007ffe0ff */
[--C-:B------:R-:W-:Y:S01]  /*04b0*/  IMAD R25, R25, UR5, R20.reuse ;  /* 0x0000000519197c24 */ /* 0x100fe2000f8e0214 */
[----:B------:R-:W-:Y:S01]  /*04c0*/  IADD3 R0, PT, PT, -R3, RZ, RZ ;  /* 0x000000ff03007210 */ /* 0x000fe20007ffe1ff */
[--C-:B------:R-:W-:Y:S01]  /*04d0*/  IMAD R21, R21, UR5, R20.reuse ;  /* 0x0000000515157c24 */ /* 0x100fe2000f8e0214 */
[----:B------:R-:W1:Y:S01]  /*04e0*/  LDC.64 R16, c[0x0][0x380] ;  /* 0x0000e000ff107b82 */ /* 0x000e620000000a00 */
[----:B------:R-:W-:Y:S01]  /*04f0*/  IMAD R13, R13, UR5, R20 ;  /* 0x000000050d0d7c24 */ /* 0x000fe2000f8e0214 */
[----:B------:R-:W2:Y:S01]  /*0500*/  LDCU.U8 UR6, c[0x0][0x3c0] ;  /* 0x00007800ff0677ac */ /* 0x000ea20008000000 */
[----:B------:R-:W-:-:S02]  /*0510*/  IMAD R29, R25, UR4, R4 ;  /* 0x00000004191d7c24 */ /* 0x000fc4000f8e0204 */
[--C-:B------:R-:W-:Y:S01]  /*0520*/  IMAD R27, R21, UR4, R4.reuse ;  /* 0x00000004151b7c24 */ /* 0x100fe2000f8e0204 */
[----:B------:R-:W3:Y:S01]  /*0530*/  LDCU UR7, c[0x0][0x3b8] ;  /* 0x00007700ff0777ac */ /* 0x000ee20008000800 */
[----:B------:R-:W-:Y:S01]  /*0540*/  IMAD R4, R13, UR4, R4 ;  /* 0x000000040d047c24 */ /* 0x000fe2000f8e0204 */
[----:B------:R-:W4:Y:S06]  /*0550*/  LDC.64 R14, c[0x0][0x388] ;  /* 0x0000e200ff0e7b82 */ /* 0x000f2c0000000a00 */
.L_x_466:
[----:B---3--:R-:W-:Y:S01]  /*0560*/  ISETP.GE.OR P0, PT, R11, UR7, P1 ;  /* 0x000000070b007c0c */ /* 0x008fe20008f06670 */
[----:B------:R-:W-:Y:S01]  /*0570*/  BSSY.RECONVERGENT B0, `(.L_x_458) ;  /* 0x0000016000007945 */ /* 0x000fe20003800200 */
[----:B------:R-:W-:Y:S02]  /*0580*/  ISETP.GE.OR P4, PT, R13, UR7, P1 ;  /* 0x000000070d007c0c */ /* 0x000fe40008f86670 */
[----:B------:R-:W-:Y:S02]  /*0590*/  ISETP.GE.OR P3, PT, R25, UR7, P1 ;  /* 0x0000000719007c0c */ /* 0x000fe40008f66670 */
[----:B------:R-:W-:-:S07]  /*05a0*/  ISETP.GE.OR P2, PT, R21, UR7, P1 ;  /* 0x0000000715007c0c */ /* 0x000fce0008f46670 */
[----:B0-2---:R-:W-:Y:S06]  /*05b0*/  @P0 BRA `(.L_x_459) ;  /* 0x0000000000440947 */ /* 0x005fec0003800000 */
[----:B-1----:R-:W-:-:S06]  /*05c0*/  IMAD.WIDE R22, R12, 0x2, R16 ;  /* 0x000000020c167825 */ /* 0x002fcc00078e0210 */
[----:B------:R-:W3:Y:S01]  /*05d0*/  LDG.E.U16.CONSTANT R22, desc[UR8][R22.64] ;  /* 0x0000000816167981 */ /* 0x000ee2000c1e9500 */
[----:B----4-:R-:W-:-:S06]  /*05e0*/  IMAD.WIDE R2, R12, 0x2, R14 ;  /* 0x000000020c027825 */ /* 0x010fcc00078e020e */
[----:B------:R-:W4:Y:S01]  /*05f0*/  LDG.E.U16.CONSTANT R2, desc[UR8][R2.64] ;  /* 0x0000000802027981 */ /* 0x000f22000c1e9500 */
[----:B--2---:R-:W-:Y:S01]  /*0600*/  UPRMT UR4, UR6, 0x8880, URZ ;  /* 0x0000888006047896 */ /* 0x004fe200080000ff */
[----:B---3--:R-:W-:-:S05]  /*0610*/  HADD2.F32 R20, -RZ, R22.H0_H0 ;  /* 0x20000016ff147230 */ /* 0x008fca0000004100 */
[----:B-----5:R-:W-:Y:S01]  /*0620*/  FADD.FTZ R20, -R7, R20 ;  /* 0x0000001407147221 */ /* 0x020fe20000010100 */
[----:B----4-:R-:W-:-:S03]  /*0630*/  HADD2.F32 R24, -RZ, R2.H0_H0 ;  /* 0x20000002ff187230 */ /* 0x010fc60000004100 */
        /* <DEDUP_REMOVED lines=9> */
.L_x_459:
[----:B--2---:R-:W-:Y:S05]  /*06d0*/  BSYNC.RECONVERGENT B0 ;  /* 0x0000000000007941 */ /* 0x004fea0003800200 */
.L_x_458:
[----:B------:R-:W-:Y:S04]  /*06e0*/  BSSY.RECONVERGENT B0, `(.L_x_460) ;  /* 0x0000013000007945 */ /* 0x000fe80003800200 */
[----:B------:R-:W-:Y:S05]  /*06f0*/  @P4 BRA `(.L_x_461) ;  /* 0x0000000000444947 */ /* 0x000fea0003800000 */
[----:B-1----:R-:W-:-:S06]  /*0700*/  IMAD.WIDE R22, R4, 0x2, R16 ;  /* 0x0000000204167825 */ /* 0x002fcc00078e0210 */
        /* <DEDUP_REMOVED lines=16> */
.L_x_461:
[----:B------:R-:W-:Y:S05]  /*0810*/  BSYNC.RECONVERGENT B0 ;  /* 0x0000000000007941 */ /* 0x000fea0003800200 */
.L_x_460:
        /* <DEDUP_REMOVED lines=19> */
.L_x_463:
[----:B------:R-:W-:Y:S05]  /*0950*/  BSYNC.RECONVERGENT B0 ;  /* 0x0000000000007941 */ /* 0x000fea0003800200 */
.L_x_462:
[----:B------:R-:W-:Y:S01]  /*0960*/  BSSY.RECONVERGENT B0, `(.L_x_464) ;  /* 0x0000014000007945 */ /* 0x000fe20003800200 */
[----:B------:R-:W-:-:S03]  /*0970*/  IADD3 R12, PT, PT, R8, R12, R8 ;  /* 0x0000000c080c7210 */ /* 0x000fc60007ffe008 */
[----:B------:R-:W-:Y:S05]  /*0980*/  @P2 BRA `(.L_x_465) ;  /* 0x0000000000442947 */ /* 0x000fea0003800000 */
[----:B-1----:R-:W-:-:S06]  /*0990*/  IMAD.WIDE R22, R27, 0x2, R16 ;  /* 0x000000021b167825 */ /* 0x002fcc00078e0210 */
[----:B------:R-:W2:Y:S02]  /*09a0*/  LDG.E.U16.CONSTANT R22, desc[UR8][R22.64] ;  /* 0x0000000816167981 */ /* 0x000ea4000c1e9500 */
[----:B0-234-:R-:W-:-:S06]  /*09b0*/  IMAD.WIDE R2, R27, 0x2, R14 ;  /* 0x000000021b027825 */ /* 0x01dfcc00078e020e */
[----:B------:R-:W2:Y:S01]  /*09c0*/  LDG.E.U16.CONSTANT R2, desc[UR8][R2.64] ;  /* 0x0000000802027981 */ /* 0x000ea2000c1e9500 */
[----:B------:R-:W-:Y:S01]  /*09d0*/  UPRMT UR4, UR6, 0x8880, URZ ;  /* 0x0000888006047896 */ /* 0x000fe200080000ff */
[----:B------:R-:W-:-:S05]  /*09e0*/  HADD2.F32 R20, -RZ, R22.H0_H0 ;  /* 0x20000016ff147230 */ /* 0x000fca0000004100 */
[----:B-----5:R-:W-:Y:S01]  /*09f0*/  FADD.FTZ R20, -R7, R20 ;  /* 0x0000001407147221 */ /* 0x020fe20000010100 */
[----:B--2---:R-:W-:-:S03]  /*0a00*/  HADD2.F32 R24, -RZ, R2.H0_H0 ;  /* 0x20000002ff187230 */ /* 0x004fc60000004100 */
        /* <DEDUP_REMOVED lines=9> */
.L_x_465:
[----:B------:R-:W-:Y:S05]  /*0aa0*/  BSYNC.RECONVERGENT B0 ;  /* 0x0000000000007941 */ /* 0x000fea0003800200 */
.L_x_464:
[----:B------:R-:W-:Y:S01]  /*0ab0*/  IADD3 R0, PT, PT, R0, 0x1, RZ ;  /* 0x0000000100007810 */ /* 0x000fe20007ffe0ff */
[C---:B------:R-:W-:Y:S01]  /*0ac0*/  IMAD R27, R8.reuse, 0x4, R27 ;  /* 0x00000004081b7824 */ /* 0x040fe200078e021b */
[----:B------:R-:W-:Y:S01]  /*0ad0*/  IADD3 R12, PT, PT, R8, R12, R8 ;  /* 0x0000000c080c7210 */ /* 0x000fe20007ffe008 */
[----:B------:R-:W-:Y:S01]  /*0ae0*/  IMAD.IADD R21, R10, 0x1, R21 ;  /* 0x000000010a157824 */ /* 0x000fe200078e0215 */
[----:B------:R-:W-:Y:S02]  /*0af0*/  ISETP.NE.AND P0, PT, R0, 0x1, PT ;  /* 0x000000010000780c */ /* 0x000fe40003f05270 */
[C---:B------:R-:W-:Y:S02]  /*0b00*/  LEA R29, R8.reuse, R29, 0x2 ;  /* 0x0000001d081d7211 */ /* 0x040fe400078e10ff */
[----:B------:R-:W-:Y:S02]  /*0b10*/  LEA R4, R8, R4, 0x2 ;  /* 0x0000000408047211 */ /* 0x000fe400078e10ff */
[----:B------:R-:W-:-:S02]  /*0b20*/  IADD3 R11, PT, PT, R10, R11, RZ ;  /* 0x0000000b0a0b7210 */ /* 0x000fc40007ffe0ff */
[C---:B------:R-:W-:Y:S02]  /*0b30*/  IADD3 R13, PT, PT, R10.reuse, R13, RZ ;  /* 0x0000000d0a0d7210 */ /* 0x040fe40007ffe0ff */
[----:B------:R-:W-:-:S03]  /*0b40*/  IADD3 R25, PT, PT, R10, R25, RZ ;  /* 0x000000190a197210 */ /* 0x000fc60007ffe0ff */
[----:B------:R-:W-:Y:S05]  /*0b50*/  @P0 BRA `(.L_x_466) ;  /* 0xfffffff800800947 */ /* 0x000fea000383ffff */
[----:B------:R-:W-:Y:S05]  /*0b60*/  EXIT ;  /* 0x000000000000794d */ /* 0x000fea0003800000 */
.L_x_457:
[----:B------:R-:W-:-:S13]  /*0b70*/  ISETP.NE.AND P0, PT, R3, RZ, PT ;  /* 0x000000ff0300720c */ /* 0x000fda0003f05270 */
[----:B------:R-:W-:Y:S05]  /*0b80*/  @!P0 BRA `(.L_x_467) ;  /* 0x0000000c00388947 */ /* 0x000fea0003800000 */
[----:B------:R-:W0:Y:S01]  /*0b90*/  LDC R2, c[0x0][0x3b8] ;  /* 0x0000ee00ff027b82 */ /* 0x000e220000000800 */
[CC--:B------:R-:W-:Y:S01]  /*0ba0*/  LEA R17, R13.reuse, R24.reuse, 0x1 ;  /* 0x000000180d117211 */ /* 0x0c0fe200078e08ff */
[C-C-:B------:R-:W-:Y:S01]  /*0bb0*/  IMAD R23, R13.reuse, 0x3, R24.reuse ;  /* 0x000000030d177824 */ /* 0x140fe200078e0218 */
[CC--:B------:R-:W-:Y:S01]  /*0bc0*/  LEA R15, R13.reuse, R24.reuse, 0x2 ;  /* 0x000000180d0f7211 */ /* 0x0c0fe200078e10ff */
[C-C-:B------:R-:W-:Y:S01]  /*0bd0*/  IMAD R19, R13.reuse, 0x5, R24.reuse ;  /* 0x000000050d137824 */ /* 0x140fe200078e0218 */
[C---:B------:R-:W-:Y:S01]  /*0be0*/  IADD3 R29, PT, PT, R13.reuse, R24, RZ ;  /* 0x000000180d1d7210 */ /* 0x040fe20007ffe0ff */
[--C-:B------:R-:W-:Y:S01]  /*0bf0*/  IMAD R21, R13, 0x6, R24.reuse ;  /* 0x000000060d157824 */ /* 0x100fe200078e0218 */
[----:B------:R-:W-:Y:S01]  /*0c00*/  IADD3 R10, PT, PT, R3, 0x1, RZ ;  /* 0x00000001030a7810 */ /* 0x000fe20007ffe0ff */
[----:B------:R-:W-:Y:S01]  /*0c10*/  IMAD R25, R13, 0x7, R24 ;  /* 0x000000070d197824 */ /* 0x000fe200078e0218 */
[----:B------:R-:W-:Y:S01]  /*0c20*/  ISETP.GE.AND P1, PT, R4, UR4, PT ;  /* 0x0000000404007c0c */ /* 0x000fe2000bf26270 */
[--C-:B------:R-:W-:Y:S01]  /*0c30*/  IMAD R13, R17, UR5, R20.reuse ;  /* 0x00000005110d7c24 */ /* 0x100fe2000f8e0214 */
[----:B------:R-:W-:Y:S01]  /*0c40*/  LOP3.LUT R10, R10, 0x7ffffffe, RZ, 0xc0, !PT ;  /* 0x7ffffffe0a0a7812 */ /* 0x000fe200078ec0ff */
[--C-:B------:R-:W-:Y:S01]  /*0c50*/  IMAD R27, R23, UR5, R20.reuse ;  /* 0x00000005171b7c24 */ /* 0x100fe2000f8e0214 */
[----:B------:R-:W1:Y:S01]  /*0c60*/  LDCU.U8 UR7, c[0x0][0x3c0] ;  /* 0x00007800ff0777ac */ /* 0x000e620008000000 */
[----:B------:R-:W-:-:S02]  /*0c70*/  IMAD R17, R15, UR5, R20 ;  /* 0x000000050f117c24 */ /* 0x000fc4000f8e0214 */
[--C-:B------:R-:W-:Y:S01]  /*0c80*/  IMAD R19, R19, UR5, R20.reuse ;  /* 0x0000000513137c24 */ /* 0x100fe2000f8e0214 */
[----:B------:R-:W2:Y:S01]  /*0c90*/  LDCU UR6, c[0x0][0x3bc] ;  /* 0x00007780ff0677ac */ /* 0x000ea20008000800 */
[--C-:B------:R-:W-:Y:S02]  /*0ca0*/  IMAD R23, R21, UR5, R20.reuse ;  /* 0x0000000515177c24 */ /* 0x100fe4000f8e0214 */
[--C-:B------:R-:W-:Y:S02]  /*0cb0*/  IMAD R25, R25, UR5, R20.reuse ;  /* 0x0000000519197c24 */ /* 0x100fe4000f8e0214 */
[----:B------:R-:W-:Y:S02]  /*0cc0*/  IMAD R29, R29, UR5, R20 ;  /* 0x000000051d1d7c24 */ /* 0x000fe4000f8e0214 */
[--C-:B------:R-:W-:Y:S02]  /*0cd0*/  IMAD R15, R27, UR4, R4.reuse ;  /* 0x000000041b0f7c24 */ /* 0x100fe4000f8e0204 */
[----:B------:R-:W-:-:S02]  /*0ce0*/  IMAD R13, R13, UR4, R4 ;  /* 0x000000040d0d7c24 */ /* 0x000fc4000f8e0204 */
[--C-:B------:R-:W-:Y:S02]  /*0cf0*/  IMAD R17, R17, UR4, R4.reuse ;  /* 0x0000000411117c24 */ /* 0x100fe4000f8e0204 */
[--C-:B------:R-:W-:Y:S02]  /*0d00*/  IMAD R21, R19, UR4, R4.reuse ;  /* 0x0000000413157c24 */ /* 0x100fe4000f8e0204 */
[--C-:B------:R-:W-:Y:S02]  /*0d10*/  IMAD R23, R23, UR4, R4.reuse ;  /* 0x0000000417177c24 */ /* 0x100fe4000f8e0204 */
[--C-:B------:R-:W-:Y:S02]  /*0d20*/  IMAD R25, R25, UR4, R4.reuse ;  /* 0x0000000419197c24 */ /* 0x100fe4000f8e0204 */
[----:B------:R-:W-:Y:S02]  /*0d30*/  IMAD R27, R29, UR4, R4 ;  /* 0x000000041d1b7c24 */ /* 0x000fe4000f8e0204 */
[----:B-12---:R-:W-:-:S07]  /*0d40*/  IMAD.MOV R10, RZ, RZ, -R10 ;  /* 0x000000ffff0a7224 */ /* 0x006fce00078e0a0a */
.L_x_484:
        /* <DEDUP_REMOVED lines=19> */
.L_x_469:
[----:B------:R-:W-:Y:S05]  /*0e80*/  BSYNC.RECONVERGENT B0 ;  /* 0x0000000000007941 */ /* 0x000fea0003800200 */
.L_x_468:
[-C--:B0-----:R-:W-:Y:S01]  /*0e90*/  IADD3 R19, PT, PT, R11, R0.reuse, RZ ;  /* 0x000000000b137210 */ /* 0x081fe20007ffe0ff */
[----:B------:R-:W-:Y:S01]  /*0ea0*/  BSSY.RECONVERGENT B0, `(.L_x_470) ;  /* 0x0000014000007945 */ /* 0x000fe20003800200 */
[----:B------:R-:W-:Y:S02]  /*0eb0*/  ISETP.GE.AND P0, PT, R4, UR4, PT ;  /* 0x0000000404007c0c */ /* 0x000fe4000bf06270 */
[C---:B------:R-:W-:Y:S02]  /*0ec0*/  IADD3 R14, PT, PT, R19.reuse, R0, RZ ;  /* 0x00000000130e7210 */ /* 0x040fe40007ffe0ff */
[----:B------:R-:W-:-:S13]  /*0ed0*/  ISETP.GE.OR P2, PT, R19, R2, P0 ;  /* 0x000000021300720c */ /* 0x000fda0000746670 */
        /* <DEDUP_REMOVED lines=16> */
.L_x_471:
[----:B------:R-:W-:Y:S05]  /*0fe0*/  BSYNC.RECONVERGENT B0 ;  /* 0x0000000000007941 */ /* 0x000fea0003800200 */
.L_x_470:
[C---:B0-----:R-:W-:Y:S01]  /*0ff0*/  IADD3 R19, PT, PT, R14.reuse, R0, RZ ;  /* 0x000000000e137210 */ /* 0x041fe20007ffe0ff */
[----:B------:R-:W-:Y:S01]  /*1000*/  BSSY.RECONVERGENT B0, `(.L_x_472) ;  /* 0x000001d000007945 */ /* 0x000fe20003800200 */
[----:B------:R-:W-:Y:S02]  /*1010*/  ISETP.GE.OR P6, PT, R14, R2, P0 ;  /* 0x000000020e00720c */ /* 0x000fe400007c6670 */
[C---:B------:R-:W-:Y:S02]  /*1020*/  IADD3 R16, PT, PT, R19.reuse, R0, RZ ;  /* 0x0000000013107210 */ /* 0x040fe40007ffe0ff */
[----:B------:R-:W-:Y:S02]  /*1030*/  ISETP.GE.OR P2, PT, R19, R2, P0 ;  /* 0x000000021300720c */ /* 0x000fe40000746670 */
[----:B------:R-:W-:Y:S01]  /*1040*/  IADD3 R19, PT, PT, R8, R12, R8 ;  /* 0x0000000c08137210 */ /* 0x000fe20007ffe008 */
[C---:B------:R-:W-:Y:S01]  /*1050*/  IMAD.IADD R18, R16.reuse, 0x1, R0 ;  /* 0x0000000110127824 */ /* 0x040fe200078e0200 */
[----:B------:R-:W-:-:S02]  /*1060*/  ISETP.LT.AND P3, PT, R16, R2, !P1 ;  /* 0x000000021000720c */ /* 0x000fc40004f61270 */
[----:B------:R-:W-:Y:S02]  /*1070*/  IADD3 R12, PT, PT, R8, R19, R8 ;  /* 0x00000013080c7210 */ /* 0x000fe40007ffe008 */
[C---:B------:R-:W-:Y:S02]  /*1080*/  IADD3 R20, PT, PT, R18.reuse, R0, RZ ;  /* 0x0000000012147210 */ /* 0x040fe40007ffe0ff */
[----:B------:R-:W-:Y:S02]  /*1090*/  ISETP.GE.OR P4, PT, R18, R2, P0 ;  /* 0x000000021200720c */ /* 0x000fe40000786670 */
[C---:B------:R-:W-:Y:S02]  /*10a0*/  IADD3 R29, PT, PT, R20.reuse, R0, RZ ;  /* 0x00000000141d7210 */ /* 0x040fe40007ffe0ff */
[-C--:B------:R-:W-:Y:S02]  /*10b0*/  ISETP.GE.OR P5, PT, R20, R2.reuse, P0 ;  /* 0x000000021400720c */ /* 0x080fe400007a6670 */
        /* <DEDUP_REMOVED lines=17> */
.L_x_473:
[----:B------:R-:W-:Y:S05]  /*11d0*/  BSYNC.RECONVERGENT B0 ;  /* 0x0000000000007941 */ /* 0x000fea0003800200 */
.L_x_472:
        /* <DEDUP_REMOVED lines=17> */
.L_x_475:
[----:B------:R-:W-:Y:S05]  /*12f0*/  BSYNC.RECONVERGENT B0 ;  /* 0x0000000000007941 */ /* 0x000fea0003800200 */
.L_x_474:
        /* <DEDUP_REMOVED lines=17> */
.L_x_477:
[----:B------:R-:W-:Y:S05]  /*1410*/  BSYNC.RECONVERGENT B0 ;  /* 0x0000000000007941 */ /* 0x000fea0003800200 */
.L_x_476:
        /* <DEDUP_REMOVED lines=17> */
.L_x_479:
[----:B------:R-:W-:Y:S05]  /*1530*/  BSYNC.RECONVERGENT B0 ;  /* 0x0000000000007941 */ /* 0x000fea0003800200 */
.L_x_478:
        /* <DEDUP_REMOVED lines=17> */
.L_x_481:
[----:B------:R-:W-:Y:S05]  /*1650*/  BSYNC.RECONVERGENT B0 ;  /* 0x0000000000007941 */ /* 0x000fea0003800200 */
.L_x_480:
        /* <DEDUP_REMOVED lines=18> */
.L_x_483:
[----:B------:R-:W-:Y:S05]  /*1780*/  BSYNC.RECONVERGENT B0 ;  /* 0x0000000000007941 */ /* 0x000fea0003800200 */
.L_x_482:
[----:B------:R-:W-:Y:S01]  /*1790*/  IADD3 R10, PT, PT, R10, 0x2, RZ ;  /* 0x000000020a0a7810 */ /* 0x000fe20007ffe0ff */
[----:B------:R-:W-:Y:S01]  /*17a0*/  IMAD R15, R8, 0x8, R15 ;  /* 0x00000008080f7824 */ /* 0x000fe200078e020f */
[----:B01234-:R-:W-:Y:S01]  /*17b0*/  LEA R14, R0, R11, 0x3 ;  /* 0x0000000b000e7211 */ /* 0x01ffe200078e18ff */
[----:B------:R-:W-:Y:S01]  /*17c0*/  IMAD R27, R8, 0x8, R27 ;  /* 0x00000008081b7824 */ /* 0x000fe200078e021b */
[----:B------:R-:W-:Y:S02]  /*17d0*/  ISETP.NE.AND P0, PT, R10, RZ, PT ;  /* 0x000000ff0a00720c */ /* 0x000fe40003f05270 */
[C---:B------:R-:W-:Y:S02]  /*17e0*/  IADD3 R12, PT, PT, R8.reuse, R12, R8 ;  /* 0x0000000c080c7210 */ /* 0x040fe40007ffe008 */
[C---:B------:R-:W-:Y:S02]  /*17f0*/  LEA R13, R8.reuse, R13, 0x3 ;  /* 0x0000000d080d7211 */ /* 0x040fe400078e18ff */
[----:B------:R-:W-:-:S02]  /*1800*/  LEA R17, R8, R17, 0x3 ;  /* 0x0000001108117211 */ /* 0x000fc400078e18ff */
[C---:B------:R-:W-:Y:S02]  /*1810*/  LEA R21, R8.reuse, R21, 0x3 ;  /* 0x0000001508157211 */ /* 0x040fe400078e18ff */
[C---:B------:R-:W-:Y:S02]  /*1820*/  LEA R23, R8.reuse, R23, 0x3 ;  /* 0x0000001708177211 */ /* 0x040fe400078e18ff */
[----:B------:R-:W-:Y:S02]  /*1830*/  LEA R25, R8, R25, 0x3 ;  /* 0x0000001908197211 */ /* 0x000fe400078e18ff */
[----:B------:R-:W-:Y:S01]  /*1840*/  IADD3 R11, PT, PT, R29, R0, RZ ;  /* 0x000000001d0b7210 */ /* 0x000fe20007ffe0ff */
[----:B------:R-:W-:Y:S06]  /*1850*/  @P0 BRA `(.L_x_484) ;  /* 0xfffffff4003c0947 */ /* 0x000fec000383ffff */
[----:B------:R-:W-:-:S07]  /*1860*/  MOV R11, R14 ;  /* 0x0000000e000b7202 */ /* 0x000fce0000000f00 */
.L_x_467:
[----:B------:R-:W-:-:S04]  /*1870*/  LOP3.LUT R3, R3, 0x1, RZ, 0xc0, !PT ;  /* 0x0000000103037812 */ /* 0x000fc800078ec0ff */
[----:B------:R-:W-:-:S13]  /*1880*/  ISETP.NE.U32.AND P0, PT, R3, 0x1, PT ;  /* 0x000000010300780c */ /* 0x000fda0003f05070 */
[----:B------:R-:W-:Y:S05]  /*1890*/  @!P0 EXIT ;  /* 0x000000000000894d */ /* 0x000fea0003800000 */
[C---:B------:R-:W-:Y:S01]  /*18a0*/  ISETP.GE.AND P0, PT, R11.reuse, R2, PT ;  /* 0x000000020b00720c */ /* 0x040fe20003f06270 */
[----:B------:R-:W-:Y:S01]  /*18b0*/  BSSY.RECONVERGENT B0, `(.L_x_485) ;  /* 0x000001c000007945 */ /* 0x000fe20003800200 */
[----:B------:R-:W-:Y:S02]  /*18c0*/  IADD3 R13, PT, PT, R11, R0, RZ ;  /* 0x000000000b0d7210 */ /* 0x000fe40007ffe0ff */
[----:B------:R-:W-:Y:S02]  /*18d0*/  ISETP.GE.OR P3, PT, R4, UR4, P0 ;  /* 0x0000000404007c0c */ /* 0x000fe40008766670 */
[C---:B------:R-:W-:Y:S01]  /*18e0*/  ISETP.GE.AND P1, PT, R13.reuse, R2, PT ;  /* 0x000000020d00720c */ /* 0x040fe20003f26270 */
[----:B------:R-:W-:-:S03]  /*18f0*/  IMAD.IADD R15, R13, 0x1, R0 ;  /* 0x000000010d0f7824 */ /* 0x000fc600078e0200 */
[C---:B------:R-:W-:Y:S02]  /*1900*/  ISETP.GE.OR P0, PT, R4.reuse, UR4, P1 ;  /* 0x0000000404007c0c */ /* 0x040fe40008f06670 */
[C---:B------:R-:W-:Y:S02]  /*1910*/  IADD3 R3, PT, PT, R15.reuse, R0, RZ ;  /* 0x000000000f037210 */ /* 0x040fe40007ffe0ff */
[-C--:B------:R-:W-:Y:S02]  /*1920*/  ISETP.GE.AND P2, PT, R15, R2.reuse, PT ;  /* 0x000000020f00720c */ /* 0x080fe40003f46270 */
[----:B------:R-:W-:Y:S02]  /*1930*/  ISETP.GE.AND P4, PT, R3, R2, PT ;  /* 0x000000020300720c */ /* 0x000fe40003f86270 */
        /* <DEDUP_REMOVED lines=19> */
.L_x_486:
[----:B------:R-:W-:Y:S05]  /*1a70*/  BSYNC.RECONVERGENT B0 ;  /* 0x0000000000007941 */ /* 0x000fea0003800200 */
.L_x_485:
        /* <DEDUP_REMOVED lines=19> */
.L_x_488:
[----:B------:R-:W-:Y:S05]  /*1bb0*/  BSYNC.RECONVERGENT B0 ;  /* 0x0000000000007941 */ /* 0x000fea0003800200 */
.L_x_487:
        /* <DEDUP_REMOVED lines=19> */
.L_x_490:
[----:B------:R-:W-:Y:S05]  /*1cf0*/  BSYNC.RECONVERGENT B0 ;  /* 0x0000000000007941 */ /* 0x000fea0003800200 */
.L_x_489:
        /* <DEDUP_REMOVED lines=8> */
[----:B-----5:R-:W-:-:S04]  /*1d80*/  FADD.FTZ R0, -R7, R0 ;  /* 0x0000000007007221 */ /* 0x020fc80000010100 */
[----:B------:R-:W-:Y:S02]  /*1d90*/  FMUL.FTZ R0, R0, R5 ;  /* 0x0000000500007220 */ /* 0x000fe40000410000 */
[----:B------:R-:W0:Y:S02]  /*1da0*/  LDC.64 R4, c[0x0][0x3b0] ;  /* 0x0000ec00ff047b82 */ /* 0x000e240000000a00 */
[----:B------:R-:W-:-:S05]  /*1db0*/  FFMA.FTZ R0, R9, R0, R6 ;  /* 0x0000000009007223 */ /* 0x000fca0000010006 */
[----:B------:R-:W-:-:S04]  /*1dc0*/  FSETP.GTU.FTZ.AND P0, PT, R0, RZ, PT ;  /* 0x000000ff0000720b */ /* 0x000fc80003f1c000 */
[----:B------:R-:W-:-:S13]  /*1dd0*/  ISETP.NE.AND P0, PT, RZ, UR4, !P0 ;  /* 0x00000004ff007c0c */ /* 0x000fda000c705270 */
[----:B------:R-:W-:Y:S01]  /*1de0*/  @!P0 F2FP.F16.F32.PACK_AB R0, RZ, R0 ;  /* 0x00000000ff00823e */ /* 0x000fe200000000ff */
[----:B0-----:R-:W-:-:S03]  /*1df0*/  IMAD.WIDE R2, R13, 0x2, R4 ;  /* 0x000000020d027825 */ /* 0x001fc600078e0204 */
[----:B------:R-:W-:-:S05]  /*1e00*/  @P0 PRMT R0, RZ, 0x7610, R0 ;  /* 0x00007610ff000816 */ /* 0x000fca0000000000 */
[----:B------:R-:W-:Y:S01]  /*1e10*/  STG.E.U16 desc[UR8][R2.64], R0 ;  /* 0x0000000002007986 */ /* 0x000fe2000c101508 */
[----:B------:R-:W-:Y:S05]  /*1e20*/  EXIT ;  /* 0x000000000000794d */ /* 0x000fea0003800000 */
.L_x_491:
        /* <DEDUP_REMOVED lines=13> */
.L_x_777:


//--------------------- .text._Z31batchnorm_forward_c_last_kernelIfffLi4EEvPKT_S2_PKT0_S5_PKT1_S8_PS0_iib --------------------------
	.section	.text._Z31batchnorm_forward_c_last_kernelIfffLi4EEvPKT_S2_PKT0_S5_PKT1_S8_PS0_iib,"ax",@progbits
	.align	128
        .global         _Z31batchnorm_forward_c_last_kernelIfffLi4EEvPKT_S2_PKT0_S5_PKT1_S8_PS0_iib
        .type           _Z31batchnorm_forward_c_last_kernelIfffLi4EEvPKT_S2_PKT0_S5_PKT1_S8_PS0_iib,@function
        .size           _Z31batchnorm_forward_c_last_kernelIfffLi4EEvPKT_S2_PKT0_S5_PKT1_S8_PS0_iib,(.L_x_778 - _Z31batchnorm_forward_c_last_kernelIfffLi4EEvPKT_S2_PKT0_S5_PKT1_S8_PS0_iib)
        .other          _Z31batchnorm_forward_c_last_kernelIfffLi4EEvPKT_S2_PKT0_S5_PKT1_S8_PS0_iib,@"STO_CUDA_ENTRY STV_DEFAULT"
_Z31batchnorm_forward_c_last_kernelIfffLi4EEvPKT_S2_PKT0_S5_PKT1_S8_PS0_iib:
.text._Z31batchnorm_forward_c_last_kernelIfffLi4EEvPKT_S2_PKT0_S5_PKT1_S8_PS0_iib:
        /* <DEDUP_REMOVED lines=15> */
[----:B0-----:R-:W-:Y:S01]  /*00f0*/  VIADD R2, R0, 0xffffffe ;  /* 0x0ffffffe00027836 */ /* 0x001fe20000000000 */
[----:B------:R-:W-:-:S02]  /*0100*/  IABS R0, R5 ;  /* 0x0000000500007213 */ /* 0x000fc40000000000 */
[----:B------:R-:W-:-:S03]  /*0110*/  LOP3.LUT R5, R5, R10, RZ, 0x3c, !PT ;  /* 0x0000000a05057212 */ /* 0x000fc600078e3cff */
[----:B------:R0:W4:Y:S01]  /*0120*/  F2I.FTZ.U32.TRUNC.NTZ R3, R2 ;  /* 0x0000000200037305 */ /* 0x000122000021f000 */
[----:B------:R-:W-:Y:S01]  /*0130*/  ISETP.GE.AND P3, PT, R5, RZ, PT ;  /* 0x000000ff0500720c */ /* 0x000fe20003f66270 */
[----:B0-----:R-:W-:Y:S02]  /*0140*/  IMAD.MOV.U32 R2, RZ, RZ, RZ ;  /* 0x000000ffff027224 */ /* 0x001fe400078e00ff */
[----:B----4-:R-:W-:-:S04]  /*0150*/  IMAD.MOV R4, RZ, RZ, -R3 ;  /* 0x000000ffff047224 */ /* 0x010fc800078e0a03 */
[----:B------:R-:W-:Y:S01]  /*0160*/  IMAD R11, R4, R7, RZ ;  /* 0x00000007040b7224 */ /* 0x000fe200078e02ff */
[----:B------:R-:W-:-:S03]  /*0170*/  IABS R4, R10 ;  /* 0x0000000a00047213 */ /* 0x000fc60000000000 */
[----:B------:R-:W-:Y:S01]  /*0180*/  IMAD.HI.U32 R3, R3, R11, R2 ;  /* 0x0000000b03037227 */ /* 0x000fe200078e0002 */
[----:B------:R-:W-:-:S05]  /*0190*/  IADD3 R11, PT, PT, RZ, -R4, RZ ;  /* 0x80000004ff0b7210 */ /* 0x000fca0007ffe0ff */
[----:B------:R-:W-:-:S04]  /*01a0*/  IMAD.HI.U32 R8, R3, R0, RZ ;  /* 0x0000000003087227 */ /* 0x000fc800078e00ff */
[----:B------:R-:W-:-:S05]  /*01b0*/  IMAD R0, R8, R11, R0 ;  /* 0x0000000b08007224 */ /* 0x000fca00078e0200 */
[----:B------:R-:W-:-:S13]  /*01c0*/  ISETP.GT.U32.AND P1, PT, R7, R0, PT ;  /* 0x000000000700720c */ /* 0x000fda0003f24070 */
[----:B------:R-:W-:Y:S01]  /*01d0*/  @!P1 IMAD.IADD R0, R0, 0x1, -R7 ;  /* 0x0000000100009824 */ /* 0x000fe200078e0a07 */
[----:B------:R-:W-:Y:S02]  /*01e0*/  @!P1 IADD3 R8, PT, PT, R8, 0x1, RZ ;  /* 0x0000000108089810 */ /* 0x000fe40007ffe0ff */
[----:B---3--:R-:W-:Y:S02]  /*01f0*/  ISETP.NE.U32.AND P1, PT, RZ, UR8, PT ;  /* 0x00000008ff007c0c */ /* 0x008fe4000bf25070 */
[----:B------:R-:W-:Y:S02]  /*0200*/  ISETP.GE.U32.AND P0, PT, R0, R7, PT ;  /* 0x000000070000720c */ /* 0x000fe40003f06070 */
[----:B------:R-:W-:Y:S01]  /*0210*/  ISETP.NE.AND.EX P1, PT, RZ, UR9, PT, P1 ;  /* 0x00000009ff007c0c */ /* 0x000fe2000bf25310 */
[----:B------:R-:W0:Y:S01]  /*0220*/  S2R R0, SR_TID.X ;  /* 0x0000000000007919 */ /* 0x000e220000002100 */
[----:B------:R-:W3:Y:S09]  /*0230*/  LDC R7, c[0x0][0x360] ;  /* 0x0000d800ff077b82 */ /* 0x000ef20000000800 */
[----:B------:R-:W-:Y:S01]  /*0240*/  @P0 VIADD R8, R8, 0x1 ;  /* 0x0000000108080836 */ /* 0x000fe20000000000 */
[----:B--2---:R-:W-:Y:S01]  /*0250*/  ISETP.NE.U32.AND P0, PT, RZ, UR6, PT ;  /* 0x00000006ff007c0c */ /* 0x004fe2000bf05070 */
[----:B------:R-:W2:Y:S03]  /*0260*/  @P1 LDC.64 R20, c[0x0][0x3a8] ;  /* 0x0000ea00ff141b82 */ /* 0x000ea60000000a00 */
[----:B------:R-:W-:-:S02]  /*0270*/  ISETP.NE.AND.EX P0, PT, RZ, UR7, PT, P0 ;  /* 0x00000007ff007c0c */ /* 0x000fc4000bf05300 */
[----:B------:R-:W-:Y:S02]  /*0280*/  @!P3 IADD3 R8, PT, PT, -R8, RZ, RZ ;  /* 0x000000ff0808b210 */ /* 0x000fe40007ffe1ff */
[----:B------:R-:W-:-:S04]  /*0290*/  @!P2 LOP3.LUT R8, RZ, R10, RZ, 0x33, !PT ;  /* 0x0000000aff08a212 */ /* 0x000fc800078e33ff */
[----:B------:R-:W-:-:S05]  /*02a0*/  ISETP.GE.AND P2, PT, R8, RZ, PT ;  /* 0x000000ff0800720c */ /* 0x000fca0003f46270 */
[----:B------:R-:W4:Y:S08]  /*02b0*/  @P0 LDC.64 R18, c[0x0][0x3a0] ;  /* 0x0000e800ff120b82 */ /* 0x000f300000000a00 */
[----:B01----:R-:W-:Y:S05]  /*02c0*/  @!P2 EXIT ;  /* 0x000000000000a94d */ /* 0x003fea0003800000 */
[----:B------:R-:W0:Y:S01]  /*02d0*/  LDC.64 R14, c[0x0][0x390] ;  /* 0x0000e400ff0e7b82 */ /* 0x000e220000000a00 */
[----:B------:R-:W1:Y:S01]  /*02e0*/  LDCU.64 UR6, c[0x0][0x358] ;  /* 0x00006b00ff0677ac */ /* 0x000e620008000a00 */
[----:B---3--:R-:W-:Y:S02]  /*02f0*/  IMAD R7, R7, UR4, R0 ;  /* 0x0000000407077c24 */ /* 0x008fe4000f8e0200 */
[----:B------:R-:W-:Y:S02]  /*0300*/  HFMA2 R5, -RZ, RZ, 0, 0 ;  /* 0x00000000ff057431 */ /* 0x000fe400000001ff */
[----:B------:R-:W-:Y:S02]  /*0310*/  IMAD.MOV.U32 R6, RZ, RZ, 0x3f800000 ;  /* 0x3f800000ff067424 */ /* 0x000fe400078e00ff */
[----:B------:R-:W3:Y:S01]  /*0320*/  LDC.64 R2, c[0x0][0x398] ;  /* 0x0000e600ff027b82 */ /* 0x000ee20000000a00 */
[C---:B--2---:R-:W-:Y:S01]  /*0330*/  @P1 IMAD.WIDE R24, R7.reuse, 0x4, R20 ;  /* 0x0000000407181825 */ /* 0x044fe200078e0214 */
[----:B------:R-:W2:Y:S01]  /*0340*/  S2R R16, SR_CTAID.Y ;  /* 0x0000000000107919 */ /* 0x000ea20000002600 */
[----:B------:R-:W3:Y:S02]  /*0350*/  LDCU.64 UR8, c[0x0][0x388] ;  /* 0x00007100ff0877ac */ /* 0x000ee40008000a00 */
[C---:B----4-:R-:W-:Y:S01]  /*0360*/  @P0 IMAD.WIDE R18, R7.reuse, 0x4, R18 ;  /* 0x0000000407120825 */ /* 0x050fe200078e0212 */
[----:B------:R-:W4:Y:S04]  /*0370*/  LDCU UR4, c[0x0][0x3bc] ;  /* 0x00007780ff0477ac */ /* 0x000f280008000800 */
[----:B-1----:R1:W5:Y:S04]  /*0380*/  @P0 LDG.E.CONSTANT R6, desc[UR6][R18.64] ;  /* 0x0000000612060981 */ /* 0x002368000c1e9900 */
[----:B------:R1:W5:Y:S01]  /*0390*/  @P1 LDG.E.CONSTANT R5, desc[UR6][R24.64] ;  /* 0x0000000618051981 */ /* 0x000362000c1e9900 */
[----:B0-----:R-:W-:-:S05]  /*03a0*/  IMAD.WIDE R20, R7, 0x4, R14 ;  /* 0x0000000407147825 */ /* 0x001fca00078e020e */
[----:B------:R1:W5:Y:S01]  /*03b0*/  LDG.E.CONSTANT R4, desc[UR6][R20.64] ;  /* 0x0000000614047981 */ /* 0x000362000c1e9900 */
[----:B---3--:R-:W-:-:S05]  /*03c0*/  IMAD.WIDE R22, R7, 0x4, R2 ;  /* 0x0000000407167825 */ /* 0x008fca00078e0202 */
[----:B------:R1:W5:Y:S01]  /*03d0*/  LDG.E.CONSTANT R2, desc[UR6][R22.64] ;  /* 0x0000000616027981 */ /* 0x000362000c1e9900 */
[----:B------:R-:W2:Y:S01]  /*03e0*/  S2R R14, SR_TID.Y ;  /* 0x00000000000e7919 */ /* 0x000ea20000002200 */
[----:B------:R-:W-:-:S04]  /*03f0*/  UISETP.NE.U32.AND UP0, UPT, UR8, URZ, UPT ;  /* 0x000000ff0800728c */ /* 0x000fc8000bf05070 */
[----:B------:R-:W-:Y:S01]  /*0400*/  UISETP.NE.AND.EX UP0, UPT, UR9, URZ, UPT, UP0 ;  /* 0x000000ff0900728c */ /* 0x000fe2000bf05300 */
[----:B----4-:R-:W-:Y:S02]  /*0410*/  IMAD R3, R9, UR4, RZ ;  /* 0x0000000409037c24 */ /* 0x010fe4000f8e02ff */
[----:B--2---:R-:W-:-:S04]  /*0420*/  IMAD R12, R16, UR5, R14 ;  /* 0x00000005100c7c24 */ /* 0x004fc8000f8e020e */
[----:B------:R-:W-:Y:S02]  /*0430*/  IMAD R0, R12, UR4, R7 ;  /* 0x000000040c007c24 */ /* 0x000fe4000f8e0207 */
[----:B-1----:R-:W-:Y:S05]  /*0440*/  BRA.U !UP0, `(.L_x_492) ;  /* 0x00000005089c7547 */ /* 0x002fea000b800000 */
[C-C-:B------:R-:W-:Y:S01]  /*0450*/  IMAD R9, R13.reuse, 0x2, R16.reuse ;  /* 0x000000020d097824 */ /* 0x140fe200078e0210 */
[C---:B------:R-:W-:Y:S01]  /*0460*/  IADD3 R15, PT, PT, R13.reuse, R16, RZ ;  /* 0x000000100d0f7210 */ /* 0x040fe20007ffe0ff */
[----:B------:R-:W-:Y:S01]  /*0470*/  IMAD R11, R13, 0x3, R16 ;  /* 0x000000030d0b7824 */ /* 0x000fe200078e0210 */
[----:B------:R-:W-:Y:S01]  /*0480*/  ISETP.GE.AND P0, PT, R7, UR4, PT ;  /* 0x0000000407007c0c */ /* 0x000fe2000bf06270 */
[--C-:B------:R-:W-:Y:S01]  /*0490*/  IMAD R13, R9, UR5, R14.reuse ;  /* 0x00000005090d7c24 */ /* 0x100fe2000f8e020e */
[----:B------:R-:W0:Y:S01]  /*04a0*/  LDCU UR8, c[0x0][0x3b8] ;  /* 0x00007700ff0877ac */ /* 0x000e220008000800 */
[--C-:B------:R-:W-:Y:S02]  /*04b0*/  IMAD R11, R11, UR5, R14.reuse ;  /* 0x000000050b0b7c24 */ /* 0x100fe4000f8e020e */
[----:B------:R-:W-:Y:S02]  /*04c0*/  IMAD R9, R15, UR5, R14 ;  /* 0x000000050f097c24 */ /* 0x000fe4000f8e020e */
[----:B------:R-:W-:-:S02]  /*04d0*/  IMAD.MOV R20, RZ, RZ, -R8 ;  /* 0x000000ffff147224 */ /* 0x000fc400078e0a08 */
[--C-:B------:R-:W-:Y:S02]  /*04e0*/  IMAD R8, R13, UR4, R7.reuse ;  /* 0x000000040d087c24 */ /* 0x100fe4000f8e0207 */
[--C-:B------:R-:W-:Y:S02]  /*04f0*/  IMAD R21, R11, UR4, R7.reuse ;  /* 0x000000040b157c24 */ /* 0x100fe4000f8e0207 */
[----:B------:R-:W-:-:S07]  /*0500*/  IMAD R22, R9, UR4, R7 ;  /* 0x0000000409167c24 */ /* 0x000fce000f8e0207 */
.L_x_493:
[----:B------:R-:W1:Y:S01]  /*0510*/  LDC.64 R16, c[0x0][0x380] ;  /* 0x0000e000ff107b82 */ /* 0x000e620000000a00 */
[----:B0-----:R-:W-:-:S07]  /*0520*/  ISETP.GE.OR P4, PT, R12, UR8, P0 ;  /* 0x000000080c007c0c */ /* 0x001fce0008786670 */
[----:B------:R-:W0:Y:S08]  /*0530*/  LDC.64 R14, c[0x0][0x388] ;  /* 0x0000e200ff0e7b82 */ /* 0x000e300000000a00 */
[----:B------:R-:W2:Y:S01]  /*0540*/  LDC.64 R24, c[0x0][0x388] ;  /* 0x0000e200ff187b82 */ /* 0x000ea20000000a00 */
[----:B-1----:R-:W-:-:S07]  /*0550*/  @!P4 IMAD.WIDE R16, R0, 0x4, R16 ;  /* 0x000000040010c825 */ /* 0x002fce00078e0210 */
[----:B------:R-:W1:Y:S01]  /*0560*/  LDC.64 R28, c[0x0][0x380] ;  /* 0x0000e000ff1c7b82 */ /* 0x000e620000000a00 */
[----:B------:R3:W4:Y:S01]  /*0570*/  @!P4 LDG.E.CONSTANT R7, desc[UR6][R16.64] ;  /* 0x000000061007c981 */ /* 0x000722000c1e9900 */
[----:B0-----:R-:W-:Y:S01]  /*0580*/  @!P4 IMAD.WIDE R14, R0, 0x4, R14 ;  /* 0x00000004000ec825 */ /* 0x001fe200078e020e */
[----:B------:R-:W-:-:S05]  /*0590*/  ISETP.GE.OR P3, PT, R9, UR8, P0 ;  /* 0x0000000809007c0c */ /* 0x000fca0008766670 */
[----:B------:R-:W0:Y:S01]  /*05a0*/  LDC.64 R18, c[0x0][0x388] ;  /* 0x0000e200ff127b82 */ /* 0x000e220000000a00 */
[----:B------:R2:W4:Y:S01]  /*05b0*/  @!P4 LDG.E.CONSTANT R23, desc[UR6][R14.64] ;  /* 0x000000060e17c981 */ /* 0x000522000c1e9900 */
[----:B------:R-:W-:-:S06]  /*05c0*/  ISETP.GE.OR P2, PT, R13, UR8, P0 ;  /* 0x000000080d007c0c */ /* 0x000fcc0008746670 */
[----:B---3--:R-:W3:Y:S08]  /*05d0*/  LDC.64 R16, c[0x0][0x380] ;  /* 0x0000e000ff107b82 */ /* 0x008ef00000000a00 */
[----:B--2---:R-:W2:Y:S01]  /*05e0*/  LDC.64 R14, c[0x0][0x380] ;  /* 0x0000e000ff0e7b82 */ /* 0x004ea20000000a00 */
[----:B------:R-:W-:Y:S01]  /*05f0*/  ISETP.GE.OR P1, PT, R11, UR8, P0 ;  /* 0x000000080b007c0c */ /* 0x000fe20008726670 */
[----:B------:R-:W-:-:S04]  /*0600*/  @!P3 IMAD.WIDE R24, R22, 0x4, R24 ;  /* 0x000000041618b825 */ /* 0x000fc800078e0218 */
[C---:B-1----:R-:W-:Y:S02]  /*0610*/  @!P2 IMAD.WIDE R28, R8.reuse, 0x4, R28 ;  /* 0x00000004081ca825 */ /* 0x042fe400078e021c */
[----:B------:R-:W4:Y:S02]  /*0620*/  @!P3 LDG.E.CONSTANT R24, desc[UR6][R24.64] ;  /* 0x000000061818b981 */ /* 0x000f24000c1e9900 */
[----:B0-----:R-:W-:-:S04]  /*0630*/  @!P2 IMAD.WIDE R18, R8, 0x4, R18 ;  /* 0x000000040812a825 */ /* 0x001fc800078e0212 */
[----:B---3--:R-:W-:Y:S02]  /*0640*/  @!P1 IMAD.WIDE R16, R21, 0x4, R16 ;  /* 0x0000000415109825 */ /* 0x008fe400078e0210 */
[----:B------:R-:W3:Y:S04]  /*0650*/  @!P2 LDG.E.CONSTANT R18, desc[UR6][R18.64] ;  /* 0x000000061212a981 */ /* 0x000ee8000c1e9900 */
[----:B------:R-:W3:Y:S01]  /*0660*/  @!P2 LDG.E.CONSTANT R25, desc[UR6][R28.64] ;  /* 0x000000061c19a981 */ /* 0x000ee2000c1e9900 */
[----:B--2---:R-:W-:-:S03]  /*0670*/  @!P3 IMAD.WIDE R26, R22, 0x4, R14 ;  /* 0x00000004161ab825 */ /* 0x004fc600078e020e */
[----:B------:R-:W2:Y:S01]  /*0680*/  @!P1 LDG.E.CONSTANT R17, desc[UR6][R16.64] ;  /* 0x0000000610119981 */ /* 0x000ea2000c1e9900 */
[----:B------:R-:W0:Y:S03]  /*0690*/  LDC.64 R14, c[0x0][0x388] ;  /* 0x0000e200ff0e7b82 */ /* 0x000e260000000a00 */
[----:B------:R-:W2:Y:S01]  /*06a0*/  @!P3 LDG.E.CONSTANT R27, desc[UR6][R26.64] ;  /* 0x000000061a1bb981 */ /* 0x000ea2000c1e9900 */
[----:B0-----:R-:W-:-:S05]  /*06b0*/  @!P1 IMAD.WIDE R14, R21, 0x4, R14 ;  /* 0x00000004150e9825 */ /* 0x001fca00078e020e */
[----:B------:R0:W2:Y:S02]  /*06c0*/  @!P1 LDG.E.CONSTANT R26, desc[UR6][R14.64] ;  /* 0x000000060e1a9981 */ /* 0x0000a4000c1e9900 */
[----:B0-----:R-:W0:Y:S08]  /*06d0*/  @!P4 LDC.U8 R14, c[0x0][0x3c0] ;  /* 0x0000f000ff0ecb82 */ /* 0x001e300000000000 */
[----:B------:R-:W1:Y:S02]  /*06e0*/  @!P2 LDC.U8 R15, c[0x0][0x3c0] ;  /* 0x0000f000ff0fab82 */ /* 0x000e640000000000 */
[----:B-1----:R-:W-:-:S02]  /*06f0*/  @!P2 PRMT R19, R15, 0x8880, RZ ;  /* 0x000088800f13a816 */ /* 0x002fc400000000ff */
[----:B------:R-:W-:Y:S01]  /*0700*/  IADD3 R20, PT, PT, R20, 0x1, RZ ;  /* 0x0000000114147810 */ /* 0x000fe20007ffe0ff */
[C---:B------:R-:W-:Y:S01]  /*0710*/  IMAD.IADD R12, R10.reuse, 0x1, R12 ;  /* 0x000000010a0c7824 */ /* 0x040fe200078e020c */
[C---:B------:R-:W-:Y:S01]  /*0720*/  IADD3 R9, PT, PT, R10.reuse, R9, RZ ;  /* 0x000000090a097210 */ /* 0x040fe20007ffe0ff */
[C---:B------:R-:W-:Y:S01]  /*0730*/  IMAD.IADD R13, R10.reuse, 0x1, R13 ;  /* 0x000000010a0d7824 */ /* 0x040fe200078e020d */
[----:B------:R-:W-:Y:S01]  /*0740*/  IADD3 R11, PT, PT, R10, R11, RZ ;  /* 0x0000000b0a0b7210 */ /* 0x000fe20007ffe0ff */
[----:B----45:R-:W-:-:S04]  /*0750*/  @!P4 FADD.FTZ R7, -R4, R7 ;  /* 0x000000070407c221 */ /* 0x030fc80000010100 */
[----:B------:R-:W-:-:S04]  /*0760*/  @!P4 FMUL.FTZ R7, R7, R6 ;  /* 0x000000060707c220 */ /* 0x000fc80000410000 */
[----:B------:R-:W-:Y:S01]  /*0770*/  @!P4 FFMA.FTZ R28, R2, R7, R5 ;  /* 0x00000007021cc223 */ /* 0x000fe20000010005 */
[----:B0-----:R-:W-:Y:S02]  /*0780*/  @!P4 PRMT R7, R14, 0x8880, RZ ;  /* 0x000088800e07c816 */ /* 0x001fe400000000ff */
[----:B------:R-:W0:Y:S01]  /*0790*/  @!P3 LDC.U8 R14, c[0x0][0x3c0] ;  /* 0x0000f000ff0ebb82 */ /* 0x000e220000000000 */
[----:B------:R-:W-:-:S07]  /*07a0*/  @!P4 FADD.FTZ R23, R28, R23 ;  /* 0x000000171c17c221 */ /* 0x000fce0000010000 */
[----:B------:R-:W1:Y:S01]  /*07b0*/  @!P4 LDC.64 R28, c[0x0][0x3b0] ;  /* 0x0000ec00ff1ccb82 */ /* 0x000e620000000a00 */
[----:B------:R-:W-:Y:S02]  /*07c0*/  @!P4 ISETP.NE.AND P5, PT, R7, RZ, PT ;  /* 0x000000ff0700c20c */ /* 0x000fe40003fa5270 */
[----:B------:R-:W-:-:S04]  /*07d0*/  @!P4 FMNMX.NAN R16, RZ, R23, !PT ;  /* 0x00000017ff10c209 */ /* 0x000fc80007820000 */
[----:B------:R-:W-:Y:S01]  /*07e0*/  @!P4 FSEL R23, R16, R23, P5 ;  /* 0x000000171017c208 */ /* 0x000fe20002800000 */
[----:B------:R-:W4:Y:S01]  /*07f0*/  @!P1 LDC.U8 R7, c[0x0][0x3c0] ;  /* 0x0000f000ff079b82 */ /* 0x000f220000000000 */
[----:B0-----:R-:W-:Y:S01]  /*0800*/  @!P3 PRMT R16, R14, 0x8880, RZ ;  /* 0x000088800e10b816 */ /* 0x001fe200000000ff */
[----:B---3--:R-:W-:Y:S01]  /*0810*/  @!P2 FADD.FTZ R25, -R4, R25 ;  /* 0x000000190419a221 */ /* 0x008fe20000010100 */
[----:B-1----:R-:W-:Y:S02]  /*0820*/  @!P4 IMAD.WIDE R28, R0, 0x4, R28 ;  /* 0x00000004001cc825 */ /* 0x002fe400078e021c */
[----:B------:R-:W-:Y:S02]  /*0830*/  @!P3 MOV R15, R16 ;  /* 0x00000010000fb202 */ /* 0x000fe40000000f00 */
[-C--:B------:R-:W-:Y:S01]  /*0840*/  @!P2 FMUL.FTZ R14, R25, R6.reuse ;  /* 0x00000006190ea220 */ /* 0x080fe20000410000 */
[----:B------:R0:W-:Y:S01]  /*0850*/  @!P4 STG.E desc[UR6][R28.64], R23 ;  /* 0x000000171c00c986 */ /* 0x0001e2000c101906 */
[----:B------:R-:W-:Y:S01]  /*0860*/  @!P3 ISETP.NE.AND P4, PT, R15, RZ, PT ;  /* 0x000000ff0f00b20c */ /* 0x000fe20003f85270 */
[C---:B--2---:R-:W-:Y:S01]  /*0870*/  @!P1 FADD.FTZ R15, -R4.reuse, R17 ;  /* 0x00000011040f9221 */ /* 0x044fe20000010100 */
[----:B------:R-:W-:Y:S01]  /*0880*/  @!P3 FADD.FTZ R27, -R4, R27 ;  /* 0x0000001b041bb221 */ /* 0x000fe20000010100 */
[----:B------:R-:W1:Y:S02]  /*0890*/  @!P2 LDC.64 R16, c[0x0][0x3b0] ;  /* 0x0000ec00ff10ab82 */ /* 0x000e640000000a00 */
[----:B------:R-:W-:Y:S01]  /*08a0*/  @!P1 FMUL.FTZ R25, R15, R6 ;  /* 0x000000060f199220 */ /* 0x000fe20000410000 */
[----:B0-----:R-:W-:Y:S01]  /*08b0*/  @!P2 FFMA.FTZ R23, R2, R14, R5 ;  /* 0x0000000e0217a223 */ /* 0x001fe20000010005 */
[----:B------:R-:W-:-:S03]  /*08c0*/  @!P2 IMAD.MOV.U32 R14, RZ, RZ, R19 ;  /* 0x000000ffff0ea224 */ /* 0x000fc600078e0013 */
[----:B------:R-:W-:Y:S02]  /*08d0*/  @!P2 FADD.FTZ R23, R23, R18 ;  /* 0x000000121717a221 */ /* 0x000fe40000010000 */
[----:B------:R-:W0:Y:S01]  /*08e0*/  @!P3 LDC.64 R18, c[0x0][0x3b0] ;  /* 0x0000ec00ff12bb82 */ /* 0x000e220000000a00 */
[----:B------:R-:W-:Y:S01]  /*08f0*/  @!P2 ISETP.NE.AND P5, PT, R14, RZ, PT ;  /* 0x000000ff0e00a20c */ /* 0x000fe20003fa5270 */
[----:B------:R-:W-:-:S06]  /*0900*/  @!P3 FMUL.FTZ R27, R27, R6 ;  /* 0x000000061b1bb220 */ /* 0x000fcc0000410000 */
[----:B------:R-:W2:Y:S01]  /*0910*/  @!P1 LDC.64 R14, c[0x0][0x3b0] ;  /* 0x0000ec00ff0e9b82 */ /* 0x000ea20000000a00 */
[C-C-:B------:R-:W-:Y:S01]  /*0920*/  @!P3 FFMA.FTZ R27, R2.reuse, R27, R5.reuse ;  /* 0x0000001b021bb223 */ /* 0x140fe20000010005 */
[----:B------:R-:W-:-:S03]  /*0930*/  @!P1 FFMA.FTZ R25, R2, R25, R5 ;  /* 0x0000001902199223 */ /* 0x000fc60000010005 */
[----:B------:R-:W-:Y:S01]  /*0940*/  @!P3 FADD.FTZ R24, R27, R24 ;  /* 0x000000181b18b221 */ /* 0x000fe20000010000 */
[----:B------:R-:W-:Y:S01]  /*0950*/  @!P1 FADD.FTZ R26, R25, R26 ;  /* 0x0000001a191a9221 */ /* 0x000fe20000010000 */
[----:B----4-:R-:W-:-:S03]  /*0960*/  @!P1 PRMT R7, R7, 0x8880, RZ ;  /* 0x0000888007079816 */ /* 0x010fc600000000ff */
[----:B------:R-:W-:-:S04]  /*0970*/  @!P3 FMNMX.NAN R25, RZ, R24, !PT ;  /* 0x00000018ff19b209 */ /* 0x000fc80007820000 */
[----:B------:R-:W-:Y:S02]  /*0980*/  @!P3 FSEL R25, R25, R24, P4 ;  /* 0x000000181919b208 */ /* 0x000fe40002000000 */
[----:B------:R-:W-:Y:S02]  /*0990*/  @!P1 ISETP.NE.AND P4, PT, R7, RZ, PT ;  /* 0x000000ff0700920c */ /* 0x000fe40003f85270 */
[-C--:B------:R-:W-:Y:S02]  /*09a0*/  @!P2 FMNMX.NAN R24, RZ, R23.reuse, !PT ;  /* 0x00000017ff18a209 */ /* 0x080fe40007820000 */
[-C--:B------:R-:W-:Y:S01]  /*09b0*/  @!P1 FMNMX.NAN R7, RZ, R26.reuse, !PT ;  /* 0x0000001aff079209 */ /* 0x080fe20007820000 */
[----:B0-----:R-:W-:Y:S01]  /*09c0*/  @!P3 IMAD.WIDE R18, R22, 0x4, R18 ;  /* 0x000000041612b825 */ /* 0x001fe200078e0212 */
[----:B------:R-:W-:Y:S02]  /*09d0*/  @!P2 FSEL R23, R24, R23, P5 ;  /* 0x000000171817a208 */ /* 0x000fe40002800000 */
[----:B------:R-:W-:Y:S01]  /*09e0*/  @!P1 FSEL R7, R7, R26, P4 ;  /* 0x0000001a07079208 */ /* 0x000fe20002000000 */
[----:B-1----:R-:W-:Y:S01]  /*09f0*/  @!P2 IMAD.WIDE R16, R8, 0x4, R16 ;  /* 0x000000040810a825 */ /* 0x002fe200078e0210 */
[----:B------:R1:W-:Y:S03]  /*0a00*/  @!P3 STG.E desc[UR6][R18.64], R25 ;  /* 0x000000191200b986 */ /* 0x0003e6000c101906 */
[----:B--2---:R-:W-:Y:S01]  /*0a10*/  @!P1 IMAD.WIDE R14, R21, 0x4, R14 ;  /* 0x00000004150e9825 */ /* 0x004fe200078e020e */
[----:B------:R1:W-:Y:S04]  /*0a20*/  @!P2 STG.E desc[UR6][R16.64], R23 ;  /* 0x000000171000a986 */ /* 0x0003e8000c101906 */
[----:B------:R1:W-:Y:S01]  /*0a30*/  @!P1 STG.E desc[UR6][R14.64], R7 ;  /* 0x000000070e009986 */ /* 0x0003e2000c101906 */
[----:B------:R-:W-:-:S02]  /*0a40*/  ISETP.NE.AND P1, PT, R20, 0x1, PT ;  /* 0x000000011400780c */ /* 0x000fc40003f25270 */
[C---:B------:R-:W-:Y:S01]  /*0a50*/  IADD3 R0, PT, PT, R3.reuse, R0, R3 ;  /* 0x0000000003007210 */ /* 0x040fe20007ffe003 */
[C---:B------:R-:W-:Y:S01]  /*0a60*/  IMAD R22, R3.reuse, 0x4, R22 ;  /* 0x0000000403167824 */ /* 0x040fe200078e0216 */
[C---:B------:R-:W-:Y:S01]  /*0a70*/  LEA R8, R3.reuse, R8, 0x2 ;  /* 0x0000000803087211 */ /* 0x040fe200078e10ff */
[C---:B------:R-:W-:Y:S01]  /*0a80*/  IMAD R21, R3.reuse, 0x4, R21 ;  /* 0x0000000403157824 */ /* 0x040fe200078e0215 */
[----:B------:R-:W-:-:S07]  /*0a90*/  IADD3 R0, PT, PT, R3, R0, R3 ;  /* 0x0000000003007210 */ /* 0x000fce0007ffe003 */
[----:B-1----:R-:W-:Y:S05]  /*0aa0*/  @P1 BRA `(.L_x_493) ;  /* 0xfffffff800981947 */ /* 0x002fea000383ffff */
[----:B------:R-:W-:Y:S05]  /*0ab0*/  EXIT ;  /* 0x000000000000794d */ /* 0x000fea0003800000 */
.L_x_492:
[----:B------:R-:W-:-:S13]  /*0ac0*/  ISETP.NE.AND P0, PT, R8, RZ, PT ;  /* 0x000000ff0800720c */ /* 0x000fda0003f05270 */
[----:B------:R-:W-:Y:S05]  /*0ad0*/  @!P0 BRA `(.L_x_494) ;  /* 0x00000014000c8947 */ /* 0x000fea0003800000 */
[C---:B------:R-:W-:Y:S02]  /*0ae0*/  ISETP.GE.AND P1, PT, R7.reuse, UR4, PT ;  /* 0x0000000407007c0c */ /* 0x040fe4000bf26270 */
[----:B------:R-:W-:Y:S02]  /*0af0*/  ISETP.GE.AND P0, PT, R7, UR4, PT ;  /* 0x0000000407007c0c */ /* 0x000fe4000bf06270 */
[C---:B------:R-:W-:Y:S02]  /*0b00*/  ISETP.LT.AND P3, PT, R12.reuse, R17, !P1 ;  /* 0x000000110c00720c */ /* 0x040fe40004f61270 */
[----:B------:R-:W-:-:S04]  /*0b10*/  IADD3 R22, PT, PT, R12, R9, RZ ;  /* 0x000000090c167210 */ /* 0x000fc80007ffe0ff */
[----:B------:R-:W-:-:S07]  /*0b20*/  ISETP.GE.OR P4, PT, R22, R17, P0 ;  /* 0x000000111600720c */ /* 0x000fce0000786670 */
[----:B------:R-:W0:Y:S01]  /*0b30*/  @P3 LDC.64 R10, c[0x0][0x380] ;  /* 0x0000e000ff0a3b82 */ /* 0x000e220000000a00 */
[----:B------:R-:W-:Y:S01]  /*0b40*/  IADD3 R26, PT, PT, R22, R9, RZ ;  /* 0x00000009161a7210 */ /* 0x000fe20007ffe0ff */
[----:B------:R-:W-:-:S03]  /*0b50*/  IMAD.IADD R15, R13, 0x1, R16 ;  /* 0x000000010d0f7824 */ /* 0x000fc600078e0210 */
[----:B------:R-:W-:Y:S01]  /*0b60*/  ISETP.GE.OR P5, PT, R26, R17, P0 ;  /* 0x000000111a00720c */ /* 0x000fe200007a6670 */
[----:B------:R-:W-:Y:S02]  /*0b70*/  IMAD R20, R15, UR5, R14 ;  /* 0x000000050f147c24 */ /* 0x000fe4000f8e020e */
[----:B0-----:R-:W-:Y:S02]  /*0b80*/  @P3 IMAD.WIDE R24, R0, 0x4, R10 ;  /* 0x0000000400183825 */ /* 0x001fe400078e020a */
[----:B------:R-:W0:Y:S03]  /*0b90*/  @!P4 LDC.64 R10, c[0x0][0x380] ;  /* 0x0000e000ff0acb82 */ /* 0x000e260000000a00 */
[----:B------:R1:W2:Y:S01]  /*0ba0*/  @P3 LDG.E.CONSTANT R27, desc[UR6][R24.64] ;  /* 0x00000006181b3981 */ /* 0x0002a2000c1e9900 */
[----:B------:R-:W-:Y:S02]  /*0bb0*/  IMAD R20, R20, UR4, R7 ;  /* 0x0000000414147c24 */ /* 0x000fe4000f8e0207 */
[----:B------:R-:W-:-:S02]  /*0bc0*/  IMAD R15, R13, 0x2, R16 ;  /* 0x000000020d0f7824 */ /* 0x000fc400078e0210 */
[----:B0-----:R-:W-:Y:S02]  /*0bd0*/  @!P4 IMAD.WIDE R18, R20, 0x4, R10 ;  /* 0x000000041412c825 */ /* 0x001fe400078e020a */
[----:B------:R-:W1:Y:S02]  /*0be0*/  @!P5 LDC.64 R10, c[0x0][0x380] ;  /* 0x0000e000ff0adb82 */ /* 0x000e640000000a00 */
[----:B------:R-:W-:Y:S01]  /*0bf0*/  IMAD R22, R15, UR5, R14 ;  /* 0x000000050f167c24 */ /* 0x000fe2000f8e020e */
[----:B------:R0:W3:Y:S01]  /*0c00*/  @!P4 LDG.E.CONSTANT R23, desc[UR6][R18.64] ;  /* 0x000000061217c981 */ /* 0x0000e2000c1e9900 */
[----:B------:R-:W-:Y:S02]  /*0c10*/  IADD3 R26, PT, PT, R26, R9, RZ ;  /* 0x000000091a1a7210 */ /* 0x000fe40007ffe0ff */
[----:B------:R-:W-:Y:S02]  /*0c20*/  IMAD R22, R22, UR4, R7 ;  /* 0x0000000416167c24 */ /* 0x000fe4000f8e0207 */
[----:B------:R-:W-:-:S02]  /*0c30*/  ISETP.GE.OR P2, PT, R26, R17, P0 ;  /* 0x000000111a00720c */ /* 0x000fc40000746670 */
[----:B-1----:R-:W-:-:S11]  /*0c40*/  @!P5 IMAD.WIDE R24, R22, 0x4, R10 ;  /* 0x000000041618d825 */ /* 0x002fd600078e020a */
[----:B------:R-:W1:Y:S01]  /*0c50*/  @!P2 LDC.64 R10, c[0x0][0x380] ;  /* 0x0000e000ff0aab82 */ /* 0x000e620000000a00 */
[----:B------:R-:W4:Y:S01]  /*0c60*/  @!P5 LDG.E.CONSTANT R25, desc[UR6][R24.64] ;  /* 0x000000061819d981 */ /* 0x000f22000c1e9900 */
[----:B------:R-:W-:-:S04]  /*0c70*/  IMAD R15, R13, 0x3, R16 ;  /* 0x000000030d0f7824 */ /* 0x000fc800078e0210 */
[----:B0-----:R-:W-:-:S04]  /*0c80*/  IMAD R18, R15, UR5, R14 ;  /* 0x000000050f127c24 */ /* 0x001fc8000f8e020e */
[----:B------:R-:W-:-:S04]  /*0c90*/  IMAD R15, R18, UR4, R7 ;  /* 0x00000004120f7c24 */ /* 0x000fc8000f8e0207 */
[----:B-1----:R-:W-:Y:S02]  /*0ca0*/  @!P2 IMAD.WIDE R18, R15, 0x4, R10 ;  /* 0x000000040f12a825 */ /* 0x002fe400078e020a */
[----:B------:R-:W0:Y:S03]  /*0cb0*/  @P3 LDC.U8 R10, c[0x0][0x3c0] ;  /* 0x0000f000ff0a3b82 */ /* 0x000e260000000000 */
[----:B------:R1:W4:Y:S01]  /*0cc0*/  @!P2 LDG.E.CONSTANT R21, desc[UR6][R18.64] ;  /* 0x000000061215a981 */ /* 0x000322000c1e9900 */
[----:B------:R-:W-:-:S04]  /*0cd0*/  IMAD.IADD R26, R26, 0x1, R9 ;  /* 0x000000011a1a7824 */ /* 0x000fc800078e0209 */
[----:B-1----:R-:W1:Y:S01]  /*0ce0*/  @!P4 LDC.64 R18, c[0x0][0x3b0] ;  /* 0x0000ec00ff12cb82 */ /* 0x002e620000000a00 */
[----:B0-----:R-:W-:-:S07]  /*0cf0*/  @P3 PRMT R24, R10, 0x8880, RZ ;  /* 0x000088800a183816 */ /* 0x001fce00000000ff */
[----:B------:R-:W0:Y:S01]  /*0d00*/  @P3 LDC.64 R10, c[0x0][0x3b0] ;  /* 0x0000ec00ff0a3b82 */ /* 0x000e220000000a00 */
[----:B------:R-:W-:Y:S01]  /*0d10*/  @P3 ISETP.NE.AND P6, PT, R24, RZ, PT ;  /* 0x000000ff1800320c */ /* 0x000fe20003fc5270 */
[----:B-1----:R-:W-:Y:S01]  /*0d20*/  @!P4 IMAD.WIDE R28, R20, 0x4, R18 ;  /* 0x00000004141cc825 */ /* 0x002fe200078e0212 */
[----:B------:R-:W-:-:S03]  /*0d30*/  LEA R19, R13, R16, 0x2 ;  /* 0x000000100d137211 */ /* 0x000fc600078e10ff */
[----:B0-----:R-:W-:-:S04]  /*0d40*/  @P3 IMAD.WIDE R10, R0, 0x4, R10 ;  /* 0x00000004000a3825 */ /* 0x001fc800078e020a */
[----:B--2--5:R-:W-:-:S04]  /*0d50*/  @P3 FADD.FTZ R27, -R4, R27 ;  /* 0x0000001b041b3221 */ /* 0x024fc80000010100 */
[----:B------:R-:W-:-:S04]  /*0d60*/  @P3 FMUL.FTZ R27, R27, R6 ;  /* 0x000000061b1b3220 */ /* 0x000fc80000410000 */
[----:B------:R-:W-:-:S05]  /*0d70*/  @P3 FFMA.FTZ R27, R2, R27, R5 ;  /* 0x0000001b021b3223 */ /* 0x000fca0000010005 */
[----:B------:R-:W-:-:S04]  /*0d80*/  @P3 FMNMX.NAN R24, RZ, R27, !PT ;  /* 0x0000001bff183209 */ /* 0x000fc80007820000 */
[----:B------:R-:W-:Y:S02]  /*0d90*/  @P3 FSEL R27, R24, R27, P6 ;  /* 0x0000001b181b3208 */ /* 0x000fe40003000000 */
[----:B------:R-:W0:Y:S03]  /*0da0*/  @!P4 LDC.U8 R24, c[0x0][0x3c0] ;  /* 0x0000f000ff18cb82 */ /* 0x000e260000000000 */
[----:B------:R1:W-:Y:S01]  /*0db0*/  @P3 STG.E desc[UR6][R10.64], R27 ;  /* 0x0000001b0a003986 */ /* 0x0003e2000c101906 */
[----:B------:R-:W-:Y:S01]  /*0dc0*/  ISETP.LT.AND P3, PT, R26, R17, !P1 ;  /* 0x000000111a00720c */ /* 0x000fe20004f61270 */
[----:B---3--:R-:W-:-:S04]  /*0dd0*/  @!P4 FADD.FTZ R23, -R4, R23 ;  /* 0x000000170417c221 */ /* 0x008fc80000010100 */
[----:B------:R-:W-:Y:S01]  /*0de0*/  @!P4 FMUL.FTZ R23, R23, R6 ;  /* 0x000000061717c220 */ /* 0x000fe20000410000 */
[----:B-1----:R-:W1:Y:S03]  /*0df0*/  @!P5 LDC.U8 R27, c[0x0][0x3c0] ;  /* 0x0000f000ff1bdb82 */ /* 0x002e660000000000 */
[----:B------:R-:W-:-:S05]  /*0e00*/  @!P4 FFMA.FTZ R23, R2, R23, R5 ;  /* 0x000000170217c223 */ /* 0x000fca0000010005 */
[----:B------:R-:W2:Y:S01]  /*0e10*/  @P3 LDC.64 R10, c[0x0][0x380] ;  /* 0x0000e000ff0a3b82 */ /* 0x000ea20000000a00 */
[----:B0-----:R-:W-:-:S04]  /*0e20*/  @!P4 PRMT R24, R24, 0x8880, RZ ;  /* 0x000088801818c816 */ /* 0x001fc800000000ff */
[----:B------:R-:W-:Y:S02]  /*0e30*/  @!P4 ISETP.NE.AND P6, PT, R24, RZ, PT ;  /* 0x000000ff1800c20c */ /* 0x000fe40003fc5270 */
[----:B------:R-:W-:Y:S01]  /*0e40*/  @!P4 FMNMX.NAN R24, RZ, R23, !PT ;  /* 0x00000017ff18c209 */ /* 0x000fe20007820000 */
[----:B----4-:R-:W-:-:S03]  /*0e50*/  @!P5 FADD.FTZ R25, -R4, R25 ;  /* 0x000000190419d221 */ /* 0x010fc60000010100 */
[----:B------:R-:W-:Y:S01]  /*0e60*/  @!P4 FSEL R23, R24, R23, P6 ;  /* 0x000000171817c208 */ /* 0x000fe20003000000 */
[----:B------:R-:W-:Y:S02]  /*0e70*/  IMAD R24, R19, UR5, R14 ;  /* 0x0000000513187c24 */ /* 0x000fe4000f8e020e */
[----:B------:R-:W-:Y:S01]  /*0e80*/  @!P5 FMUL.FTZ R25, R25, R6 ;  /* 0x000000061919d220 */ /* 0x000fe20000410000 */
[----:B-1----:R-:W-:Y:S01]  /*0e90*/  @!P5 PRMT R27, R27, 0x8880, RZ ;  /* 0x000088801b1bd816 */ /* 0x002fe200000000ff */
[----:B------:R-:W-:Y:S01]  /*0ea0*/  IMAD R24, R24, UR4, R7 ;  /* 0x0000000418187c24 */ /* 0x000fe2000f8e0207 */
[----:B------:R0:W-:Y:S01]  /*0eb0*/  @!P4 STG.E desc[UR6][R28.64], R23 ;  /* 0x000000171c00c986 */ /* 0x0001e2000c101906 */
[----:B------:R-:W-:Y:S01]  /*0ec0*/  @!P5 FFMA.FTZ R25, R2, R25, R5 ;  /* 0x000000190219d223 */ /* 0x000fe20000010005 */
[----:B------:R-:W-:Y:S01]  /*0ed0*/  @!P5 ISETP.NE.AND P4, PT, R27, RZ, PT ;  /* 0x000000ff1b00d20c */ /* 0x000fe20003f85270 */
[----:B------:R-:W-:Y:S02]  /*0ee0*/  IMAD.IADD R26, R26, 0x1, R9 ;  /* 0x000000011a1a7824 */ /* 0x000fe400078e0209 */
[----:B--2---:R-:W-:-:S02]  /*0ef0*/  @P3 IMAD.WIDE R18, R24, 0x4, R10 ;  /* 0x0000000418123825 */ /* 0x004fc400078e020a */
[----:B------:R-:W1:Y:S01]  /*0f00*/  @!P5 LDC.64 R10, c[0x0][0x3b0] ;  /* 0x0000ec00ff0adb82 */ /* 0x000e620000000a00 */
[-C--:B0-----:R-:W-:Y:S02]  /*0f10*/  @!P5 FMNMX.NAN R28, RZ, R25.reuse, !PT ;  /* 0x00000019ff1cd209 */ /* 0x081fe40007820000 */
[----:B------:R0:W2:Y:S02]  /*0f20*/  @P3 LDG.E.CONSTANT R23, desc[UR6][R18.64] ;  /* 0x0000000612173981 */ /* 0x0000a4000c1e9900 */
[----:B------:R-:W-:-:S03]  /*0f30*/  @!P5 FSEL R27, R28, R25, P4 ;  /* 0x000000191c1bd208 */ /* 0x000fc60002000000 */
[----:B------:R-:W3:Y:S01]  /*0f40*/  @!P2 LDC.U8 R25, c[0x0][0x3c0] ;  /* 0x0000f000ff19ab82 */ /* 0x000ee20000000000 */
[----:B------:R-:W-:Y:S01]  /*0f50*/  ISETP.GE.OR P4, PT, R26, R17, P0 ;  /* 0x000000111a00720c */ /* 0x000fe20000786670 */
[----:B------:R-:W-:-:S04]  /*0f60*/  @!P2 FADD.FTZ R21, -R4, R21 ;  /* 0x000000150415a221 */ /* 0x000fc80000010100 */
[----:B------:R-:W-:-:S08]  /*0f70*/  @!P2 FMUL.FTZ R21, R21, R6 ;  /* 0x000000061515a220 */ /* 0x000fd00000410000 */
[----:B0-----:R-:W0:Y:S01]  /*0f80*/  @!P4 LDC.64 R18, c[0x0][0x380] ;  /* 0x0000e000ff12cb82 */ /* 0x001e220000000a00 */
[----:B-1----:R-:W-:-:S05]  /*0f90*/  @!P5 IMAD.WIDE R10, R22, 0x4, R10 ;  /* 0x00000004160ad825 */ /* 0x002fca00078e020a */
[----:B------:R1:W-:Y:S01]  /*0fa0*/  @!P5 STG.E desc[UR6][R10.64], R27 ;  /* 0x0000001b0a00d986 */ /* 0x0003e2000c101906 */
[----:B---3--:R-:W-:Y:S01]  /*0fb0*/  @!P2 PRMT R28, R25, 0x8880, RZ ;  /* 0x00008880191ca816 */ /* 0x008fe200000000ff */
[----:B------:R-:W-:Y:S01]  /*0fc0*/  @!P2 FFMA.FTZ R25, R2, R21, R5 ;  /* 0x000000150219a223 */ /* 0x000fe20000010005 */
[----:B------:R-:W-:Y:S02]  /*0fd0*/  IMAD R21, R13, 0x5, R16 ;  /* 0x000000050d157824 */ /* 0x000fe400078e0210 */
[----:B------:R-:W-:Y:S02]  /*0fe0*/  @!P2 ISETP.NE.AND P5, PT, R28, RZ, PT ;  /* 0x000000ff1c00a20c */ /* 0x000fe40003fa5270 */
[----:B------:R-:W-:Y:S01]  /*0ff0*/  IMAD R28, R21, UR5, R14 ;  /* 0x00000005151c7c24 */ /* 0x000fe2000f8e020e */
[----:B------:R-:W-:Y:S01]  /*1000*/  IADD3 R26, PT, PT, R26, R9, RZ ;  /* 0x000000091a1a7210 */ /* 0x000fe20007ffe0ff */
[----:B-1----:R-:W1:Y:S01]  /*1010*/  @!P2 LDC.64 R10, c[0x0][0x3b0] ;  /* 0x0000ec00ff0aab82 */ /* 0x002e620000000a00 */
[----:B------:R-:W-:Y:S01]  /*1020*/  @!P2 FMNMX.NAN R29, RZ, R25, !PT ;  /* 0x00000019ff1da209 */ /* 0x000fe20007820000 */
[----:B------:R-:W-:-:S02]  /*1030*/  IMAD R21, R28, UR4, R7 ;  /* 0x000000041c157c24 */ /* 0x000fc4000f8e0207 */
[C---:B------:R-:W-:Y:S01]  /*1040*/  IMAD.IADD R28, R26.reuse, 0x1, R9 ;  /* 0x000000011a1c7824 */ /* 0x040fe200078e0209 */
[----:B------:R-:W-:Y:S01]  /*1050*/  @!P2 FSEL R25, R29, R25, P5 ;  /* 0x000000191d19a208 */ /* 0x000fe20002800000 */
[----:B0-----:R-:W-:Y:S01]  /*1060*/  @!P4 IMAD.WIDE R18, R21, 0x4, R18 ;  /* 0x000000041512c825 */ /* 0x001fe200078e0212 */
[-C--:B------:R-:W-:Y:S02]  /*1070*/  ISETP.GE.OR P5, PT, R26, R17.reuse, P0 ;  /* 0x000000111a00720c */ /* 0x080fe400007a6670 */
[----:B------:R-:W-:-:S03]  /*1080*/  ISETP.GE.OR P0, PT, R28, R17, P0 ;  /* 0x000000111c00720c */ /* 0x000fc60000706670 */
[----:B------:R-:W3:Y:S01]  /*1090*/  @!P4 LDG.E.CONSTANT R19, desc[UR6][R18.64] ;  /* 0x000000061213c981 */ /* 0x000ee2000c1e9900 */
[C-C-:B------:R-:W-:Y:S02]  /*10a0*/  IMAD R29, R13.reuse, 0x6, R16.reuse ;  /* 0x000000060d1d7824 */ /* 0x140fe400078e0210 */
[----:B------:R-:W-:Y:S02]  /*10b0*/  IMAD R13, R13, 0x7, R16 ;  /* 0x000000070d0d7824 */ /* 0x000fe400078e0210 */
[--C-:B------:R-:W-:Y:S02]  /*10c0*/  IMAD R16, R29, UR5, R14.reuse ;  /* 0x000000051d107c24 */ /* 0x100fe4000f8e020e */
[----:B------:R-:W-:Y:S02]  /*10d0*/  IMAD R14, R13, UR5, R14 ;  /* 0x000000050d0e7c24 */ /* 0x000fe4000f8e020e */
[--C-:B------:R-:W-:Y:S02]  /*10e0*/  IMAD R13, R16, UR4, R7.reuse ;  /* 0x00000004100d7c24 */ /* 0x100fe4000f8e0207 */
[----:B------:R-:W-:Y:S01]  /*10f0*/  IMAD R14, R14, UR4, R7 ;  /* 0x000000040e0e7c24 */ /* 0x000fe2000f8e0207 */
[----:B------:R-:W0:Y:S01]  /*1100*/  @P3 LDC.U8 R16, c[0x0][0x3c0] ;  /* 0x0000f000ff103b82 */ /* 0x000e220000000000 */
[----:B-1----:R-:W-:-:S05]  /*1110*/  @!P2 IMAD.WIDE R26, R15, 0x4, R10 ;  /* 0x000000040f1aa825 */ /* 0x002fca00078e020a */
[----:B------:R1:W-:Y:S02]  /*1120*/  @!P2 STG.E desc[UR6][R26.64], R25 ;  /* 0x000000191a00a986 */ /* 0x0003e4000c101906 */
[----:B------:R-:W4:Y:S08]  /*1130*/  @!P5 LDC.64 R10, c[0x0][0x380] ;  /* 0x0000e000ff0adb82 */ /* 0x000f300000000a00 */
[----:B-1----:R-:W1:Y:S01]  /*1140*/  @!P0 LDC.64 R26, c[0x0][0x380] ;  /* 0x0000e000ff1a8b82 */ /* 0x002e620000000a00 */
[----:B----4-:R-:W-:-:S05]  /*1150*/  @!P5 IMAD.WIDE R10, R13, 0x4, R10 ;  /* 0x000000040d0ad825 */ /* 0x010fca00078e020a */
[----:B------:R4:W3:Y:S01]  /*1160*/  @!P5 LDG.E.CONSTANT R29, desc[UR6][R10.64] ;  /* 0x000000060a1dd981 */ /* 0x0008e2000c1e9900 */
[----:B-1----:R-:W-:Y:S01]  /*1170*/  @!P0 IMAD.WIDE R26, R14, 0x4, R26 ;  /* 0x000000040e1a8825 */ /* 0x002fe200078e021a */
[----:B0-----:R-:W-:Y:S01]  /*1180*/  @P3 PRMT R16, R16, 0x8880, RZ ;  /* 0x0000888010103816 */ /* 0x001fe200000000ff */
[----:B----4-:R-:W0:Y:S04]  /*1190*/  @P3 LDC.64 R10, c[0x0][0x3b0] ;  /* 0x0000ec00ff0a3b82 */ /* 0x010e280000000a00 */
[----:B------:R-:W4:Y:S01]  /*11a0*/  @!P0 LDG.E.CONSTANT R27, desc[UR6][R26.64] ;  /* 0x000000061a1b8981 */ /* 0x000f22000c1e9900 */
[----:B------:R-:W-:Y:S01]  /*11b0*/  @P3 ISETP.NE.AND P2, PT, R16, RZ, PT ;  /* 0x000000ff1000320c */ /* 0x000fe20003f45270 */
[----:B------:R-:W-:Y:S01]  /*11c0*/  IMAD R12, R9, 0x8, R12 ;  /* 0x00000008090c7824 */ /* 0x000fe200078e020c */
[C---:B------:R-:W-:Y:S01]  /*11d0*/  LEA R20, R3.reuse, R20, 0x3 ;  /* 0x0000001403147211 */ /* 0x040fe200078e18ff */
[C---:B------:R-:W-:Y:S01]  /*11e0*/  IMAD R22, R3.reuse, 0x8, R22 ;  /* 0x0000000803167824 */ /* 0x040fe200078e0216 */
[----:B------:R-:W-:Y:S01]  /*11f0*/  LEA R15, R3, R15, 0x3 ;  /* 0x0000000f030f7211 */ /* 0x000fe200078e18ff */
[----:B0-----:R-:W-:-:S04]  /*1200*/  @P3 IMAD.WIDE R10, R24, 0x4, R10 ;  /* 0x00000004180a3825 */ /* 0x001fc800078e020a */
[----:B--2---:R-:W-:-:S04]  /*1210*/  @P3 FADD.FTZ R23, -R4, R23 ;  /* 0x0000001704173221 */ /* 0x004fc80000010100 */
[----:B------:R-:W-:-:S04]  /*1220*/  @P3 FMUL.FTZ R23, R23, R6 ;  /* 0x0000000617173220 */ /* 0x000fc80000410000 */
[----:B------:R-:W-:-:S05]  /*1230*/  @P3 FFMA.FTZ R23, R2, R23, R5 ;  /* 0x0000001702173223 */ /* 0x000fca0000010005 */
[----:B------:R-:W-:-:S04]  /*1240*/  @P3 FMNMX.NAN R16, RZ, R23, !PT ;  /* 0x00000017ff103209 */ /* 0x000fc80007820000 */
[----:B------:R-:W-:Y:S02]  /*1250*/  @P3 FSEL R23, R16, R23, P2 ;  /* 0x0000001710173208 */ /* 0x000fe40001000000 */
[----:B------:R-:W0:Y:S03]  /*1260*/  @!P4 LDC.U8 R16, c[0x0][0x3c0] ;  /* 0x0000f000ff10cb82 */ /* 0x000e260000000000 */
[----:B------:R1:W-:Y:S05]  /*1270*/  @P3 STG.E desc[UR6][R10.64], R23 ;  /* 0x000000170a003986 */ /* 0x0003ea000c101906 */
[----:B-1----:R-:W1:Y:S01]  /*1280*/  @!P5 LDC.U8 R10, c[0x0][0x3c0] ;  /* 0x0000f000ff0adb82 */ /* 0x002e620000000000 */
[----:B0-----:R-:W-:-:S04]  /*1290*/  @!P4 PRMT R18, R16, 0x8880, RZ ;  /* 0x000088801012c816 */ /* 0x001fc800000000ff */
[----:B------:R-:W-:Y:S01]  /*12a0*/  @!P4 ISETP.NE.AND P2, PT, R18, RZ, PT ;  /* 0x000000ff1200c20c */ /* 0x000fe20003f45270 */
[----:B---3--:R-:W-:-:S04]  /*12b0*/  @!P4 FADD.FTZ R19, -R4, R19 ;  /* 0x000000130413c221 */ /* 0x008fc80000010100 */
[----:B------:R-:W-:-:S04]  /*12c0*/  @!P4 FMUL.FTZ R19, R19, R6 ;  /* 0x000000061313c220 */ /* 0x000fc80000410000 */
[----:B------:R-:W-:Y:S01]  /*12d0*/  @!P4 FFMA.FTZ R16, R2, R19, R5 ;  /* 0x000000130210c223 */ /* 0x000fe20000010005 */
[----:B-1----:R-:W-:Y:S01]  /*12e0*/  @!P5 PRMT R10, R10, 0x8880, RZ ;  /* 0x000088800a0ad816 */ /* 0x002fe200000000ff */
[----:B------:R-:W0:Y:S03]  /*12f0*/  @!P4 LDC.64 R18, c[0x0][0x3b0] ;  /* 0x0000ec00ff12cb82 */ /* 0x000e260000000a00 */
[----:B------:R-:W-:-:S04]  /*1300*/  @!P4 FMNMX.NAN R25, RZ, R16, !PT ;  /* 0x00000010ff19c209 */ /* 0x000fc80007820000 */
[----:B------:R-:W-:Y:S02]  /*1310*/  @!P4 FSEL R25, R25, R16, P2 ;  /* 0x000000101919c208 */ /* 0x000fe40001000000 */
[----:B------:R-:W1:Y:S01]  /*1320*/  @!P0 LDC.U8 R16, c[0x0][0x3c0] ;  /* 0x0000f000ff108b82 */ /* 0x000e620000000000 */
[----:B------:R-:W-:-:S07]  /*1330*/  @!P5 ISETP.NE.AND P2, PT, R10, RZ, PT ;  /* 0x000000ff0a00d20c */ /* 0x000fce0003f45270 */
[----:B------:R-:W2:Y:S01]  /*1340*/  @!P5 LDC.64 R10, c[0x0][0x3b0] ;  /* 0x0000ec00ff0adb82 */ /* 0x000ea20000000a00 */
[----:B0-----:R-:W-:Y:S01]  /*1350*/  @!P4 IMAD.WIDE R18, R21, 0x4, R18 ;  /* 0x000000041512c825 */ /* 0x001fe200078e0212 */
[----:B------:R-:W-:-:S04]  /*1360*/  LEA R21, R3, R21, 0x3 ;  /* 0x0000001503157211 */ /* 0x000fc800078e18ff */
[----:B------:R0:W-:Y:S01]  /*1370*/  @!P4 STG.E desc[UR6][R18.64], R25 ;  /* 0x000000191200c986 */ /* 0x0001e2000c101906 */
[----:B-1----:R-:W-:Y:S01]  /*1380*/  @!P0 PRMT R16, R16, 0x8880, RZ ;  /* 0x0000888010108816 */ /* 0x002fe200000000ff */
[----:B------:R-:W-:-:S03]  /*1390*/  @!P5 FADD.FTZ R29, -R4, R29 ;  /* 0x0000001d041dd221 */ /* 0x000fc60000010100 */
[----:B0-----:R-:W-:Y:S01]  /*13a0*/  @!P0 MOV R18, R16 ;  /* 0x0000001000128202 */ /* 0x001fe20000000f00 */
[----:B--2---:R-:W-:-:S04]  /*13b0*/  @!P5 IMAD.WIDE R10, R13, 0x4, R10 ;  /* 0x000000040d0ad825 */ /* 0x004fc800078e020a */
[----:B------:R-:W-:Y:S01]  /*13c0*/  @!P5 FMUL.FTZ R29, R29, R6 ;  /* 0x000000061d1dd220 */ /* 0x000fe20000410000 */
[----:B------:R-:W-:-:S03]  /*13d0*/  @!P0 ISETP.NE.AND P3, PT, R18, RZ, PT ;  /* 0x000000ff1200820c */ /* 0x000fc60003f65270 */
[----:B------:R-:W-:Y:S01]  /*13e0*/  @!P5 FFMA.FTZ R29, R2, R29, R5 ;  /* 0x0000001d021dd223 */ /* 0x000fe20000010005 */
[----:B----4-:R-:W-:Y:S02]  /*13f0*/  @!P0 FADD.FTZ R23, -R4, R27 ;  /* 0x0000001b04178221 */ /* 0x010fe40000010100 */
[----:B------:R-:W0:Y:S02]  /*1400*/  @!P0 LDC.64 R26, c[0x0][0x3b0] ;  /* 0x0000ec00ff1a8b82 */ /* 0x000e240000000a00 */
[----:B------:R-:W-:-:S04]  /*1410*/  @!P0 FMUL.FTZ R16, R23, R6 ;  /* 0x0000000617108220 */ /* 0x000fc80000410000 */
[----:B------:R-:W-:Y:S01]  /*1420*/  @!P0 FFMA.FTZ R19, R2, R16, R5 ;  /* 0x0000001002138223 */ /* 0x000fe20000010005 */
[----:B------:R-:W-:-:S04]  /*1430*/  @!P5 FMNMX.NAN R16, RZ, R29, !PT ;  /* 0x0000001dff10d209 */ /* 0x000fc80007820000 */
[----:B------:R-:W-:Y:S02]  /*1440*/  @!P5 FSEL R23, R16, R29, P2 ;  /* 0x0000001d1017d208 */ /* 0x000fe40001000000 */
[----:B------:R-:W-:-:S03]  /*1450*/  @!P0 FMNMX.NAN R16, RZ, R19, !PT ;  /* 0x00000013ff108209 */ /* 0x000fc60007820000 */
[----:B------:R-:W-:Y:S01]  /*1460*/  @!P5 STG.E desc[UR6][R10.64], R23 ;  /* 0x000000170a00d986 */ /* 0x000fe2000c101906 */
[----:B------:R-:W-:Y:S01]  /*1470*/  @!P0 FSEL R19, R16, R19, P3 ;  /* 0x0000001310138208 */ /* 0x000fe20001800000 */
[----:B------:R-:W-:Y:S01]  /*1480*/  IMAD.IADD R16, R0, 0x1, R3 ;  /* 0x0000000100107824 */ /* 0x000fe200078e0203 */
[----:B------:R-:W-:-:S04]  /*1490*/  IADD3 R0, PT, PT, R8, 0x1, RZ ;  /* 0x0000000108007810 */ /* 0x000fc80007ffe0ff */
[----:B------:R-:W-:Y:S01]  /*14a0*/  LOP3.LUT R0, R0, 0x7ffffffe, RZ, 0xc0, !PT ;  /* 0x7ffffffe00007812 */ /* 0x000fe200078ec0ff */
[----:B0-----:R-:W-:Y:S01]  /*14b0*/  @!P0 IMAD.WIDE R26, R14, 0x4, R26 ;  /* 0x000000040e1a8825 */ /* 0x001fe200078e021a */
[C-C-:B------:R-:W-:Y:S02]  /*14c0*/  IADD3 R16, PT, PT, R3.reuse, R16, R3.reuse ;  /* 0x0000001003107210 */ /* 0x140fe40007ffe003 */
[----:B------:R-:W-:Y:S02]  /*14d0*/  IADD3 R18, PT, PT, -R0, 0x2, RZ ;  /* 0x0000000200127810 */ /* 0x000fe40007ffe1ff */
[----:B------:R0:W-:Y:S01]  /*14e0*/  @!P0 STG.E desc[UR6][R26.64], R19 ;  /* 0x000000131a008986 */ /* 0x0001e2000c101906 */
[C-C-:B------:R-:W-:Y:S02]  /*14f0*/  IADD3 R16, PT, PT, R3.reuse, R16, R3.reuse ;  /* 0x0000001003107210 */ /* 0x140fe40007ffe003 */
[----:B------:R-:W-:Y:S02]  /*1500*/  ISETP.NE.AND P0, PT, R18, RZ, PT ;  /* 0x000000ff1200720c */ /* 0x000fe40003f05270 */
[C---:B------:R-:W-:Y:S01]  /*1510*/  IADD3 R0, PT, PT, R3.reuse, R16, R3 ;  /* 0x0000001003007210 */ /* 0x040fe20007ffe003 */
[----:B------:R-:W-:-:S02]  /*1520*/  IMAD R16, R3, 0x8, R24 ;  /* 0x0000000803107824 */ /* 0x000fc400078e0218 */
[C---:B------:R-:W-:Y:S02]  /*1530*/  IMAD R24, R3.reuse, 0x8, R13 ;  /* 0x0000000803187824 */ /* 0x040fe400078e020d */
[----:B------:R-:W-:Y:S01]  /*1540*/  IMAD.IADD R0, R0, 0x1, R3 ;  /* 0x0000000100007824 */ /* 0x000fe200078e0203 */
[----:B0-----:R-:W-:-:S05]  /*1550*/  LEA R26, R3, R14, 0x3 ;  /* 0x0000000e031a7211 */ /* 0x001fca00078e18ff */
[----:B------:R-:W-:Y:S05]  /*1560*/  @!P0 BRA `(.L_x_494) ;  /* 0x0000000800688947 */ /* 0x000fea0003800000 */
[----:B------:R-:W0:Y:S01]  /*1570*/  LDC R17, c[0x0][0x3b8] ;  /* 0x0000ee00ff117b82 */ /* 0x000e220000000800 */
[----:B------:R-:W-:Y:S01]  /*1580*/  IMAD.MOV.U32 R12, RZ, RZ, R22 ;  /* 0x000000ffff0c7224 */ /* 0x000fe200078e0016 */
[----:B------:R-:W-:Y:S01]  /*1590*/  IADD3 R10, PT, PT, R28, R9, RZ ;  /* 0x000000091c0a7210 */ /* 0x000fe20007ffe0ff */
[----:B------:R-:W-:Y:S01]  /*15a0*/  IMAD.MOV.U32 R22, RZ, RZ, R21 ;  /* 0x000000ffff167224 */ /* 0x000fe200078e0015 */
[----:B------:R-:W-:Y:S01]  /*15b0*/  MOV R14, R15 ;  /* 0x0000000f000e7202 */ /* 0x000fe20000000f00 */
[----:B------:R-:W-:Y:S01]  /*15c0*/  IMAD.MOV.U32 R13, RZ, RZ, R18 ;  /* 0x000000ffff0d7224 */ /* 0x000fe200078e0012 */
[----:B------:R-:W-:Y:S01]  /*15d0*/  MOV R11, R20 ;  /* 0x00000014000b7202 */ /* 0x000fe20000000f00 */
[----:B------:R-:W1:Y:S01]  /*15e0*/  LDCU UR4, c[0x0][0x3bc] ;  /* 0x00007780ff0477ac */ /* 0x000e620008000800 */
[----:B------:R-:W-:-:S05]  /*15f0*/  NOP ;  /* 0x0000000000007918 */ /* 0x000fca0000000000 */
.L_x_495:
[----:B0-----:R-:W-:-:S13]  /*1600*/  ISETP.LT.AND P4, PT, R10, R17, !P1 ;  /* 0x000000110a00720c */ /* 0x001fda0004f81270 */
[----:B------:R-:W0:Y:S01]  /*1610*/  @P4 LDC.64 R18, c[0x0][0x380] ;  /* 0x0000e000ff124b82 */ /* 0x000e220000000a00 */
[----:B------:R-:W-:Y:S02]  /*1620*/  IADD3 R23, PT, PT, R10, R9, RZ ;  /* 0x000000090a177210 */ /* 0x000fe40007ffe0ff */
[----:B-1----:R-:W-:-:S04]  /*1630*/  ISETP.GE.AND P0, PT, R7, UR4, PT ;  /* 0x0000000407007c0c */ /* 0x002fc8000bf06270 */
[----:B------:R-:W-:Y:S01]  /*1640*/  ISETP.GE.OR P2, PT, R23, R17, P0 ;  /* 0x000000111700720c */ /* 0x000fe20000746670 */
[----:B0-----:R-:W-:-:S12]  /*1650*/  @P4 IMAD.WIDE R20, R0, 0x4, R18 ;  /* 0x0000000400144825 */ /* 0x001fd800078e0212 */
[----:B------:R-:W0:Y:S01]  /*1660*/  @!P2 LDC.64 R18, c[0x0][0x380] ;  /* 0x0000e000ff12ab82 */ /* 0x000e220000000a00 */
[----:B------:R1:W2:Y:S01]  /*1670*/  @P4 LDG.E.CONSTANT R21, desc[UR6][R20.64] ;  /* 0x0000000614154981 */ /* 0x0002a2000c1e9900 */
[----:B0-----:R-:W-:-:S06]  /*1680*/  @!P2 IMAD.WIDE R28, R11, 0x4, R18 ;  /* 0x000000040b1ca825 */ /* 0x001fcc00078e0212 */
[----:B------:R-:W0:Y:S01]  /*1690*/  @P4 LDC.U8 R18, c[0x0][0x3c0] ;  /* 0x0000f000ff124b82 */ /* 0x000e220000000000 */
[----:B------:R-:W3:Y:S01]  /*16a0*/  @!P2 LDG.E.CONSTANT R15, desc[UR6][R28.64] ;  /* 0x000000061c0fa981 */ /* 0x000ee2000c1e9900 */
[----:B-1----:R-:W-:Y:S01]  /*16b0*/  IMAD.IADD R20, R23, 0x1, R9 ;  /* 0x0000000117147824 */ /* 0x002fe200078e0209 */
[----:B0-----:R-:W-:-:S04]  /*16c0*/  @P4 PRMT R18, R18, 0x8880, RZ ;  /* 0x0000888012124816 */ /* 0x001fc800000000ff */
[----:B------:R-:W-:Y:S01]  /*16d0*/  @P4 ISETP.NE.AND P3, PT, R18, RZ, PT ;  /* 0x000000ff1200420c */ /* 0x000fe20003f65270 */
[----:B--2---:R-:W-:Y:S02]  /*16e0*/  @P4 FADD.FTZ R19, -R4, R21 ;  /* 0x0000001504134221 */ /* 0x004fe40000010100 */
[----:B------:R-:W0:Y:S02]  /*16f0*/  @!P2 LDC.U8 R21, c[0x0][0x3c0] ;  /* 0x0000f000ff15ab82 */ /* 0x000e240000000000 */
[----:B------:R-:W-:-:S04]  /*1700*/  @P4 FMUL.FTZ R19, R19, R6 ;  /* 0x0000000613134220 */ /* 0x000fc80000410000 */
[----:B------:R-:W-:-:S05]  /*1710*/  @P4 FFMA.FTZ R19, R2, R19, R5 ;  /* 0x0000001302134223 */ /* 0x000fca0000010005 */
[----:B------:R-:W-:-:S04]  /*1720*/  @P4 FMNMX.NAN R18, RZ, R19, !PT ;  /* 0x00000013ff124209 */ /* 0x000fc80007820000 */
[----:B------:R-:W-:Y:S02]  /*1730*/  @P4 FSEL R27, R18, R19, P3 ;  /* 0x00000013121b4208 */ /* 0x000fe40001800000 */
[----:B------:R-:W-:Y:S01]  /*1740*/  ISETP.GE.OR P3, PT, R20, R17, P0 ;  /* 0x000000111400720c */ /* 0x000fe20000766670 */
[----:B------:R-:W1:Y:S01]  /*1750*/  @P4 LDC.64 R18, c[0x0][0x3b0] ;  /* 0x0000ec00ff124b82 */ /* 0x000e620000000a00 */
[----:B---3--:R-:W-:Y:S01]  /*1760*/  @!P2 FADD.FTZ R15, -R4, R15 ;  /* 0x0000000f040fa221 */ /* 0x008fe20000010100 */
[----:B0-----:R-:W-:-:S03]  /*1770*/  @!P2 PRMT R21, R21, 0x8880, RZ ;  /* 0x000088801515a816 */ /* 0x001fc600000000ff */
[----:B------:R-:W-:-:S07]  /*1780*/  @!P2 FMUL.FTZ R15, R15, R6 ;  /* 0x000000060f0fa220 */ /* 0x000fce0000410000 */
[----:B------:R-:W0:Y:S01]  /*1790*/  @!P3 LDC.64 R28, c[0x0][0x380] ;  /* 0x0000e000ff1cbb82 */ /* 0x000e220000000a00 */
[----:B------:R-:W-:-:S05]  /*17a0*/  @!P2 FFMA.FTZ R15, R2, R15, R5 ;  /* 0x0000000f020fa223 */ /* 0x000fca0000010005 */
[----:B------:R-:W-:Y:S01]  /*17b0*/  @!P2 FMNMX.NAN R25, RZ, R15, !PT ;  /* 0x0000000fff19a209 */ /* 0x000fe20007820000 */
[----:B-1----:R-:W-:-:S05]  /*17c0*/  @P4 IMAD.WIDE R18, R0, 0x4, R18 ;  /* 0x0000000400124825 */ /* 0x002fca00078e0212 */
[----:B------:R1:W-:Y:S01]  /*17d0*/  @P4 STG.E desc[UR6][R18.64], R27 ;  /* 0x0000001b12004986 */ /* 0x0003e2000c101906 */
[----:B------:R-:W-:-:S04]  /*17e0*/  @!P2 ISETP.NE.AND P4, PT, R21, RZ, PT ;  /* 0x000000ff1500a20c */ /* 0x000fc80003f85270 */
[----:B------:R-:W-:Y:S01]  /*17f0*/  @!P2 FSEL R25, R25, R15, P4 ;  /* 0x0000000f1919a208 */ /* 0x000fe20002000000 */
[----:B0-----:R-:W-:-:S05]  /*1800*/  @!P3 IMAD.WIDE R28, R12, 0x4, R28 ;  /* 0x000000040c1cb825 */ /* 0x001fca00078e021c */
[----:B------:R0:W2:Y:S01]  /*1810*/  @!P3 LDG.E.CONSTANT R15, desc[UR6][R28.64] ;  /* 0x000000061c0fb981 */ /* 0x0000a2000c1e9900 */
[----:B-1----:R-:W1:Y:S08]  /*1820*/  @!P2 LDC.64 R18, c[0x0][0x3b0] ;  /* 0x0000ec00ff12ab82 */ /* 0x002e700000000a00 */
[----:B------:R-:W3:Y:S01]  /*1830*/  @!P3 LDC.U8 R27, c[0x0][0x3c0] ;  /* 0x0000f000ff1bbb82 */ /* 0x000ee20000000000 */
[----:B0-----:R-:W-:-:S04]  /*1840*/  IADD3 R28, PT, PT, R20, R9, RZ ;  /* 0x00000009141c7210 */ /* 0x001fc80007ffe0ff */
[----:B------:R-:W-:-:S13]  /*1850*/  ISETP.GE.OR P4, PT, R28, R17, P0 ;  /* 0x000000111c00720c */ /* 0x000fda0000786670 */
[----:B------:R-:W0:Y:S02]  /*1860*/  @!P4 LDC.64 R20, c[0x0][0x380] ;  /* 0x0000e000ff14cb82 */ /* 0x000e240000000a00 */
[----:B0-----:R-:W-:-:S05]  /*1870*/  @!P4 IMAD.WIDE R20, R14, 0x4, R20 ;  /* 0x000000040e14c825 */ /* 0x001fca00078e0214 */
[----:B------:R0:W4:Y:S01]  /*1880*/  @!P4 LDG.E.CONSTANT R23, desc[UR6][R20.64] ;  /* 0x000000061417c981 */ /* 0x000122000c1e9900 */
[----:B-1----:R-:W-:Y:S01]  /*1890*/  @!P2 IMAD.WIDE R18, R11, 0x4, R18 ;  /* 0x000000040b12a825 */ /* 0x002fe200078e0212 */
[----:B---3--:R-:W-:-:S04]  /*18a0*/  @!P3 PRMT R27, R27, 0x8880, RZ ;  /* 0x000088801b1bb816 */ /* 0x008fc800000000ff */
[----:B------:R1:W-:Y:S01]  /*18b0*/  @!P2 STG.E desc[UR6][R18.64], R25 ;  /* 0x000000191200a986 */ /* 0x0003e2000c101906 */
[----:B------:R-:W-:Y:S01]  /*18c0*/  @!P3 ISETP.NE.AND P2, PT, R27, RZ, PT ;  /* 0x000000ff1b00b20c */ /* 0x000fe20003f45270 */
[----:B------:R-:W-:Y:S02]  /*18d0*/  IMAD.IADD R28, R28, 0x1, R9 ;  /* 0x000000011c1c7824 */ /* 0x000fe400078e0209 */
[----:B--2---:R-:W-:-:S04]  /*18e0*/  @!P3 FADD.FTZ R15, -R4, R15 ;  /* 0x0000000f040fb221 */ /* 0x004fc80000010100 */
[----:B------:R-:W-:-:S04]  /*18f0*/  @!P3 FMUL.FTZ R15, R15, R6 ;  /* 0x000000060f0fb220 */ /* 0x000fc80000410000 */
[----:B------:R-:W-:-:S05]  /*1900*/  @!P3 FFMA.FTZ R15, R2, R15, R5 ;  /* 0x0000000f020fb223 */ /* 0x000fca0000010005 */
[----:B-1----:R-:W-:-:S04]  /*1910*/  @!P3 FMNMX.NAN R18, RZ, R15, !PT ;  /* 0x0000000fff12b209 */ /* 0x002fc80007820000 */
[----:B------:R-:W-:Y:S02]  /*1920*/  @!P3 FSEL R25, R18, R15, P2 ;  /* 0x0000000f1219b208 */ /* 0x000fe40001000000 */
[----:B------:R-:W0:Y:S01]  /*1930*/  @!P3 LDC.64 R18, c[0x0][0x3b0] ;  /* 0x0000ec00ff12bb82 */ /* 0x000e220000000a00 */
[----:B------:R-:W-:-:S07]  /*1940*/  ISETP.LT.AND P2, PT, R28, R17, !P1 ;  /* 0x000000111c00720c */ /* 0x000fce0004f41270 */
[----:B------:R-:W1:Y:S08]  /*1950*/  @!P4 LDC.U8 R15, c[0x0][0x3c0] ;  /* 0x0000f000ff0fcb82 */ /* 0x000e700000000000 */
[----:B------:R-:W2:Y:S01]  /*1960*/  @P2 LDC.U8 R27, c[0x0][0x3c0] ;  /* 0x0000f000ff1b2b82 */ /* 0x000ea20000000000 */
[----:B0-----:R-:W-:-:S07]  /*1970*/  @!P3 IMAD.WIDE R20, R12, 0x4, R18 ;  /* 0x000000040c14b825 */ /* 0x001fce00078e0212 */
[----:B------:R-:W0:Y:S01]  /*1980*/  @P2 LDC.64 R18, c[0x0][0x380] ;  /* 0x0000e000ff122b82 */ /* 0x000e220000000a00 */
[----:B------:R0:W-:Y:S02]  /*1990*/  @!P3 STG.E desc[UR6][R20.64], R25 ;  /* 0x000000191400b986 */ /* 0x0001e4000c101906 */
[----:B0-----:R-:W-:-:S04]  /*19a0*/  @P2 IMAD.WIDE R20, R16, 0x4, R18 ;  /* 0x0000000410142825 */ /* 0x001fc800078e0212 */
[----:B----4-:R-:W-:Y:S01]  /*19b0*/  @!P4 FADD.FTZ R23, -R4, R23 ;  /* 0x000000170417c221 */ /* 0x010fe20000010100 */
[----:B-1----:R-:W-:Y:S01]  /*19c0*/  @!P4 PRMT R15, R15, 0x8880, RZ ;  /* 0x000088800f0fc816 */ /* 0x002fe200000000ff */
[----:B------:R-:W0:Y:S01]  /*19d0*/  @!P4 LDC.64 R18, c[0x0][0x3b0] ;  /* 0x0000ec00ff12cb82 */ /* 0x000e220000000a00 */
[----:B------:R2:W3:Y:S01]  /*19e0*/  @P2 LDG.E.CONSTANT R21, desc[UR6][R20.64] ;  /* 0x0000000614152981 */ /* 0x0004e2000c1e9900 */
[----:B------:R-:W-:-:S04]  /*19f0*/  @!P4 FMUL.FTZ R23, R23, R6 ;  /* 0x000000061717c220 */ /* 0x000fc80000410000 */
[----:B------:R-:W-:Y:S01]  /*1a00*/  @!P4 FFMA.FTZ R23, R2, R23, R5 ;  /* 0x000000170217c223 */ /* 0x000fe20000010005 */
[----:B------:R-:W-:-:S04]  /*1a10*/  @!P4 ISETP.NE.AND P3, PT, R15, RZ, PT ;  /* 0x000000ff0f00c20c */ /* 0x000fc80003f65270 */
[----:B------:R-:W-:-:S04]  /*1a20*/  @!P4 FMNMX.NAN R15, RZ, R23, !PT ;  /* 0x00000017ff0fc209 */ /* 0x000fc80007820000 */
[----:B------:R-:W-:Y:S02]  /*1a30*/  @!P4 FSEL R15, R15, R23, P3 ;  /* 0x000000170f0fc208 */ /* 0x000fe40001800000 */
[----:B------:R-:W-:-:S04]  /*1a40*/  IADD3 R23, PT, PT, R28, R9, RZ ;  /* 0x000000091c177210 */ /* 0x000fc80007ffe0ff */
[----:B------:R-:W-:-:S13]  /*1a50*/  ISETP.GE.OR P3, PT, R23, R17, P0 ;  /* 0x000000111700720c */ /* 0x000fda0000766670 */
[----:B------:R-:W1:Y:S02]  /*1a60*/  @!P3 LDC.64 R28, c[0x0][0x380] ;  /* 0x0000e000ff1cbb82 */ /* 0x000e640000000a00 */
[----:B-1----:R-:W-:-:S06]  /*1a70*/  @!P3 IMAD.WIDE R28, R22, 0x4, R28 ;  /* 0x00000004161cb825 */ /* 0x002fcc00078e021c */
[----:B------:R1:W4:Y:S01]  /*1a80*/  @!P3 LDG.E.CONSTANT R29, desc[UR6][R28.64] ;  /* 0x000000061c1db981 */ /* 0x000322000c1e9900 */
[----:B0-----:R-:W-:Y:S01]  /*1a90*/  @!P4 IMAD.WIDE R18, R14, 0x4, R18 ;  /* 0x000000040e12c825 */ /* 0x001fe200078e0212 */
[----:B--2---:R-:W-:-:S04]  /*1aa0*/  @P2 PRMT R20, R27, 0x8880, RZ ;  /* 0x000088801b142816 */ /* 0x004fc800000000ff */
[----:B------:R0:W-:Y:S01]  /*1ab0*/  @!P4 STG.E desc[UR6][R18.64], R15 ;  /* 0x0000000f1200c986 */ /* 0x0001e2000c101906 */
[----:B------:R-:W-:Y:S02]  /*1ac0*/  @P2 ISETP.NE.AND P4, PT, R20, RZ, PT ;  /* 0x000000ff1400220c */ /* 0x000fe40003f85270 */
[----:B-1----:R-:W-:Y:S01]  /*1ad0*/  IADD3 R28, PT, PT, R23, R9, RZ ;  /* 0x00000009171c7210 */ /* 0x002fe20007ffe0ff */
[----:B0-----:R-:W0:Y:S04]  /*1ae0*/  @!P3 LDC.U8 R15, c[0x0][0x3c0] ;  /* 0x0000f000ff0fbb82 */ /* 0x001e280000000000 */
[----:B------:R-:W-:Y:S01]  /*1af0*/  IMAD.IADD R23, R28, 0x1, R9 ;  /* 0x000000011c177824 */ /* 0x000fe200078e0209 */
[----:B0-----:R-:W-:Y:S01]  /*1b00*/  @!P3 PRMT R15, R15, 0x8880, RZ ;  /* 0x000088800f0fb816 */ /* 0x001fe200000000ff */
[----:B---3--:R-:W-:-:S04]  /*1b10*/  @P2 FADD.FTZ R25, -R4, R21 ;  /* 0x0000001504192221 */ /* 0x008fc80000010100 */
[----:B------:R-:W-:-:S04]  /*1b20*/  @P2 FMUL.FTZ R25, R25, R6 ;  /* 0x0000000619192220 */ /* 0x000fc80000410000 */
[----:B------:R-:W-:-:S05]  /*1b30*/  @P2 FFMA.FTZ R25, R2, R25, R5 ;  /* 0x0000001902192223 */ /* 0x000fca0000010005 */
[----:B------:R-:W-:-:S04]  /*1b40*/  @P2 FMNMX.NAN R18, RZ, R25, !PT ;  /* 0x00000019ff122209 */ /* 0x000fc80007820000 */
[----:B------:R-:W-:Y:S02]  /*1b50*/  @P2 FSEL R25, R18, R25, P4 ;  /* 0x0000001912192208 */ /* 0x000fe40002000000 */
[----:B------:R-:W0:Y:S01]  /*1b60*/  @P2 LDC.64 R18, c[0x0][0x3b0] ;  /* 0x0000ec00ff122b82 */ /* 0x000e220000000a00 */
[-C--:B------:R-:W-:Y:S01]  /*1b70*/  ISETP.GE.OR P4, PT, R28, R17.reuse, P0 ;  /* 0x000000111c00720c */ /* 0x080fe20000786670 */
[----:B0-----:R-:W-:Y:S01]  /*1b80*/  @P2 IMAD.WIDE R20, R16, 0x4, R18 ;  /* 0x0000000410142825 */ /* 0x001fe200078e0212 */
[----:B------:R-:W-:-:S11]  /*1b90*/  ISETP.GE.OR P0, PT, R23, R17, P0 ;  /* 0x000000111700720c */ /* 0x000fd60000706670 */
[----:B------:R-:W0:Y:S01]  /*1ba0*/  @!P4 LDC.64 R18, c[0x0][0x380] ;  /* 0x0000e000ff12cb82 */ /* 0x000e220000000a00 */
[----:B------:R0:W-:Y:S07]  /*1bb0*/  @P2 STG.E desc[UR6][R20.64], R25 ;  /* 0x0000001914002986 */ /* 0x0001ee000c101906 */
[----:B------:R-:W1:Y:S01]  /*1bc0*/  @!P4 LDC.U8 R27, c[0x0][0x3c0] ;  /* 0x0000f000ff1bcb82 */ /* 0x000e620000000000 */
[----:B0-----:R-:W-:-:S04]  /*1bd0*/  @!P4 IMAD.WIDE R20, R24, 0x4, R18 ;  /* 0x000000041814c825 */ /* 0x001fc800078e0212 */
[----:B----4-:R-:W-:Y:S01]  /*1be0*/  @!P3 FADD.FTZ R29, -R4, R29 ;  /* 0x0000001d041db221 */ /* 0x010fe20000010100 */
[----:B------:R-:W-:Y:S02]  /*1bf0*/  @!P3 ISETP.NE.AND P2, PT, R15, RZ, PT ;  /* 0x000000ff0f00b20c */ /* 0x000fe40003f45270 */
[----:B------:R-:W0:Y:S01]  /*1c00*/  @!P3 LDC.64 R18, c[0x0][0x3b0] ;  /* 0x0000ec00ff12bb82 */ /* 0x000e220000000a00 */
[----:B------:R1:W2:Y:S01]  /*1c10*/  @!P4 LDG.E.CONSTANT R21, desc[UR6][R20.64] ;  /* 0x000000061415c981 */ /* 0x0002a2000c1e9900 */
[----:B------:R-:W-:-:S04]  /*1c20*/  @!P3 FMUL.FTZ R29, R29, R6 ;  /* 0x000000061d1db220 */ /* 0x000fc80000410000 */
[----:B------:R-:W-:-:S05]  /*1c30*/  @!P3 FFMA.FTZ R29, R2, R29, R5 ;  /* 0x0000001d021db223 */ /* 0x000fca0000010005 */
[----:B------:R-:W-:-:S04]  /*1c40*/  @!P3 FMNMX.NAN R15, RZ, R29, !PT ;  /* 0x0000001dff0fb209 */ /* 0x000fc80007820000 */
[----:B------:R-:W-:Y:S02]  /*1c50*/  @!P3 FSEL R15, R15, R29, P2 ;  /* 0x0000001d0f0fb208 */ /* 0x000fe40001000000 */
[----:B------:R-:W3:Y:S02]  /*1c60*/  @!P0 LDC.64 R28, c[0x0][0x380] ;  /* 0x0000e000ff1c8b82 */ /* 0x000ee40000000a00 */
[----:B---3--:R-:W-:-:S06]  /*1c70*/  @!P0 IMAD.WIDE R28, R26, 0x4, R28 ;  /* 0x000000041a1c8825 */ /* 0x008fcc00078e021c */
[----:B------:R-:W3:Y:S01]  /*1c80*/  @!P0 LDG.E.CONSTANT R29, desc[UR6][R28.64] ;  /* 0x000000061c1d8981 */ /* 0x000ee2000c1e9900 */
[----:B0-----:R-:W-:Y:S01]  /*1c90*/  @!P3 IMAD.WIDE R18, R22, 0x4, R18 ;  /* 0x000000041612b825 */ /* 0x001fe200078e0212 */
[----:B-1----:R-:W-:-:S04]  /*1ca0*/  @!P4 PRMT R20, R27, 0x8880, RZ ;  /* 0x000088801b14c816 */ /* 0x002fc800000000ff */
[----:B------:R0:W-:Y:S01]  /*1cb0*/  @!P3 STG.E desc[UR6][R18.64], R15 ;  /* 0x0000000f1200b986 */ /* 0x0001e2000c101906 */
[----:B------:R-:W-:Y:S01]  /*1cc0*/  @!P4 ISETP.NE.AND P2, PT, R20, RZ, PT ;  /* 0x000000ff1400c20c */ /* 0x000fe20003f45270 */
[----:B0-----:R-:W0:Y:S01]  /*1cd0*/  @!P0 LDC.U8 R15, c[0x0][0x3c0] ;  /* 0x0000f000ff0f8b82 */ /* 0x001e220000000000 */
[----:B------:R-:W-:Y:S02]  /*1ce0*/  IADD3 R13, PT, PT, R13, 0x2, RZ ;  /* 0x000000020d0d7810 */ /* 0x000fe40007ffe0ff */
[--C-:B------:R-:W-:Y:S02]  /*1cf0*/  IADD3 R0, PT, PT, R3, R0, R3.reuse ;  /* 0x0000000003007210 */ /* 0x100fe40007ffe003 */
[----:B0-----:R-:W-:Y:S02]  /*1d00*/  @!P0 PRMT R15, R15, 0x8880, RZ ;  /* 0x000088800f0f8816 */ /* 0x001fe400000000ff */
[----:B------:R-:W-:-:S04]  /*1d10*/  IADD3 R0, PT, PT, R3, R0, R3 ;  /* 0x0000000003007210 */ /* 0x000fc80007ffe003 */
[C---:B------:R-:W-:Y:S01]  /*1d20*/  IADD3 R0, PT, PT, R3.reuse, R0, R3 ;  /* 0x0000000003007210 */ /* 0x040fe20007ffe003 */
[C---:B------:R-:W-:Y:S01]  /*1d30*/  IMAD R11, R3.reuse, 0x8, R11 ;  /* 0x00000008030b7824 */ /* 0x040fe200078e020b */
[C---:B------:R-:W-:Y:S02]  /*1d40*/  LEA R12, R3.reuse, R12, 0x3 ;  /* 0x0000000c030c7211 */ /* 0x040fe400078e18ff */
[C---:B------:R-:W-:Y:S02]  /*1d50*/  IADD3 R0, PT, PT, R3.reuse, R0, R3 ;  /* 0x0000000003007210 */ /* 0x040fe40007ffe003 */
[C---:B------:R-:W-:Y:S02]  /*1d60*/  LEA R14, R3.reuse, R14, 0x3 ;  /* 0x0000000e030e7211 */ /* 0x040fe400078e18ff */
[C---:B------:R-:W-:Y:S02]  /*1d70*/  LEA R16, R3.reuse, R16, 0x3 ;  /* 0x0000001003107211 */ /* 0x040fe400078e18ff */
[----:B------:R-:W-:Y:S01]  /*1d80*/  LEA R22, R3, R22, 0x3 ;  /* 0x0000001603167211 */ /* 0x000fe200078e18ff */
[----:B--2---:R-:W-:-:S04]  /*1d90*/  @!P4 FADD.FTZ R25, -R4, R21 ;  /* 0x000000150419c221 */ /* 0x004fc80000010100 */
[----:B------:R-:W-:-:S04]  /*1da0*/  @!P4 FMUL.FTZ R25, R25, R6 ;  /* 0x000000061919c220 */ /* 0x000fc80000410000 */
[----:B------:R-:W-:-:S05]  /*1db0*/  @!P4 FFMA.FTZ R25, R2, R25, R5 ;  /* 0x000000190219c223 */ /* 0x000fca0000010005 */
[----:B------:R-:W-:-:S04]  /*1dc0*/  @!P4 FMNMX.NAN R18, RZ, R25, !PT ;  /* 0x00000019ff12c209 */ /* 0x000fc80007820000 */
[----:B------:R-:W-:Y:S02]  /*1dd0*/  @!P4 FSEL R25, R18, R25, P2 ;  /* 0x000000191219c208 */ /* 0x000fe40001000000 */
[----:B------:R-:W0:Y:S01]  /*1de0*/  @!P4 LDC.64 R18, c[0x0][0x3b0] ;  /* 0x0000ec00ff12cb82 */ /* 0x000e220000000a00 */
[----:B------:R-:W-:Y:S01]  /*1df0*/  @!P0 ISETP.NE.AND P2, PT, R15, RZ, PT ;  /* 0x000000ff0f00820c */ /* 0x000fe20003f45270 */
[----:B0-----:R-:W-:-:S06]  /*1e00*/  @!P4 IMAD.WIDE R20, R24, 0x4, R18 ;  /* 0x000000041814c825 */ /* 0x001fcc00078e0212 */
[----:B------:R-:W0:Y:S01]  /*1e10*/  @!P0 LDC.64 R18, c[0x0][0x3b0] ;  /* 0x0000ec00ff128b82 */ /* 0x000e220000000a00 */
[----:B---3--:R-:W-:-:S04]  /*1e20*/  @!P0 FADD.FTZ R29, -R4, R29 ;  /* 0x0000001d041d8221 */ /* 0x008fc80000010100 */
[----:B------:R-:W-:-:S04]  /*1e30*/  @!P0 FMUL.FTZ R29, R29, R6 ;  /* 0x000000061d1d8220 */ /* 0x000fc80000410000 */
[----:B------:R-:W-:-:S05]  /*1e40*/  @!P0 FFMA.FTZ R29, R2, R29, R5 ;  /* 0x0000001d021d8223 */ /* 0x000fca0000010005 */
[----:B------:R-:W-:-:S04]  /*1e50*/  @!P0 FMNMX.NAN R28, RZ, R29, !PT ;  /* 0x0000001dff1c8209 */ /* 0x000fc80007820000 */
[----:B------:R-:W-:Y:S01]  /*1e60*/  @!P0 FSEL R29, R28, R29, P2 ;  /* 0x0000001d1c1d8208 */ /* 0x000fe20001000000 */
[----:B------:R2:W-:Y:S01]  /*1e70*/  @!P4 STG.E desc[UR6][R20.64], R25 ;  /* 0x000000191400c986 */ /* 0x0005e2000c101906 */
[----:B0-----:R-:W-:-:S05]  /*1e80*/  @!P0 IMAD.WIDE R18, R26, 0x4, R18 ;  /* 0x000000041a128825 */ /* 0x001fca00078e0212 */
[----:B------:R2:W-:Y:S01]  /*1e90*/  @!P0 STG.E desc[UR6][R18.64], R29 ;  /* 0x0000001d12008986 */ /* 0x0005e2000c101906 */
[----:B------:R-:W-:Y:S01]  /*1ea0*/  ISETP.NE.AND P0, PT, R13, RZ, PT ;  /* 0x000000ff0d00720c */ /* 0x000fe20003f05270 */
[----:B------:R-:W-:Y:S01]  /*1eb0*/  IMAD R24, R3, 0x8, R24 ;  /* 0x0000000803187824 */ /* 0x000fe200078e0218 */
[----:B------:R-:W-:Y:S01]  /*1ec0*/  LEA R15, R9, R10, 0x3 ;  /* 0x0000000a090f7211 */ /* 0x000fe200078e18ff */
[----:B------:R-:W-:Y:S01]  /*1ed0*/  IMAD.IADD R10, R23, 0x1, R9 ;  /* 0x00000001170a7824 */ /* 0x000fe200078e0209 */
[----:B------:R-:W-:-:S09]  /*1ee0*/  LEA R26, R3, R26, 0x3 ;  /* 0x0000001a031a7211 */ /* 0x000fd200078e18ff */
[----:B--2---:R-:W-:Y:S05]  /*1ef0*/  @P0 BRA `(.L_x_495) ;  /* 0xfffffff400c00947 */ /* 0x004fea000383ffff */
[----:B------:R-:W-:-:S07]  /*1f00*/  MOV R12, R15 ;  /* 0x0000000f000c7202 */ /* 0x000fce0000000f00 */
.L_x_494:
[----:B------:R-:W-:-:S04]  /*1f10*/  LOP3.LUT R8, R8, 0x1, RZ, 0xc0, !PT ;  /* 0x0000000108087812 */ /* 0x000fc800078ec0ff */
[----:B------:R-:W-:-:S13]  /*1f20*/  ISETP.NE.U32.AND P0, PT, R8, 0x1, PT ;  /* 0x000000010800780c */ /* 0x000fda0003f05070 */
[----:B------:R-:W-:Y:S05]  /*1f30*/  @!P0 EXIT ;  /* 0x000000000000894d */ /* 0x000fea0003800000 */
[C---:B------:R-:W-:Y:S01]  /*1f40*/  ISETP.GE.AND P0, PT, R12.reuse, R17, PT ;  /* 0x000000110c00720c */ /* 0x040fe20003f06270 */
[----:B------:R-:W-:-:S03]  /*1f50*/  IMAD.IADD R12, R12, 0x1, R9 ;  /* 0x000000010c0c7824 */ /* 0x000fc600078e0209 */
[C---:B------:R-:W-:Y:S02]  /*1f60*/  ISETP.GE.OR P0, PT, R7.reuse, UR4, P0 ;  /* 0x0000000407007c0c */ /* 0x040fe40008706670 */
[C---:B------:R-:W-:Y:S02]  /*1f70*/  IADD3 R16, PT, PT, R12.reuse, R9, RZ ;  /* 0x000000090c107210 */ /* 0x040fe40007ffe0ff */
[-C--:B------:R-:W-:Y:S02]  /*1f80*/  ISETP.GE.AND P1, PT, R12, R17.reuse, PT ;  /* 0x000000110c00720c */ /* 0x080fe40003f26270 */
[----:B------:R-:W-:Y:S02]  /*1f90*/  ISETP.GE.AND P2, PT, R16, R17, PT ;  /* 0x000000111000720c */ /* 0x000fe40003f46270 */
[C---:B------:R-:W-:Y:S02]  /*1fa0*/  ISETP.GE.OR P1, PT, R7.reuse, UR4, P1 ;  /* 0x0000000407007c0c */ /* 0x040fe40008f26670 */
[----:B------:R-:W-:-:S02]  /*1fb0*/  ISETP.GE.OR P2, PT, R7, UR4, P2 ;  /* 0x0000000407007c0c */ /* 0x000fc40009746670 */
[----:B------:R-:W-:Y:S01]  /*1fc0*/  IADD3 R12, PT, PT, R0, R3, RZ ;  /* 0x00000003000c7210 */ /* 0x000fe20007ffe0ff */
[----:B------:R-:W0:Y:S04]  /*1fd0*/  @!P0 LDC.64 R18, c[0x0][0x380] ;  /* 0x0000e000ff128b82 */ /* 0x000e280000000a00 */
[----:B------:R-:W-:-:S04]  /*1fe0*/  IMAD.IADD R8, R12, 0x1, R3 ;  /* 0x000000010c087824 */ /* 0x000fc800078e0203 */
[----:B------:R-:W1:Y:S08]  /*1ff0*/  @!P1 LDC.64 R14, c[0x0][0x380] ;  /* 0x0000e000ff0e9b82 */ /* 0x000e700000000a00 */
[----:B------:R-:W2:Y:S01]  /*2000*/  @!P2 LDC.64 R10, c[0x0][0x380] ;  /* 0x0000e000ff0aab82 */ /* 0x000ea20000000a00 */
[----:B0-----:R-:W-:-:S07]  /*2010*/  @!P0 IMAD.WIDE R18, R0, 0x4, R18 ;  /* 0x0000000400128825 */ /* 0x001fce00078e0212 */
[----:B------:R-:W0:Y:S01]  /*2020*/  @!P0 LDC.U8 R22, c[0x0][0x3c0] ;  /* 0x0000f000ff168b82 */ /* 0x000e220000000000 */
[----:B------:R3:W4:Y:S01]  /*2030*/  @!P0 LDG.E.CONSTANT R13, desc[UR6][R18.64] ;  /* 0x00000006120d8981 */ /* 0x000722000c1e9900 */
[----:B-1----:R-:W-:-:S06]  /*2040*/  @!P1 IMAD.WIDE R14, R12, 0x4, R14 ;  /* 0x000000040c0e9825 */ /* 0x002fcc00078e020e */
[----:B------:R-:W1:Y:S01]  /*2050*/  @!P2 LDC.U8 R20, c[0x0][0x3c0] ;  /* 0x0000f000ff14ab82 */ /* 0x000e620000000000 */
[----:B------:R-:W4:Y:S01]  /*2060*/  @!P1 LDG.E.CONSTANT R15, desc[UR6][R14.64] ;  /* 0x000000060e0f9981 */ /* 0x000f22000c1e9900 */
[----:B--2---:R-:W-:-:S06]  /*2070*/  @!P2 IMAD.WIDE R10, R8, 0x4, R10 ;  /* 0x00000004080aa825 */ /* 0x004fcc00078e020a */
[----:B------:R-:W2:Y:S01]  /*2080*/  @!P1 LDC.U8 R23, c[0x0][0x3c0] ;  /* 0x0000f000ff179b82 */ /* 0x000ea20000000000 */
[----:B------:R0:W4:Y:S01]  /*2090*/  @!P2 LDG.E.CONSTANT R21, desc[UR6][R10.64] ;  /* 0x000000060a15a981 */ /* 0x000122000c1e9900 */
[----:B------:R-:W-:-:S06]  /*20a0*/  IADD3 R16, PT, PT, R16, R9, RZ ;  /* 0x0000000910107210 */ /* 0x000fcc0007ffe0ff */
[----:B---3--:R-:W3:Y:S01]  /*20b0*/  @!P0 LDC.64 R18, c[0x0][0x3b0] ;  /* 0x0000ec00ff128b82 */ /* 0x008ee20000000a00 */
[----:B------:R-:W-:-:S07]  /*20c0*/  ISETP.GE.AND P3, PT, R16, R17, PT ;  /* 0x000000111000720c */ /* 0x000fce0003f66270 */
[----:B------:R-:W3:Y:S01]  /*20d0*/  @!P1 LDC.64 R16, c[0x0][0x3b0] ;  /* 0x0000ec00ff109b82 */ /* 0x000ee20000000a00 */
[----:B0-----:R-:W-:-:S07]  /*20e0*/  @!P0 PRMT R9, R22, 0x8880, RZ ;  /* 0x0000888016098816 */ /* 0x001fce00000000ff */
[----:B------:R-:W0:Y:S01]  /*20f0*/  @!P2 LDC.64 R10, c[0x0][0x3b0] ;  /* 0x0000ec00ff0aab82 */ /* 0x000e220000000a00 */
[----:B------:R-:W-:Y:S02]  /*2100*/  @!P0 ISETP.NE.AND P4, PT, R9, RZ, PT ;  /* 0x000000ff0900820c */ /* 0x000fe40003f85270 */
[----:B-1----:R-:W-:Y:S02]  /*2110*/  @!P2 PRMT R9, R20, 0x8880, RZ ;  /* 0x000088801409a816 */ /* 0x002fe400000000ff */
[----:B------:R-:W-:Y:S02]  /*2120*/  ISETP.GE.OR P3, PT, R7, UR4, P3 ;  /* 0x0000000407007c0c */ /* 0x000fe40009f66670 */
[----:B--2---:R-:W-:Y:S02]  /*2130*/  @!P1 PRMT R7, R23, 0x8880, RZ ;  /* 0x0000888017079816 */ /* 0x004fe400000000ff */
[----:B------:R-:W-:Y:S01]  /*2140*/  @!P2 ISETP.NE.AND P5, PT, R9, RZ, PT ;  /* 0x000000ff0900a20c */ /* 0x000fe20003fa5270 */
[----:B---3--:R-:W-:-:S04]  /*2150*/  @!P0 IMAD.WIDE R18, R0, 0x4, R18 ;  /* 0x0000000400128825 */ /* 0x008fc800078e0212 */
[----:B------:R-:W-:-:S04]  /*2160*/  @!P1 IMAD.WIDE R16, R12, 0x4, R16 ;  /* 0x000000040c109825 */ /* 0x000fc800078e0210 */
[----:B0-----:R-:W-:-:S04]  /*2170*/  @!P2 IMAD.WIDE R10, R8, 0x4, R10 ;  /* 0x00000004080aa825 */ /* 0x001fc800078e020a */
[----:B----45:R-:W-:-:S04]  /*2180*/  @!P0 FADD.FTZ R13, -R4, R13 ;  /* 0x0000000d040d8221 */ /* 0x030fc80000010100 */
[----:B------:R-:W-:Y:S01]  /*2190*/  @!P0 FMUL.FTZ R13, R13, R6 ;  /* 0x000000060d0d8220 */ /* 0x000fe20000410000 */
[----:B------:R-:W-:-:S03]  /*21a0*/  @!P1 FADD.FTZ R15, -R4, R15 ;  /* 0x0000000f040f9221 */ /* 0x000fc60000010100 */
[----:B------:R-:W-:Y:S01]  /*21b0*/  @!P0 FFMA.FTZ R13, R2, R13, R5 ;  /* 0x0000000d020d8223 */ /* 0x000fe20000010005 */
[----:B------:R-:W-:Y:S01]  /*21c0*/  @!P1 FMUL.FTZ R15, R15, R6 ;  /* 0x000000060f0f9220 */ /* 0x000fe20000410000 */
[----:B------:R-:W-:-:S03]  /*21d0*/  @!P2 FADD.FTZ R21, -R4, R21 ;  /* 0x000000150415a221 */ /* 0x000fc60000010100 */
[----:B------:R-:W-:Y:S01]  /*21e0*/  @!P0 FMNMX.NAN R14, RZ, R13, !PT ;  /* 0x0000000dff0e8209 */ /* 0x000fe20007820000 */
[----:B------:R-:W-:Y:S01]  /*21f0*/  @!P2 FMUL.FTZ R20, R21, R6 ;  /* 0x000000061514a220 */ /* 0x000fe20000410000 */
[----:B------:R-:W-:-:S03]  /*2200*/  @!P1 FFMA.FTZ R15, R2, R15, R5 ;  /* 0x0000000f020f9223 */ /* 0x000fc60000010005 */
[----:B------:R-:W-:Y:S01]  /*2210*/  @!P2 FFMA.FTZ R20, R2, R20, R5 ;  /* 0x000000140214a223 */ /* 0x000fe20000010005 */
[----:B------:R-:W-:Y:S02]  /*2220*/  @!P0 FSEL R13, R14, R13, P4 ;  /* 0x0000000d0e0d8208 */ /* 0x000fe40002000000 */
[----:B------:R-:W-:Y:S02]  /*2230*/  @!P1 ISETP.NE.AND P4, PT, R7, RZ, PT ;  /* 0x000000ff0700920c */ /* 0x000fe40003f85270 */
[-C--:B------:R-:W-:Y:S02]  /*2240*/  @!P1 FMNMX.NAN R14, RZ, R15.reuse, !PT ;  /* 0x0000000fff0e9209 */ /* 0x080fe40007820000 */
[-C--:B------:R-:W-:Y:S02]  /*2250*/  @!P2 FMNMX.NAN R7, RZ, R20.reuse, !PT ;  /* 0x00000014ff07a209 */ /* 0x080fe40007820000 */
[----:B------:R-:W-:Y:S02]  /*2260*/  @!P1 FSEL R15, R14, R15, P4 ;  /* 0x0000000f0e0f9208 */ /* 0x000fe40002000000 */
[----:B------:R-:W-:Y:S01]  /*2270*/  @!P2 FSEL R7, R7, R20, P5 ;  /* 0x000000140707a208 */ /* 0x000fe20002800000 */
[----:B------:R0:W-:Y:S04]  /*2280*/  @!P0 STG.E desc[UR6][R18.64], R13 ;  /* 0x0000000d12008986 */ /* 0x0001e8000c101906 */
[----:B------:R0:W-:Y:S04]  /*2290*/  @!P1 STG.E desc[UR6][R16.64], R15 ;  /* 0x0000000f10009986 */ /* 0x0001e8000c101906 */
[----:B------:R0:W-:Y:S01]  /*22a0*/  @!P2 STG.E desc[UR6][R10.64], R7 ;  /* 0x000000070a00a986 */ /* 0x0001e2000c101906 */
[----:B------:R-:W-:Y:S05]  /*22b0*/  @P3 EXIT ;  /* 0x000000000000394d */ /* 0x000fea0003800000 */
[----:B0-----:R-:W0:Y:S01]  /*22c0*/  LDC.64 R10, c[0x0][0x380] ;  /* 0x0000e000ff0a7b82 */ /* 0x001e220000000a00 */
[----:B------:R-:W-:Y:S01]  /*22d0*/  IADD3 R7, PT, PT, R8, R3, RZ ;  /* 0x0000000308077210 */ /* 0x000fe20007ffe0ff */
[----:B------:R-:W1:Y:S04]  /*22e0*/  LDCU.U8 UR4, c[0x0][0x3c0] ;  /* 0x00007800ff0477ac */ /* 0x000e680008000000 */
[----:B0-----:R-:W-:Y:S02]  /*22f0*/  IMAD.WIDE R8, R7, 0x4, R10 ;  /* 0x0000000407087825 */ /* 0x001fe400078e020a */
[----:B------:R-:W0:Y:S04]  /*2300*/  LDC.64 R10, c[0x0][0x3b0] ;  /* 0x0000ec00ff0a7b82 */ /* 0x000e280000000a00 */
[----:B------:R-:W2:Y:S01]  /*2310*/  LDG.E.CONSTANT R9, desc[UR6][R8.64] ;  /* 0x0000000608097981 */ /* 0x000ea2000c1e9900 */
[----:B-1----:R-:W-:-:S06]  /*2320*/  UPRMT UR4, UR4, 0x8880, URZ ;  /* 0x0000888004047896 */ /* 0x002fcc00080000ff */
[----:B------:R-:W-:Y:S01]  /*2330*/  ISETP.NE.AND P0, PT, RZ, UR4, PT ;  /* 0x00000004ff007c0c */ /* 0x000fe2000bf05270 */
[----:B--2---:R-:W-:-:S04]  /*2340*/  FADD.FTZ R3, -R4, R9 ;  /* 0x0000000904037221 */ /* 0x004fc80000010100 */
[----:B------:R-:W-:-:S04]  /*2350*/  FMUL.FTZ R3, R3, R6 ;  /* 0x0000000603037220 */ /* 0x000fc80000410000 */
[----:B------:R-:W-:Y:S01]  /*2360*/  FFMA.FTZ R5, R2, R3, R5 ;  /* 0x0000000302057223 */ /* 0x000fe20000010005 */
[----:B0-----:R-:W-:-:S04]  /*2370*/  IMAD.WIDE R2, R7, 0x4, R10 ;  /* 0x0000000407027825 */ /* 0x001fc800078e020a */
[----:B------:R-:W-:-:S04]  /*2380*/  FMNMX.NAN R0, RZ, R5, !PT ;  /* 0x00000005ff007209 */ /* 0x000fc80007820000 */
[----:B------:R-:W-:-:S05]  /*2390*/  FSEL R5, R0, R5, P0 ;  /* 0x0000000500057208 */ /* 0x000fca0000000000 */
[----:B------:R-:W-:Y:S01]  /*23a0*/  STG.E desc[UR6][R2.64], R5 ;  /* 0x0000000502007986 */ /* 0x000fe2000c101906 */
[----:B------:R-:W-:Y:S05]  /*23b0*/  EXIT ;  /* 0x000000000000794d */ /* 0x000fea0003800000 */
.L_x_496:
        /* <DEDUP_REMOVED lines=12> */
.L_x_778:


//--------------------- .text._Z21welford_kernel_c_lastIN3c104HalfEffLi4EEvPKT_PT1_S6_PVT0_Piii --------------------------
	.section	.text._Z21welford_kernel_c_lastIN3c104HalfEffLi4EEvPKT_PT1_S6_PVT0_Piii,"ax",@progbits
	.align	128
        .global         _Z21welford_kernel_c_lastIN3c104HalfEffLi4EEvPKT_PT1_S6_PVT0_Piii
        .type           _Z21welford_kernel_c_lastIN3c104HalfEffLi4EEvPKT_PT1_S6_PVT0_Piii,@function
        .size           _Z21welford_kernel_c_lastIN3c104HalfEffLi4EEvPKT_PT1_S6_PVT0_Piii,(.L_x_779 - _Z21welford_kernel_c_lastIN3c104HalfEffLi4EEvPKT_PT1_S6_PVT0_Piii)
        .other          _Z21welford_kernel_c_lastIN3c104HalfEffLi4EEvPKT_PT1_S6_PVT0_Piii,@"STO_CUDA_ENTRY STV_DEFAULT"
_Z21welford_kernel_c_lastIN3c104HalfEffLi4EEvPKT_PT1_S6_PVT0_Piii:
.text._Z21welford_kernel_c_lastIN3c104HalfEffLi4EEvPKT_PT1_S6_PVT0_Piii:
[----:B------:R-:W-:Y:S08]  /*0000*/  LDC R1, c[0x0][0x37c] ;  /* 0x0000df00ff017b82 */ /* 0x000ff00000000800 */
[----:B------:R-:W0:Y:S01]  /*0010*/  LDC R0, c[0x0][0x364] ;  /* 0x0000d900ff007b82 */ /* 0x000e220000000800 */
[----:B------:R-:W0:Y:S01]  /*0020*/  LDCU UR8, c[0x0][0x374] ;  /* 0x00006e80ff0877ac */ /* 0x000e220008000800 */
[----:B------:R-:W1:Y:S01]  /*0030*/  S2R R14, SR_TID.X ;  /* 0x00000000000e7919 */ /* 0x000e620000002100 */
[----:B------:R-:W-:Y:S01]  /*0040*/  HFMA2 R16, -RZ, RZ, 0, 0 ;  /* 0x00000000ff107431 */ /* 0x000fe200000001ff */
[----:B------:R-:W-:Y:S01]  /*0050*/  MOV R18, RZ ;  /* 0x000000ff00127202 */ /* 0x000fe20000000f00 */
[----:B------:R-:W1:Y:S01]  /*0060*/  LDCU UR10, c[0x0][0x360] ;  /* 0x00006c00ff0a77ac */ /* 0x000e620008000800 */
[----:B------:R-:W2:Y:S01]  /*0070*/  S2R R23, SR_TID.Y ;  /* 0x0000000000177919 */ /* 0x000ea20000002200 */
[----:B------:R-:W-:Y:S01]  /*0080*/  IMAD.MOV.U32 R22, RZ, RZ, RZ ;  /* 0x000000ffff167224 */ /* 0x000fe200078e00ff */
[----:B------:R-:W3:Y:S01]  /*0090*/  LDC R3, c[0x0][0x3a8] ;  /* 0x0000ea00ff037b82 */ /* 0x000ee20000000800 */
[----:B------:R-:W4:Y:S07]  /*00a0*/  LDCU.64 UR12, c[0x0][0x358] ;  /* 0x00006b00ff0c77ac */ /* 0x000f2e0008000a00 */
[----:B------:R-:W0:Y:S02]  /*00b0*/  S2UR UR9, SR_CTAID.Y ;  /* 0x00000000000979c3 */ /* 0x000e240000002600 */
[----:B0-----:R-:W-:-:S05]  /*00c0*/  IMAD R2, R0, UR8, RZ ;  /* 0x0000000800027c24 */ /* 0x001fca000f8e02ff */
[----:B------:R-:W-:Y:S02]  /*00d0*/  SHF.L.U32 R6, R2, 0x2, RZ ;  /* 0x0000000202067819 */ /* 0x000fe400000006ff */
[----:B---3--:R-:W-:Y:S02]  /*00e0*/  IADD3 R3, PT, PT, R3, -0x1, RZ ;  /* 0xffffffff03037810 */ /* 0x008fe40007ffe0ff */
[-C--:B------:R-:W-:Y:S02]  /*00f0*/  IABS R9, R6.reuse ;  /* 0x0000000600097213 */ /* 0x080fe40000000000 */
[----:B------:R-:W-:Y:S02]  /*0100*/  IABS R10, R3 ;  /* 0x00000003000a7213 */ /* 0x000fe40000000000 */
[----:B------:R-:W0:Y:S01]  /*0110*/  I2F.RP R7, R9 ;  /* 0x0000000900077306 */ /* 0x000e220000209400 */
[----:B------:R-:W-:-:S07]  /*0120*/  IABS R12, R6 ;  /* 0x00000006000c7213 */ /* 0x000fce0000000000 */
[----:B0-----:R-:W0:Y:S02]  /*0130*/  MUFU.RCP R7, R7 ;  /* 0x0000000700077308 */ /* 0x001e240000001000 */
[----:B0-----:R-:W-:-:S06]  /*0140*/  IADD3 R4, PT, PT, R7, 0xffffffe, RZ ;  /* 0x0ffffffe07047810 */ /* 0x001fcc0007ffe0ff */
[----:B------:R0:W3:Y:S02]  /*0150*/  F2I.FTZ.U32.TRUNC.NTZ R5, R4 ;  /* 0x0000000400057305 */ /* 0x0000e4000021f000 */
[----:B0-----:R-:W-:Y:S02]  /*0160*/  IMAD.MOV.U32 R4, RZ, RZ, RZ ;  /* 0x000000ffff047224 */ /* 0x001fe400078e00ff */
[----:B---3--:R-:W-:-:S04]  /*0170*/  IMAD.MOV R8, RZ, RZ, -R5 ;  /* 0x000000ffff087224 */ /* 0x008fc800078e0a05 */
[----:B------:R-:W-:Y:S01]  /*0180*/  IMAD R11, R8, R9, RZ ;  /* 0x00000009080b7224 */ /* 0x000fe200078e02ff */
[----:B------:R-:W-:-:S03]  /*0190*/  MOV R8, R10 ;  /* 0x0000000a00087202 */ /* 0x000fc60000000f00 */
[----:B------:R-:W-:Y:S01]  /*01a0*/  IMAD.HI.U32 R5, R5, R11, R4 ;  /* 0x0000000b05057227 */ /* 0x000fe200078e0004 */
[----:B------:R-:W-:Y:S02]  /*01b0*/  IADD3 R4, PT, PT, RZ, -R12, RZ ;  /* 0x8000000cff047210 */ /* 0x000fe40007ffe0ff */
[----:B------:R-:W-:Y:S02]  /*01c0*/  CS2R R10, SRZ ;  /* 0x00000000000a7805 */ /* 0x000fe4000001ff00 */
[----:B------:R-:W-:Y:S01]  /*01d0*/  CS2R R12, SRZ ;  /* 0x00000000000c7805 */ /* 0x000fe2000001ff00 */
[----:B------:R-:W-:-:S04]  /*01e0*/  IMAD.HI.U32 R5, R5, R8, RZ ;  /* 0x0000000805057227 */ /* 0x000fc800078e00ff */
[----:B------:R-:W-:-:S05]  /*01f0*/  IMAD R4, R5, R4, R8 ;  /* 0x0000000405047224 */ /* 0x000fca00078e0208 */
[----:B------:R-:W-:-:S13]  /*0200*/  ISETP.GT.U32.AND P1, PT, R9, R4, PT ;  /* 0x000000040900720c */ /* 0x000fda0003f24070 */
[-C--:B------:R-:W-:Y:S01]  /*0210*/  @!P1 IADD3 R4, PT, PT, R4, -R9.reuse, RZ ;  /* 0x8000000904049210 */ /* 0x080fe20007ffe0ff */
[----:B------:R-:W-:Y:S01]  /*0220*/  @!P1 VIADD R5, R5, 0x1 ;  /* 0x0000000105059836 */ /* 0x000fe20000000000 */
[----:B------:R-:W-:Y:S02]  /*0230*/  ISETP.NE.AND P1, PT, R6, RZ, PT ;  /* 0x000000ff0600720c */ /* 0x000fe40003f25270 */
[----:B------:R-:W-:Y:S02]  /*0240*/  ISETP.GE.U32.AND P0, PT, R4, R9, PT ;  /* 0x000000090400720c */ /* 0x000fe40003f06070 */
[----:B------:R-:W-:Y:S02]  /*0250*/  CS2R R8, SRZ ;  /* 0x0000000000087805 */ /* 0x000fe4000001ff00 */
[----:B------:R-:W-:Y:S02]  /*0260*/  LOP3.LUT R4, R3, R6, RZ, 0x3c, !PT ;  /* 0x0000000603047212 */ /* 0x000fe400078e3cff */
[----:B------:R-:W1:Y:S02]  /*0270*/  S2R R3, SR_CTAID.X ;  /* 0x0000000000037919 */ /* 0x000e640000002500 */
[----:B------:R-:W-:-:S05]  /*0280*/  ISETP.GE.AND P2, PT, R4, RZ, PT ;  /* 0x000000ff0400720c */ /* 0x000fca0003f46270 */
[----:B------:R-:W-:-:S04]  /*0290*/  @P0 IADD3 R5, PT, PT, R5, 0x1, RZ ;  /* 0x0000000105050810 */ /* 0x000fc80007ffe0ff */
[----:B------:R-:W-:Y:S02]  /*02a0*/  MOV R7, R5 ;  /* 0x0000000500077202 */ /* 0x000fe40000000f00 */
[----:B------:R-:W-:-:S03]  /*02b0*/  CS2R R4, SRZ ;  /* 0x0000000000047805 */ /* 0x000fc6000001ff00 */
[----:B------:R-:W-:Y:S01]  /*02c0*/  @!P2 IMAD.MOV R7, RZ, RZ, -R7 ;  /* 0x000000ffff07a224 */ /* 0x000fe200078e0a07 */
[----:B------:R-:W-:Y:S01]  /*02d0*/  @!P1 LOP3.LUT R7, RZ, R6, RZ, 0x33, !PT ;  /* 0x00000006ff079212 */ /* 0x000fe200078e33ff */
[----:B------:R-:W-:-:S03]  /*02e0*/  HFMA2 R6, -RZ, RZ, 0, 0 ;  /* 0x00000000ff067431 */ /* 0x000fc600000001ff */
[----:B------:R-:W-:Y:S01]  /*02f0*/  ISETP.GE.AND P0, PT, R7, RZ, PT ;  /* 0x000000ff0700720c */ /* 0x000fe20003f06270 */
[----:B-1----:R-:W-:-:S12]  /*0300*/  IMAD R14, R3, UR10, R14 ;  /* 0x0000000a030e7c24 */ /* 0x002fd8000f8e020e */
[----:B--2-4-:R-:W-:Y:S05]  /*0310*/  @!P0 BRA `(.L_x_497) ;  /* 0x00000004007c8947 */ /* 0x014fea0003800000 */
[----:B------:R-:W0:Y:S01]  /*0320*/  LDCU UR7, c[0x0][0x3ac] ;  /* 0x00007580ff0777ac */ /* 0x000e220008000800 */
[C-C-:B------:R-:W-:Y:S01]  /*0330*/  IMAD R27, R0.reuse, UR9, R23.reuse ;  /* 0x00000009001b7c24 */ /* 0x140fe2000f8e0217 */
[----:B------:R-:W-:Y:S02]  /*0340*/  IADD3 R7, PT, PT, -R7, RZ, RZ ;  /* 0x000000ff07077210 */ /* 0x000fe40007ffe1ff */
[----:B------:R-:W-:Y:S01]  /*0350*/  CS2R R4, SRZ ;  /* 0x0000000000047805 */ /* 0x000fe2000001ff00 */
[----:B------:R-:W-:Y:S02]  /*0360*/  ULEA UR4, UR8, UR9, 0x1 ;  /* 0x0000000908047291 */ /* 0x000fe4000f8e08ff */
[----:B------:R-:W-:Y:S02]  /*0370*/  UIMAD UR5, UR8, 0x3, UR9 ;  /* 0x00000003080578a4 */ /* 0x000fe4000f8e0209 */
[----:B------:R-:W-:Y:S02]  /*0380*/  UIADD3 UR6, UPT, UPT, UR8, UR9, URZ ;  /* 0x0000000908067290 */ /* 0x000fe4000fffe0ff */
[C-C-:B------:R-:W-:Y:S01]  /*0390*/  IMAD R21, R0.reuse, UR4, R23.reuse ;  /* 0x0000000400157c24 */ /* 0x140fe2000f8e0217 */
[----:B------:R-:W1:Y:S01]  /*03a0*/  LDCU UR11, c[0x0][0x3a8] ;  /* 0x00007500ff0b77ac */ /* 0x000e620008000800 */
[----:B------:R-:W-:-:S02]  /*03b0*/  IMAD R19, R0, UR5, R23 ;  /* 0x0000000500137c24 */ /* 0x000fc4000f8e0217 */
[----:B------:R-:W-:Y:S01]  /*03c0*/  IMAD R23, R0, UR6, R23 ;  /* 0x0000000600177c24 */ /* 0x000fe2000f8e0217 */
[----:B0-----:R-:W-:Y:S01]  /*03d0*/  ISETP.GE.AND P0, PT, R14, UR7, PT ;  /* 0x000000070e007c0c */ /* 0x001fe2000bf06270 */
[--C-:B------:R-:W-:Y:S02]  /*03e0*/  IMAD R21, R21, UR7, R14.reuse ;  /* 0x0000000715157c24 */ /* 0x100fe4000f8e020e */
[--C-:B------:R-:W-:Y:S02]  /*03f0*/  IMAD R19, R19, UR7, R14.reuse ;  /* 0x0000000713137c24 */ /* 0x100fe4000f8e020e */
[--C-:B------:R-:W-:Y:S02]  /*0400*/  IMAD R23, R23, UR7, R14.reuse ;  /* 0x0000000717177c24 */ /* 0x100fe4000f8e020e */
[----:B------:R-:W-:Y:S02]  /*0410*/  IMAD R17, R27, UR7, R14 ;  /* 0x000000071b117c24 */ /* 0x000fe4000f8e020e */
[----:B------:R-:W-:-:S07]  /*0420*/  IMAD R20, R2, UR7, RZ ;  /* 0x0000000702147c24 */ /* 0x000fce000f8e02ff */
.L_x_498:
[----:B-1----:R-:W-:-:S13]  /*0430*/  ISETP.GE.OR P1, PT, R27, UR11, P0 ;  /* 0x0000000b1b007c0c */ /* 0x002fda0008726670 */
[----:B------:R-:W0:Y:S02]  /*0440*/  @!P1 LDC.64 R14, c[0x0][0x380] ;  /* 0x0000e000ff0e9b82 */ /* 0x000e240000000a00 */
[----:B0-----:R-:W-:-:S06]  /*0450*/  @!P1 IMAD.WIDE R14, R17, 0x2, R14 ;  /* 0x00000002110e9825 */ /* 0x001fcc00078e020e */
[----:B------:R-:W2:Y:S01]  /*0460*/  @!P1 LDG.E.U16.CONSTANT R14, desc[UR12][R14.64] ;  /* 0x0000000c0e0e9981 */ /* 0x000ea2000c1e9500 */
[----:B------:R-:W-:Y:S02]  /*0470*/  IADD3 R27, PT, PT, R2, R27, RZ ;  /* 0x0000001b021b7210 */ /* 0x000fe40007ffe0ff */
[----:B------:R-:W-:Y:S01]  /*0480*/  CS2R R24, SRZ ;  /* 0x0000000000187805 */ /* 0x000fe2000001ff00 */
[----:B------:R-:W-:Y:S01]  /*0490*/  @!P1 VIADD R12, R12, 0x1 ;  /* 0x000000010c0c9836 */ /* 0x000fe20000000000 */
[----:B------:R-:W-:-:S04]  /*04a0*/  ISETP.GE.OR P2, PT, R27, UR11, P0 ;  /* 0x0000000b1b007c0c */ /* 0x000fc80008746670 */
[----:B------:R-:W-:-:S04]  /*04b0*/  @!P1 I2FP.F32.S32 R26, R12 ;  /* 0x0000000c001a9245 */ /* 0x000fc80000201400 */
[----:B------:R-:W0:Y:S01]  /*04c0*/  @!P1 MUFU.RCP R24, R26 ;  /* 0x0000001a00189308 */ /* 0x000e220000001000 */
[----:B--2---:R-:W-:-:S04]  /*04d0*/  @!P1 HADD2.F32 R25, -RZ, R14.H0_H0 ;  /* 0x2000000eff199230 */ /* 0x004fc80000004100 */
[----:B------:R-:W1:Y:S01]  /*04e0*/  @!P2 LDC.64 R14, c[0x0][0x380] ;  /* 0x0000e000ff0eab82 */ /* 0x000e620000000a00 */
[----:B------:R-:W-:-:S04]  /*04f0*/  FADD.FTZ R29, R25, -R6 ;  /* 0x80000006191d7221 */ /* 0x000fc80000010000 */
[----:B0-----:R-:W-:Y:S01]  /*0500*/  FFMA.FTZ R6, R29, R24, R6 ;  /* 0x000000181d067223 */ /* 0x001fe20000010006 */
[----:B-1----:R-:W-:-:S06]  /*0510*/  @!P2 IMAD.WIDE R14, R23, 0x2, R14 ;  /* 0x00000002170ea825 */ /* 0x002fcc00078e020e */
[----:B------:R-:W2:Y:S01]  /*0520*/  @!P2 LDG.E.U16.CONSTANT R14, desc[UR12][R14.64] ;  /* 0x0000000c0e0ea981 */ /* 0x000ea2000c1e9500 */
[----:B------:R-:W-:Y:S01]  /*0530*/  FADD.FTZ R26, -R6, R25 ;  /* 0x00000019061a7221 */ /* 0x000fe20000010100 */
[----:B------:R-:W-:Y:S01]  /*0540*/  @!P2 VIADD R11, R11, 0x1 ;  /* 0x000000010b0ba836 */ /* 0x000fe20000000000 */
[----:B------:R-:W-:Y:S02]  /*0550*/  MOV R24, RZ ;  /* 0x000000ff00187202 */ /* 0x000fe40000000f00 */
[----:B------:R-:W-:Y:S01]  /*0560*/  FMUL.FTZ R25, R29, R26 ;  /* 0x0000001a1d197220 */ /* 0x000fe20000410000 */
[----:B------:R-:W-:Y:S01]  /*0570*/  HFMA2 R26, -RZ, RZ, 0, 0 ;  /* 0x00000000ff1a7431 */ /* 0x000fe200000001ff */
[----:B------:R-:W-:Y:S02]  /*0580*/  @!P2 I2FP.F32.S32 R28, R11 ;  /* 0x0000000b001ca245 */ /* 0x000fe40000201400 */
[----:B------:R-:W-:-:S04]  /*0590*/  IADD3 R27, PT, PT, R2, R27, RZ ;  /* 0x0000001b021b7210 */ /* 0x000fc80007ffe0ff */
[----:B------:R-:W-:Y:S01]  /*05a0*/  ISETP.GE.OR P3, PT, R27, UR11, P0 ;  /* 0x0000000b1b007c0c */ /* 0x000fe20008766670 */
[----:B------:R-:W0:Y:S01]  /*05b0*/  @!P2 MUFU.RCP R26, R28 ;  /* 0x0000001c001aa308 */ /* 0x000e220000001000 */
[----:B--2---:R-:W-:-:S05]  /*05c0*/  @!P2 HADD2.F32 R24, -RZ, R14.H0_H0 ;  /* 0x2000000eff18a230 */ /* 0x004fca0000004100 */
[----:B------:R-:W-:-:S04]  /*05d0*/  FADD.FTZ R14, R24, -R5 ;  /* 0x80000005180e7221 */ /* 0x000fc80000010000 */
[----:B0-----:R-:W-:-:S04]  /*05e0*/  FFMA.FTZ R5, R14, R26, R5 ;  /* 0x0000001a0e057223 */ /* 0x001fc80000010005 */
[----:B------:R-:W-:-:S04]  /*05f0*/  FADD.FTZ R15, -R5, R24 ;  /* 0x00000018050f7221 */ /* 0x000fc80000010100 */
[----:B------:R-:W-:Y:S02]  /*0600*/  FMUL.FTZ R24, R14, R15 ;  /* 0x0000000f0e187220 */ /* 0x000fe40000410000 */
[----:B------:R-:W0:Y:S02]  /*0610*/  @!P3 LDC.64 R14, c[0x0][0x380] ;  /* 0x0000e000ff0ebb82 */ /* 0x000e240000000a00 */
[----:B0-----:R-:W-:-:S06]  /*0620*/  @!P3 IMAD.WIDE R14, R21, 0x2, R14 ;  /* 0x00000002150eb825 */ /* 0x001fcc00078e020e */
[----:B------:R-:W2:Y:S01]  /*0630*/  @!P3 LDG.E.U16.CONSTANT R14, desc[UR12][R14.64] ;  /* 0x0000000c0e0eb981 */ /* 0x000ea2000c1e9500 */
[----:B------:R-:W-:Y:S01]  /*0640*/  @!P3 IADD3 R10, PT, PT, R10, 0x1, RZ ;  /* 0x000000010a0ab810 */ /* 0x000fe20007ffe0ff */
[----:B------:R-:W-:Y:S01]  /*0650*/  IMAD.MOV.U32 R26, RZ, RZ, RZ ;  /* 0x000000ffff1a7224 */ /* 0x000fe200078e00ff */
[----:B------:R-:W-:Y:S01]  /*0660*/  MOV R28, RZ ;  /* 0x000000ff001c7202 */ /* 0x000fe20000000f00 */
[----:B------:R-:W-:Y:S01]  /*0670*/  IMAD.IADD R27, R2, 0x1, R27 ;  /* 0x00000001021b7824 */ /* 0x000fe200078e021b */
[----:B------:R-:W-:-:S04]  /*0680*/  @!P3 I2FP.F32.S32 R29, R10 ;  /* 0x0000000a001db245 */ /* 0x000fc80000201400 */
[----:B------:R-:W0:Y:S01]  /*0690*/  @!P3 MUFU.RCP R28, R29 ;  /* 0x0000001d001cb308 */ /* 0x000e220000001000 */
[----:B------:R-:W-:Y:S01]  /*06a0*/  ISETP.GE.OR P4, PT, R27, UR11, P0 ;  /* 0x0000000b1b007c0c */ /* 0x000fe20008786670 */
[----:B--2---:R-:W-:-:S05]  /*06b0*/  @!P3 HADD2.F32 R26, -RZ, R14.H0_H0 ;  /* 0x2000000eff1ab230 */ /* 0x004fca0000004100 */
[----:B------:R-:W-:-:S04]  /*06c0*/  FADD.FTZ R14, R26, -R13 ;  /* 0x8000000d1a0e7221 */ /* 0x000fc80000010000 */
[----:B0-----:R-:W-:-:S04]  /*06d0*/  FFMA.FTZ R13, R14, R28, R13 ;  /* 0x0000001c0e0d7223 */ /* 0x001fc8000001000d */
[----:B------:R-:W-:-:S04]  /*06e0*/  FADD.FTZ R15, -R13, R26 ;  /* 0x0000001a0d0f7221 */ /* 0x000fc80000010100 */
[----:B------:R-:W-:Y:S02]  /*06f0*/  FMUL.FTZ R29, R14, R15 ;  /* 0x0000000f0e1d7220 */ /* 0x000fe40000410000 */
[----:B------:R-:W0:Y:S02]  /*0700*/  @!P4 LDC.64 R14, c[0x0][0x380] ;  /* 0x0000e000ff0ecb82 */ /* 0x000e240000000a00 */
[----:B0-----:R-:W-:-:S06]  /*0710*/  @!P4 IMAD.WIDE R14, R19, 0x2, R14 ;  /* 0x00000002130ec825 */ /* 0x001fcc00078e020e */
[----:B------:R0:W2:Y:S01]  /*0720*/  @!P4 LDG.E.U16.CONSTANT R14, desc[UR12][R14.64] ;  /* 0x0000000c0e0ec981 */ /* 0x0000a2000c1e9500 */
[----:B------:R-:W-:Y:S01]  /*0730*/  @!P4 IADD3 R4, PT, PT, R4, 0x1, RZ ;  /* 0x000000010404c810 */ /* 0x000fe20007ffe0ff */
[----:B------:R-:W-:Y:S02]  /*0740*/  IMAD.MOV.U32 R28, RZ, RZ, RZ ;  /* 0x000000ffff1c7224 */ /* 0x000fe400078e00ff */
[----:B------:R-:W-:Y:S02]  /*0750*/  HFMA2 R26, -RZ, RZ, 0, 0 ;  /* 0x00000000ff1a7431 */ /* 0x000fe400000001ff */
[----:B------:R-:W-:Y:S01]  /*0760*/  VIADD R7, R7, 0x1 ;  /* 0x0000000107077836 */ /* 0x000fe20000000000 */
[C-C-:B------:R-:W-:Y:S01]  /*0770*/  IADD3 R17, PT, PT, R20.reuse, R17, R20.reuse ;  /* 0x0000001114117210 */ /* 0x140fe20007ffe014 */
[----:B------:R-:W-:Y:S01]  /*0780*/  IMAD R23, R20, 0x4, R23 ;  /* 0x0000000414177824 */ /* 0x000fe200078e0217 */
[----:B------:R-:W-:Y:S02]  /*0790*/  IADD3 R27, PT, PT, R2, R27, RZ ;  /* 0x0000001b021b7210 */ /* 0x000fe40007ffe0ff */
[----:B------:R-:W-:-:S02]  /*07a0*/  IADD3 R17, PT, PT, R20, R17, R20 ;  /* 0x0000001114117210 */ /* 0x000fc40007ffe014 */
[----:B0-----:R-:W-:Y:S02]  /*07b0*/  @!P4 I2FP.F32.S32 R15, R4 ;  /* 0x00000004000fc245 */ /* 0x001fe40000201400 */
[C---:B------:R-:W-:Y:S02]  /*07c0*/  LEA R21, R20.reuse, R21, 0x2 ;  /* 0x0000001514157211 */ /* 0x040fe400078e10ff */
[----:B------:R-:W0:Y:S01]  /*07d0*/  @!P4 MUFU.RCP R28, R15 ;  /* 0x0000000f001cc308 */ /* 0x000e220000001000 */
[----:B------:R-:W-:Y:S01]  /*07e0*/  LEA R19, R20, R19, 0x2 ;  /* 0x0000001314137211 */ /* 0x000fe200078e10ff */
[----:B--2---:R-:W-:-:S05]  /*07f0*/  @!P4 HADD2.F32 R26, -RZ, R14.H0_H0 ;  /* 0x2000000eff1ac230 */ /* 0x004fca0000004100 */
[----:B------:R-:W-:-:S04]  /*0800*/  FADD.FTZ R14, R26, -R16 ;  /* 0x800000101a0e7221 */ /* 0x000fc80000010000 */
[----:B0-----:R-:W-:-:S04]  /*0810*/  FFMA.FTZ R16, R14, R28, R16 ;  /* 0x0000001c0e107223 */ /* 0x001fc80000010010 */
[----:B------:R-:W-:-:S04]  /*0820*/  FADD.FTZ R26, -R16, R26 ;  /* 0x0000001a101a7221 */ /* 0x000fc80000010100 */
[----:B------:R-:W-:Y:S01]  /*0830*/  FMUL.FTZ R26, R14, R26 ;  /* 0x0000001a0e1a7220 */ /* 0x000fe20000410000 */
[----:B------:R-:W-:Y:S02]  /*0840*/  MOV R14, RZ ;  /* 0x000000ff000e7202 */ /* 0x000fe40000000f00 */
[----:B------:R-:W-:Y:S02]  /*0850*/  @!P1 MOV R14, 0x3f800000 ;  /* 0x3f800000000e9802 */ /* 0x000fe40000000f00 */
[----:B------:R-:W-:-:S03]  /*0860*/  ISETP.NE.AND P1, PT, R7, 0x1, PT ;  /* 0x000000010700780c */ /* 0x000fc60003f25270 */
[----:B------:R-:W-:Y:S01]  /*0870*/  FFMA.FTZ R22, R25, R14, R22 ;  /* 0x0000000e19167223 */ /* 0x000fe20000010016 */
[----:B------:R-:W-:Y:S01]  /*0880*/  IMAD.MOV.U32 R14, RZ, RZ, RZ ;  /* 0x000000ffff0e7224 */ /* 0x000fe200078e00ff */
[----:B------:R-:W-:-:S05]  /*0890*/  @!P2 MOV R14, 0x3f800000 ;  /* 0x3f800000000ea802 */ /* 0x000fca0000000f00 */
[----:B------:R-:W-:Y:S01]  /*08a0*/  FFMA.FTZ R9, R24, R14, R9 ;  /* 0x0000000e18097223 */ /* 0x000fe20000010009 */
[----:B------:R-:W-:Y:S02]  /*08b0*/  CS2R R14, SRZ ;  /* 0x00000000000e7805 */ /* 0x000fe4000001ff00 */
[----:B------:R-:W-:Y:S02]  /*08c0*/  @!P3 MOV R14, 0x3f800000 ;  /* 0x3f800000000eb802 */ /* 0x000fe40000000f00 */
[----:B------:R-:W-:-:S03]  /*08d0*/  @!P4 MOV R15, 0x3f800000 ;  /* 0x3f800000000fc802 */ /* 0x000fc60000000f00 */
[----:B------:R-:W-:Y:S02]  /*08e0*/  FFMA.FTZ R8, R29, R14, R8 ;  /* 0x0000000e1d087223 */ /* 0x000fe40000010008 */
[----:B------:R-:W-:Y:S01]  /*08f0*/  FFMA.FTZ R18, R26, R15, R18 ;  /* 0x0000000f1a127223 */ /* 0x000fe20000010012 */
[----:B------:R-:W-:Y:S06]  /*0900*/  @P1 BRA `(.L_x_498) ;  /* 0xfffffff800c81947 */ /* 0x000fec000383ffff */
.L_x_497:
[-C--:B------:R-:W-:Y:S01]  /*0910*/  IADD3 R7, PT, PT, R12, R11.reuse, RZ ;  /* 0x0000000b0c077210 */ /* 0x080fe20007ffe0ff */
[----:B------:R-:W0:Y:S01]  /*0920*/  S2R R20, SR_TID.X ;  /* 0x0000000000147919 */ /* 0x000e220000002100 */
[----:B------:R-:W-:Y:S01]  /*0930*/  I2FP.F32.S32 R17, R12 ;  /* 0x0000000c00117245 */ /* 0x000fe20000201400 */
[----:B------:R-:W1:Y:S01]  /*0940*/  S2UR UR6, SR_CgaCtaId ;  /* 0x00000000000679c3 */ /* 0x000e620000008800 */
[C---:B------:R-:W-:Y:S01]  /*0950*/  VIMNMX R2, PT, PT, R7.reuse, 0x1, !PT ;  /* 0x0000000107027848 */ /* 0x040fe20007fe0100 */
[----:B------:R-:W-:Y:S01]  /*0960*/  IMAD.IADD R15, R7, 0x1, R10 ;  /* 0x00000001070f7824 */ /* 0x000fe200078e020a */
[----:B------:R-:W-:Y:S01]  /*0970*/  I2FP.F32.S32 R12, R11 ;  /* 0x0000000b000c7245 */ /* 0x000fe20000201400 */
[----:B------:R-:W-:Y:S01]  /*0980*/  FMUL.FTZ R11, R17, R6 ;  /* 0x00000006110b7220 */ /* 0x000fe20000410000 */
[----:B------:R-:W-:Y:S01]  /*0990*/  I2FP.F32.U32 R2, R2 ;  /* 0x0000000200027245 */ /* 0x000fe20000201000 */
[----:B------:R-:W-:Y:S01]  /*09a0*/  UMOV UR4, 0x400 ;  /* 0x0000040000047882 */ /* 0x000fe20000000000 */
[----:B------:R-:W-:Y:S01]  /*09b0*/  VIMNMX R14, PT, PT, R15, 0x1, !PT ;  /* 0x000000010f0e7848 */ /* 0x000fe20007fe0100 */
[----:B------:R-:W-:Y:S01]  /*09c0*/  FFMA.FTZ R19, R12, R5, R11 ;  /* 0x000000050c137223 */ /* 0x000fe2000001000b */
[----:B------:R-:W-:Y:S01]  /*09d0*/  I2FP.F32.S32 R10, R10 ;  /* 0x0000000a000a7245 */ /* 0x000fe20000201400 */
[----:B------:R-:W-:Y:S01]  /*09e0*/  UIADD3 UR5, UPT, UPT, UR4, 0x800, URZ ;  /* 0x0000080004057890 */ /* 0x000fe2000fffe0ff */
[----:B------:R-:W2:Y:S01]  /*09f0*/  MUFU.RCP R2, R2 ;  /* 0x0000000200027308 */ /* 0x000ea20000001000 */
[----:B------:R-:W-:Y:S01]  /*0a00*/  I2FP.F32.U32 R23, R14 ;  /* 0x0000000e00177245 */ /* 0x000fe20000201000 */
[----:B------:R-:W-:Y:S01]  /*0a10*/  FADD.FTZ R14, -R5, R6 ;  /* 0x00000006050e7221 */ /* 0x000fe20000010100 */
[----:B------:R-:W-:Y:S01]  /*0a20*/  I2FP.F32.S32 R6, R7 ;  /* 0x0000000700067245 */ /* 0x000fe20000201400 */
[----:B------:R-:W0:Y:S01]  /*0a30*/  S2R R5, SR_TID.Y ;  /* 0x0000000000057919 */ /* 0x000e220000002200 */
[----:B------:R-:W-:Y:S01]  /*0a40*/  IADD3 R7, PT, PT, R15, R4, RZ ;  /* 0x000000040f077210 */ /* 0x000fe20007ffe0ff */
[----:B------:R-:W-:Y:S01]  /*0a50*/  FMUL.FTZ R21, R14, R14 ;  /* 0x0000000e0e157220 */ /* 0x000fe20000410000 */
[----:B------:R-:W-:Y:S01]  /*0a60*/  ISETP.GE.U32.AND P0, PT, R0, 0x2, PT ;  /* 0x000000020000780c */ /* 0x000fe20003f06070 */
[----:B------:R-:W3:Y:S02]  /*0a70*/  MUFU.RCP R11, R23 ;  /* 0x00000017000b7308 */ /* 0x000ee40000001000 */
[----:B------:R-:W-:Y:S01]  /*0a80*/  FMUL.FTZ R12, R12, R21 ;  /* 0x000000150c0c7220 */ /* 0x000fe20000410000 */
[----:B------:R-:W-:Y:S01]  /*0a90*/  VIMNMX R21, PT, PT, R7, 0x1, !PT ;  /* 0x0000000107157848 */ /* 0x000fe20007fe0100 */
[----:B-1----:R-:W-:-:S02]  /*0aa0*/  ULEA UR7, UR6, UR4, 0x18 ;  /* 0x0000000406077291 */ /* 0x002fc4000f8ec0ff */
[----:B------:R-:W-:Y:S01]  /*0ab0*/  FMUL.FTZ R12, R17, R12 ;  /* 0x0000000c110c7220 */ /* 0x000fe20000410000 */
[----:B------:R-:W-:Y:S01]  /*0ac0*/  I2FP.F32.U32 R21, R21 ;  /* 0x0000001500157245 */ /* 0x000fe20000201000 */
[----:B------:R-:W-:Y:S01]  /*0ad0*/  UIADD3 UR4, UPT, UPT, UR4, 0x1000, URZ ;  /* 0x0000100004047890 */ /* 0x000fe2000fffe0ff */
[C---:B--2---:R-:W-:Y:S01]  /*0ae0*/  FMUL.FTZ R19, R2.reuse, R19 ;  /* 0x0000001302137220 */ /* 0x044fe20000410000 */
[----:B------:R-:W-:Y:S01]  /*0af0*/  FFMA.FTZ R9, R2, R12, R9 ;  /* 0x0000000c02097223 */ /* 0x000fe20000010009 */
[----:B------:R-:W1:Y:S01]  /*0b00*/  MUFU.RCP R23, R21 ;  /* 0x0000001500177308 */ /* 0x000e620000001000 */
[----:B------:R-:W-:Y:S01]  /*0b10*/  ULEA UR5, UR6, UR5, 0x18 ;  /* 0x0000000506057291 */ /* 0x000fe2000f8ec0ff */
[C---:B------:R-:W-:Y:S01]  /*0b20*/  FMUL.FTZ R25, R19.reuse, R6 ;  /* 0x0000000613197220 */ /* 0x040fe20000410000 */
[----:B------:R-:W-:Y:S01]  /*0b30*/  FADD.FTZ R19, R19, -R13 ;  /* 0x8000000d13137221 */ /* 0x000fe20000010000 */
[----:B------:R-:W-:Y:S01]  /*0b40*/  FADD.FTZ R9, R9, R22 ;  /* 0x0000001609097221 */ /* 0x000fe20000010000 */
[----:B------:R-:W-:Y:S01]  /*0b50*/  ULEA UR4, UR6, UR4, 0x18 ;  /* 0x0000000406047291 */ /* 0x000fe2000f8ec0ff */
[----:B------:R-:W-:Y:S01]  /*0b60*/  FFMA.FTZ R14, R10, R13, R25 ;  /* 0x0000000d0a0e7223 */ /* 0x000fe20000010019 */
[----:B------:R-:W-:-:S03]  /*0b70*/  FMUL.FTZ R19, R19, R19 ;  /* 0x0000001313137220 */ /* 0x000fc60000410000 */
[----:B---3--:R-:W-:Y:S01]  /*0b80*/  FMUL.FTZ R13, R11, R14 ;  /* 0x0000000e0b0d7220 */ /* 0x008fe20000410000 */
[----:B------:R-:W-:Y:S01]  /*0b90*/  FMUL.FTZ R19, R10, R19 ;  /* 0x000000130a137220 */ /* 0x000fe20000410000 */
[----:B------:R-:W-:Y:S02]  /*0ba0*/  I2FP.F32.S32 R10, R15 ;  /* 0x0000000f000a7245 */ /* 0x000fe40000201400 */
[----:B------:R-:W-:Y:S01]  /*0bb0*/  FADD.FTZ R2, R13, -R16 ;  /* 0x800000100d027221 */ /* 0x000fe20000010000 */
[----:B------:R-:W-:Y:S01]  /*0bc0*/  FMUL.FTZ R19, R6, R19 ;  /* 0x0000001306137220 */ /* 0x000fe20000410000 */
[----:B------:R-:W-:Y:S01]  /*0bd0*/  I2FP.F32.S32 R15, R4 ;  /* 0x00000004000f7245 */ /* 0x000fe20000201400 */
[----:B0-----:R-:W-:Y:S02]  /*0be0*/  IMAD R6, R5, UR10, R20 ;  /* 0x0000000a05067c24 */ /* 0x001fe4000f8e0214 */
[----:B------:R-:W-:Y:S01]  /*0bf0*/  FMUL.FTZ R4, R2, R2 ;  /* 0x0000000202047220 */ /* 0x000fe20000410000 */
[----:B------:R-:W-:Y:S01]  /*0c00*/  FFMA.FTZ R8, R11, R19, R8 ;  /* 0x000000130b087223 */ /* 0x000fe20000010008 */
[----:B------:R-:W-:-:S02]  /*0c10*/  FMUL.FTZ R2, R13, R10 ;  /* 0x0000000a0d027220 */ /* 0x000fc40000410000 */
[----:B------:R-:W-:Y:S01]  /*0c20*/  FMUL.FTZ R11, R15, R4 ;  /* 0x000000040f0b7220 */ /* 0x000fe20000410000 */
[----:B------:R-:W-:Y:S01]  /*0c30*/  FADD.FTZ R8, R9, R8 ;  /* 0x0000000809087221 */ /* 0x000fe20000010000 */
[----:B------:R-:W-:Y:S01]  /*0c40*/  FFMA.FTZ R2, R15, R16, R2 ;  /* 0x000000100f027223 */ /* 0x000fe20000010002 */
[----:B------:R-:W-:Y:S01]  /*0c50*/  LEA R4, R6, UR5, 0x2 ;  /* 0x0000000506047c11 */ /* 0x000fe2000f8e10ff */
[----:B------:R-:W-:-:S04]  /*0c60*/  FMUL.FTZ R11, R10, R11 ;  /* 0x0000000b0a0b7220 */ /* 0x000fc80000410000 */
[C---:B-1----:R-:W-:Y:S01]  /*0c70*/  FFMA.FTZ R11, R23.reuse, R11, R18 ;  /* 0x0000000b170b7223 */ /* 0x042fe20000010012 */
[----:B------:R-:W-:Y:S01]  /*0c80*/  FMUL.FTZ R23, R23, R2 ;  /* 0x0000000217177220 */ /* 0x000fe20000410000 */
[----:B------:R-:W-:Y:S02]  /*0c90*/  LEA R2, R6, UR7, 0x2 ;  /* 0x0000000706027c11 */ /* 0x000fe4000f8e10ff */
[----:B------:R-:W-:Y:S01]  /*0ca0*/  FADD.FTZ R21, R8, R11 ;  /* 0x0000000b08157221 */ /* 0x000fe20000010000 */
[----:B------:R-:W-:Y:S02]  /*0cb0*/  LEA R6, R6, UR4, 0x2 ;  /* 0x0000000406067c11 */ /* 0x000fe4000f8e10ff */
[----:B------:R0:W-:Y:S04]  /*0cc0*/  STS [R2], R23 ;  /* 0x0000001702007388 */ /* 0x0001e80000000800 */
        /* <DEDUP_REMOVED lines=13> */
[C---:B------:R-:W-:Y:S02]  /*0da0*/  LEA R8, R9.reuse, R6, 0x2 ;  /* 0x0000000609087211 */ /* 0x040fe400078e10ff */
[----:B------:R-:W-:-:S03]  /*0db0*/  LEA R9, R9, R4, 0x2 ;  /* 0x0000000409097211 */ /* 0x000fc600078e10ff */
[----:B------:R-:W1:Y:S04]  /*0dc0*/  LDS R10, [R10] ;  /* 0x000000000a0a7984 */ /* 0x000e680000000800 */
[----:B------:R-:W2:Y:S04]  /*0dd0*/  LDS R8, [R8] ;  /* 0x0000000008087984 */ /* 0x000ea80000000800 */
[----:B------:R-:W3:Y:S01]  /*0de0*/  LDS R9, [R9] ;  /* 0x0000000009097984 */ /* 0x000ee20000000800 */
[----:B-1----:R-:W-:Y:S01]  /*0df0*/  FADD.FTZ R13, R23, -R10 ;  /* 0x8000000a170d7221 */ /* 0x002fe20000010000 */
[----:B--2---:R-:W-:-:S02]  /*0e00*/  IADD3 R11, PT, PT, R7, R8, RZ ;  /* 0x00000008070b7210 */ /* 0x004fc40007ffe0ff */
[----:B------:R-:W-:Y:S01]  /*0e10*/  I2FP.F32.S32 R15, R8 ;  /* 0x00000008000f7245 */ /* 0x000fe20000201400 */
[----:B------:R-:W-:Y:S01]  /*0e20*/  FMUL.FTZ R8, R13, R13 ;  /* 0x0000000d0d087220 */ /* 0x000fe20000410000 */
[----:B------:R-:W-:Y:S02]  /*0e30*/  VIMNMX R12, PT, PT, R11, 0x1, !PT ;  /* 0x000000010b0c7848 */ /* 0x000fe40007fe0100 */
[----:B0-----:R-:W-:Y:S01]  /*0e40*/  I2FP.F32.S32 R7, R7 ;  /* 0x0000000700077245 */ /* 0x001fe20000201400 */
[----:B------:R-:W-:Y:S01]  /*0e50*/  FMUL.FTZ R8, R15, R8 ;  /* 0x000000080f087220 */ /* 0x000fe20000410000 */
[----:B------:R-:W-:Y:S01]  /*0e60*/  I2FP.F32.U32 R12, R12 ;  /* 0x0000000c000c7245 */ /* 0x000fe20000201000 */
[----:B------:R-:W-:Y:S02]  /*0e70*/  FMUL.FTZ R10, R10, R15 ;  /* 0x0000000f0a0a7220 */ /* 0x000fe40000410000 */
[----:B------:R-:W-:Y:S02]  /*0e80*/  FMUL.FTZ R8, R7, R8 ;  /* 0x0000000807087220 */ /* 0x000fe40000410000 */
[----:B------:R-:W-:Y:S01]  /*0e90*/  FFMA.FTZ R23, R23, R7, R10 ;  /* 0x0000000717177223 */ /* 0x000fe2000001000a */
[----:B------:R-:W3:Y:S01]  /*0ea0*/  MUFU.RCP R12, R12 ;  /* 0x0000000c000c7308 */ /* 0x000ee20000001000 */
[----:B------:R-:W-:Y:S01]  /*0eb0*/  MOV R7, R11 ;  /* 0x0000000b00077202 */ /* 0x000fe20000000f00 */
[C---:B---3--:R-:W-:Y:S01]  /*0ec0*/  FFMA.FTZ R8, R12.reuse, R8, R9 ;  /* 0x000000080c087223 */ /* 0x048fe20000010009 */
[----:B------:R-:W-:-:S03]  /*0ed0*/  FMUL.FTZ R23, R12, R23 ;  /* 0x000000170c177220 */ /* 0x000fc60000410000 */
[----:B------:R-:W-:Y:S02]  /*0ee0*/  FADD.FTZ R21, R21, R8 ;  /* 0x0000000815157221 */ /* 0x000fe40000010000 */
[----:B------:R1:W-:Y:S04]  /*0ef0*/  STS [R2], R23 ;  /* 0x0000001702007388 */ /* 0x0003e80000000800 */
[----:B------:R1:W-:Y:S04]  /*0f00*/  STS [R4], R21 ;  /* 0x0000001504007388 */ /* 0x0003e80000000800 */
[----:B------:R1:W-:Y:S02]  /*0f10*/  STS [R6], R11 ;  /* 0x0000000b06007388 */ /* 0x0003e40000000800 */
.L_x_501:
[----:B------:R-:W-:Y:S05]  /*0f20*/  BSYNC.RECONVERGENT B0 ;  /* 0x0000000000007941 */ /* 0x000fea0003800200 */
.L_x_500:
        /* <DEDUP_REMOVED lines=11> */
[C---:B------:R-:W-:Y:S02]  /*0fe0*/  LEA R10, R9.reuse, R2, 0x2 ;  /* 0x00000002090a7211 */ /* 0x040fe400078e10ff */
[----:B------:R-:W-:Y:S02]  /*0ff0*/  LEA R9, R9, R4, 0x2 ;  /* 0x0000000409097211 */ /* 0x000fe400078e10ff */
[----:B------:R-:W1:Y:S04]  /*1000*/  LDS R8, [R8] ;  /* 0x0000000008087984 */ /* 0x000e680000000800 */
[----:B------:R-:W2:Y:S04]  /*1010*/  LDS R10, [R10] ;  /* 0x000000000a0a7984 */ /* 0x000ea80000000800 */
[----:B------:R-:W3:Y:S01]  /*1020*/  LDS R9, [R9] ;  /* 0x0000000009097984 */ /* 0x000ee20000000800 */
[----:B-1----:R-:W-:Y:S01]  /*1030*/  IMAD.IADD R11, R7, 0x1, R8 ;  /* 0x00000001070b7824 */ /* 0x002fe200078e0208 */
[----:B------:R-:W-:-:S02]  /*1040*/  I2FP.F32.S32 R15, R8 ;  /* 0x00000008000f7245 */ /* 0x000fc40000201400 */
[----:B0-----:R-:W-:Y:S01]  /*1050*/  I2FP.F32.S32 R7, R7 ;  /* 0x0000000700077245 */ /* 0x001fe20000201400 */
[----:B--2---:R-:W-:Y:S01]  /*1060*/  FADD.FTZ R13, R23, -R10 ;  /* 0x8000000a170d7221 */ /* 0x004fe20000010000 */
[----:B------:R-:W-:Y:S01]  /*1070*/  VIMNMX R12, PT, PT, R11, 0x1, !PT ;  /* 0x000000010b0c7848 */ /* 0x000fe20007fe0100 */
[----:B------:R-:W-:Y:S02]  /*1080*/  FMUL.FTZ R10, R10, R15 ;  /* 0x0000000f0a0a7220 */ /* 0x000fe40000410000 */
[----:B------:R-:W-:Y:S01]  /*1090*/  FMUL.FTZ R8, R13, R13 ;  /* 0x0000000d0d087220 */ /* 0x000fe20000410000 */
[----:B------:R-:W-:Y:S01]  /*10a0*/  I2FP.F32.U32 R12, R12 ;  /* 0x0000000c000c7245 */ /* 0x000fe20000201000 */
[----:B------:R-:W-:Y:S02]  /*10b0*/  FFMA.FTZ R23, R23, R7, R10 ;  /* 0x0000000717177223 */ /* 0x000fe4000001000a */
[----:B------:R-:W-:-:S03]  /*10c0*/  FMUL.FTZ R8, R15, R8 ;  /* 0x000000080f087220 */ /* 0x000fc60000410000 */
[----:B------:R-:W3:Y:S01]  /*10d0*/  MUFU.RCP R12, R12 ;  /* 0x0000000c000c7308 */ /* 0x000ee20000001000 */
[----:B------:R-:W-:Y:S01]  /*10e0*/  FMUL.FTZ R8, R7, R8 ;  /* 0x0000000807087220 */ /* 0x000fe20000410000 */
[----:B------:R-:W-:-:S03]  /*10f0*/  MOV R7, R11 ;  /* 0x0000000b00077202 */ /* 0x000fc60000000f00 */
[C---:B---3--:R-:W-:Y:S01]  /*1100*/  FFMA.FTZ R8, R12.reuse, R8, R9 ;  /* 0x000000080c087223 */ /* 0x048fe20000010009 */
[----:B------:R-:W-:-:S03]  /*1110*/  FMUL.FTZ R23, R12, R23 ;  /* 0x000000170c177220 */ /* 0x000fc60000410000 */
[----:B------:R-:W-:Y:S02]  /*1120*/  FADD.FTZ R21, R21, R8 ;  /* 0x0000000815157221 */ /* 0x000fe40000010000 */
[----:B------:R2:W-:Y:S04]  /*1130*/  STS [R2], R23 ;  /* 0x0000001702007388 */ /* 0x0005e80000000800 */
[----:B------:R2:W-:Y:S04]  /*1140*/  STS [R4], R21 ;  /* 0x0000001504007388 */ /* 0x0005e80000000800 */
[----:B------:R2:W-:Y:S02]  /*1150*/  STS [R6], R11 ;  /* 0x0000000b06007388 */ /* 0x0005e40000000800 */
.L_x_503:
[----:B------:R-:W-:Y:S05]  /*1160*/  BSYNC.RECONVERGENT B0 ;  /* 0x0000000000007941 */ /* 0x000fea0003800200 */
.L_x_502:
        /* <DEDUP_REMOVED lines=13> */
[----:B------:R-:W3:Y:S04]  /*1240*/  LDS R10, [R10] ;  /* 0x000000000a0a7984 */ /* 0x000ee80000000800 */
[----:B------:R-:W1:Y:S04]  /*1250*/  LDS R8, [R8] ;  /* 0x0000000008087984 */ /* 0x000e680000000800 */
[----:B------:R-:W4:Y:S01]  /*1260*/  LDS R9, [R9] ;  /* 0x0000000009097984 */ /* 0x000f220000000800 */
[----:B---3--:R-:W-:Y:S01]  /*1270*/  FADD.FTZ R13, R23, -R10 ;  /* 0x8000000a170d7221 */ /* 0x008fe20000010000 */
[----:B-12---:R-:W-:-:S02]  /*1280*/  IADD3 R11, PT, PT, R7, R8, RZ ;  /* 0x00000008070b7210 */ /* 0x006fc40007ffe0ff */
        /* <DEDUP_REMOVED lines=9> */
[----:B------:R-:W4:Y:S01]  /*1320*/  MUFU.RCP R12, R12 ;  /* 0x0000000c000c7308 */ /* 0x000f220000001000 */
[----:B------:R-:W-:Y:S01]  /*1330*/  MOV R7, R11 ;  /* 0x0000000b00077202 */ /* 0x000fe20000000f00 */
[C---:B----4-:R-:W-:Y:S01]  /*1340*/  FFMA.FTZ R8, R12.reuse, R8, R9 ;  /* 0x000000080c087223 */ /* 0x050fe20000010009 */
[----:B------:R-:W-:-:S03]  /*1350*/  FMUL.FTZ R23, R12, R23 ;  /* 0x000000170c177220 */ /* 0x000fc60000410000 */
[----:B------:R-:W-:Y:S02]  /*1360*/  FADD.FTZ R21, R21, R8 ;  /* 0x0000000815157221 */ /* 0x000fe40000010000 */
[----:B------:R3:W-:Y:S04]  /*1370*/  STS [R2], R23 ;  /* 0x0000001702007388 */ /* 0x0007e80000000800 */
[----:B------:R3:W-:Y:S04]  /*1380*/  STS [R4], R21 ;  /* 0x0000001504007388 */ /* 0x0007e80000000800 */
[----:B------:R3:W-:Y:S02]  /*1390*/  STS [R6], R11 ;  /* 0x0000000b06007388 */ /* 0x0007e40000000800 */
.L_x_505:
[----:B------:R-:W-:Y:S05]  /*13a0*/  BSYNC.RECONVERGENT B0 ;  /* 0x0000000000007941 */ /* 0x000fea0003800200 */
.L_x_504:
        /* <DEDUP_REMOVED lines=14> */
[----:B------:R-:W4:Y:S04]  /*1490*/  LDS R10, [R10] ;  /* 0x000000000a0a7984 */ /* 0x000f280000000800 */
[----:B------:R-:W5:Y:S01]  /*14a0*/  LDS R9, [R9] ;  /* 0x0000000009097984 */ /* 0x000f620000000800 */
[----:B-123--:R-:W-:Y:S01]  /*14b0*/  IMAD.IADD R11, R7, 0x1, R8 ;  /* 0x00000001070b7824 */ /* 0x00efe200078e0208 */
[----:B------:R-:W-:-:S02]  /*14c0*/  I2FP.F32.S32 R15, R8 ;  /* 0x00000008000f7245 */ /* 0x000fc40000201400 */
[----:B0-----:R-:W-:Y:S01]  /*14d0*/  I2FP.F32.S32 R7, R7 ;  /* 0x0000000700077245 */ /* 0x001fe20000201400 */
[----:B----4-:R-:W-:Y:S01]  /*14e0*/  FADD.FTZ R13, R23, -R10 ;  /* 0x8000000a170d7221 */ /* 0x010fe20000010000 */
[----:B------:R-:W-:Y:S01]  /*14f0*/  VIMNMX R12, PT, PT, R11, 0x1, !PT ;  /* 0x000000010b0c7848 */ /* 0x000fe20007fe0100 */
[----:B------:R-:W-:Y:S02]  /*1500*/  FMUL.FTZ R10, R10, R15 ;  /* 0x0000000f0a0a7220 */ /* 0x000fe40000410000 */
[----:B------:R-:W-:Y:S01]  /*1510*/  FMUL.FTZ R8, R13, R13 ;  /* 0x0000000d0d087220 */ /* 0x000fe20000410000 */
[----:B------:R-:W-:Y:S01]  /*1520*/  I2FP.F32.U32 R12, R12 ;  /* 0x0000000c000c7245 */ /* 0x000fe20000201000 */
[----:B------:R-:W-:Y:S02]  /*1530*/  FFMA.FTZ R23, R23, R7, R10 ;  /* 0x0000000717177223 */ /* 0x000fe4000001000a */
[----:B------:R-:W-:-:S03]  /*1540*/  FMUL.FTZ R8, R15, R8 ;  /* 0x000000080f087220 */ /* 0x000fc60000410000 */
[----:B------:R-:W5:Y:S01]  /*1550*/  MUFU.RCP R12, R12 ;  /* 0x0000000c000c7308 */ /* 0x000f620000001000 */
[----:B------:R-:W-:Y:S01]  /*1560*/  FMUL.FTZ R8, R7, R8 ;  /* 0x0000000807087220 */ /* 0x000fe20000410000 */
[----:B------:R-:W-:-:S03]  /*1570*/  MOV R7, R11 ;  /* 0x0000000b00077202 */ /* 0x000fc60000000f00 */
[C---:B-----5:R-:W-:Y:S01]  /*1580*/  FFMA.FTZ R8, R12.reuse, R8, R9 ;  /* 0x000000080c087223 */ /* 0x060fe20000010009 */
[----:B------:R-:W-:-:S03]  /*1590*/  FMUL.FTZ R23, R12, R23 ;  /* 0x000000170c177220 */ /* 0x000fc60000410000 */
[----:B------:R-:W-:Y:S02]  /*15a0*/  FADD.FTZ R21, R21, R8 ;  /* 0x0000000815157221 */ /* 0x000fe40000010000 */
[----:B------:R4:W-:Y:S04]  /*15b0*/  STS [R2], R23 ;  /* 0x0000001702007388 */ /* 0x0009e80000000800 */
[----:B------:R4:W-:Y:S04]  /*15c0*/  STS [R4], R21 ;  /* 0x0000001504007388 */ /* 0x0009e80000000800 */
[----:B------:R4:W-:Y:S02]  /*15d0*/  STS [R6], R11 ;  /* 0x0000000b06007388 */ /* 0x0009e40000000800 */
.L_x_507:
[----:B------:R-:W-:Y:S05]  /*15e0*/  BSYNC.RECONVERGENT B0 ;  /* 0x0000000000007941 */ /* 0x000fea0003800200 */
.L_x_506:
        /* <DEDUP_REMOVED lines=13> */
[----:B------:R-:W5:Y:S04]  /*16c0*/  LDS R10, [R10] ;  /* 0x000000000a0a7984 */ /* 0x000f680000000800 */
[----:B------:R-:W1:Y:S04]  /*16d0*/  LDS R8, [R8] ;  /* 0x0000000008087984 */ /* 0x000e680000000800 */
[----:B------:R-:W0:Y:S01]  /*16e0*/  LDS R9, [R9] ;  /* 0x0000000009097984 */ /* 0x000e220000000800 */
[----:B-----5:R-:W-:Y:S01]  /*16f0*/  FADD.FTZ R13, R23, -R10 ;  /* 0x8000000a170d7221 */ /* 0x020fe20000010000 */
[----:B-1234-:R-:W-:-:S02]  /*1700*/  IADD3 R11, PT, PT, R7, R8, RZ ;  /* 0x00000008070b7210 */ /* 0x01efc40007ffe0ff */
        /* <DEDUP_REMOVED lines=9> */
[----:B------:R-:W0:Y:S01]  /*17a0*/  MUFU.RCP R12, R12 ;  /* 0x0000000c000c7308 */ /* 0x000e220000001000 */
[----:B------:R-:W-:Y:S01]  /*17b0*/  MOV R7, R11 ;  /* 0x0000000b00077202 */ /* 0x000fe20000000f00 */
[C---:B0-----:R-:W-:Y:S01]  /*17c0*/  FFMA.FTZ R8, R12.reuse, R8, R9 ;  /* 0x000000080c087223 */ /* 0x041fe20000010009 */
[----:B------:R-:W-:-:S03]  /*17d0*/  FMUL.FTZ R23, R12, R23 ;  /* 0x000000170c177220 */ /* 0x000fc60000410000 */
[----:B------:R-:W-:Y:S02]  /*17e0*/  FADD.FTZ R21, R21, R8 ;  /* 0x0000000815157221 */ /* 0x000fe40000010000 */
[----:B------:R0:W-:Y:S04]  /*17f0*/  STS [R2], R23 ;  /* 0x0000001702007388 */ /* 0x0001e80000000800 */
[----:B------:R0:W-:Y:S04]  /*1800*/  STS [R4], R21 ;  /* 0x0000001504007388 */ /* 0x0001e80000000800 */
[----:B------:R0:W-:Y:S02]  /*1810*/  STS [R6], R11 ;  /* 0x0000000b06007388 */ /* 0x0001e40000000800 */
.L_x_509:
[----:B------:R-:W-:Y:S05]  /*1820*/  BSYNC.RECONVERGENT B0 ;  /* 0x0000000000007941 */ /* 0x000fea0003800200 */
.L_x_508:
        /* <DEDUP_REMOVED lines=13> */
[----:B------:R-:W0:Y:S04]  /*1900*/  LDS R8, [R8] ;  /* 0x0000000008087984 */ /* 0x000e280000000800 */
[----:B------:R-:W5:Y:S04]  /*1910*/  LDS R10, [R10] ;  /* 0x000000000a0a7984 */ /* 0x000f680000000800 */
[----:B------:R-:W5:Y:S01]  /*1920*/  LDS R9, [R9] ;  /* 0x0000000009097984 */ /* 0x000f620000000800 */
[----:B01234-:R-:W-:Y:S01]  /*1930*/  IMAD.IADD R11, R7, 0x1, R8 ;  /* 0x00000001070b7824 */ /* 0x01ffe200078e0208 */
[----:B------:R-:W-:-:S02]  /*1940*/  I2FP.F32.S32 R15, R8 ;  /* 0x00000008000f7245 */ /* 0x000fc40000201400 */
[----:B------:R-:W-:Y:S01]  /*1950*/  I2FP.F32.S32 R7, R7 ;  /* 0x0000000700077245 */ /* 0x000fe20000201400 */
[----:B-----5:R-:W-:Y:S01]  /*1960*/  FADD.FTZ R13, R23, -R10 ;  /* 0x8000000a170d7221 */ /* 0x020fe20000010000 */
[----:B------:R-:W-:Y:S01]  /*1970*/  VIMNMX R12, PT, PT, R11, 0x1, !PT ;  /* 0x000000010b0c7848 */ /* 0x000fe20007fe0100 */
[----:B------:R-:W-:Y:S02]  /*1980*/  FMUL.FTZ R10, R10, R15 ;  /* 0x0000000f0a0a7220 */ /* 0x000fe40000410000 */
[----:B------:R-:W-:Y:S01]  /*1990*/  FMUL.FTZ R8, R13, R13 ;  /* 0x0000000d0d087220 */ /* 0x000fe20000410000 */
[----:B------:R-:W-:Y:S01]  /*19a0*/  I2FP.F32.U32 R12, R12 ;  /* 0x0000000c000c7245 */ /* 0x000fe20000201000 */
[----:B------:R-:W-:Y:S02]  /*19b0*/  FFMA.FTZ R23, R23, R7, R10 ;  /* 0x0000000717177223 */ /* 0x000fe4000001000a */
[----:B------:R-:W-:-:S03]  /*19c0*/  FMUL.FTZ R8, R15, R8 ;  /* 0x000000080f087220 */ /* 0x000fc60000410000 */
[----:B------:R-:W0:Y:S01]  /*19d0*/  MUFU.RCP R12, R12 ;  /* 0x0000000c000c7308 */ /* 0x000e220000001000 */
[----:B------:R-:W-:Y:S01]  /*19e0*/  FMUL.FTZ R8, R7, R8 ;  /* 0x0000000807087220 */ /* 0x000fe20000410000 */
[----:B------:R-:W-:-:S03]  /*19f0*/  MOV R7, R11 ;  /* 0x0000000b00077202 */ /* 0x000fc60000000f00 */
[C---:B0-----:R-:W-:Y:S01]  /*1a00*/  FFMA.FTZ R8, R12.reuse, R8, R9 ;  /* 0x000000080c087223 */ /* 0x041fe20000010009 */
[----:B------:R-:W-:-:S03]  /*1a10*/  FMUL.FTZ R23, R12, R23 ;  /* 0x000000170c177220 */ /* 0x000fc60000410000 */
[----:B------:R-:W-:Y:S02]  /*1a20*/  FADD.FTZ R21, R21, R8 ;  /* 0x0000000815157221 */ /* 0x000fe40000010000 */
[----:B------:R0:W-:Y:S04]  /*1a30*/  STS [R2], R23 ;  /* 0x0000001702007388 */ /* 0x0001e80000000800 */
[----:B------:R0:W-:Y:S04]  /*1a40*/  STS [R4], R21 ;  /* 0x0000001504007388 */ /* 0x0001e80000000800 */
[----:B------:R0:W-:Y:S02]  /*1a50*/  STS [R6], R11 ;  /* 0x0000000b06007388 */ /* 0x0001e40000000800 */
.L_x_511:
[----:B------:R-:W-:Y:S05]  /*1a60*/  BSYNC.RECONVERGENT B0 ;  /* 0x0000000000007941 */ /* 0x000fea0003800200 */
.L_x_510:
        /* <DEDUP_REMOVED lines=14> */
[----:B------:R-:W0:Y:S04]  /*1b50*/  LDS R8, [R8] ;  /* 0x0000000008087984 */ /* 0x000e280000000800 */
[----:B------:R-:W0:Y:S01]  /*1b60*/  LDS R9, [R9] ;  /* 0x0000000009097984 */ /* 0x000e220000000800 */
[----:B-----5:R-:W-:Y:S01]  /*1b70*/  FADD.FTZ R13, R23, -R10 ;  /* 0x8000000a170d7221 */ /* 0x020fe20000010000 */
[----:B01234-:R-:W-:-:S02]  /*1b80*/  IADD3 R11, PT, PT, R7, R8, RZ ;  /* 0x00000008070b7210 */ /* 0x01ffc40007ffe0ff */
[----:B------:R-:W-:Y:S01]  /*1b90*/  I2FP.F32.S32 R15, R8 ;  /* 0x00000008000f7245 */ /* 0x000fe20000201400 */
[----:B------:R-:W-:Y:S01]  /*1ba0*/  FMUL.FTZ R8, R13, R13 ;  /* 0x0000000d0d087220 */ /* 0x000fe20000410000 */
[----:B------:R-:W-:Y:S02]  /*1bb0*/  VIMNMX R12, PT, PT, R11, 0x1, !PT ;  /* 0x000000010b0c7848 */ /* 0x000fe40007fe0100 */
[----:B------:R-:W-:Y:S01]  /*1bc0*/  I2FP.F32.S32 R7, R7 ;  /* 0x0000000700077245 */ /* 0x000fe20000201400 */
        /* <DEDUP_REMOVED lines=13> */
.L_x_513:
[----:B------:R-:W-:Y:S05]  /*1ca0*/  BSYNC.RECONVERGENT B0 ;  /* 0x0000000000007941 */ /* 0x000fea0003800200 */
.L_x_512:
        /* <DEDUP_REMOVED lines=35> */
.L_x_515:
[----:B------:R-:W-:Y:S05]  /*1ee0*/  BSYNC.RECONVERGENT B0 ;  /* 0x0000000000007941 */ /* 0x000fea0003800200 */
.L_x_514:
        /* <DEDUP_REMOVED lines=35> */
.L_x_517:
[----:B------:R-:W-:Y:S05]  /*2120*/  BSYNC.RECONVERGENT B0 ;  /* 0x0000000000007941 */ /* 0x000fea0003800200 */
.L_x_516:
        /* <DEDUP_REMOVED lines=34> */
.L_x_518:
[----:B------:R-:W-:Y:S05]  /*2350*/  BSYNC.RECONVERGENT B0 ;  /* 0x0000000000007941 */ /* 0x000fea0003800200 */
.L_x_499:
[----:B------:R-:W-:Y:S01]  /*2360*/  UISETP.GE.U32.AND UP0, UPT, UR8, 0x2, UPT ;  /* 0x000000020800788c */ /* 0x000fe2000bf06070 */
[----:B------:R-:W-:-:S08]  /*2370*/  IMAD R8, R3, UR10, R20 ;  /* 0x0000000a03087c24 */ /* 0x000fd0000f8e0214 */
[----:B------:R-:W-:Y:S05]  /*2380*/  BRA.U !UP0, `(.L_x_519) ;  /* 0x0000002508b07547 */ /* 0x000fea000b800000 */
[----:B------:R-:W5:Y:S01]  /*2390*/  LDC R9, c[0x0][0x3ac] ;  /* 0x0000eb00ff097b82 */ /* 0x000f620000000800 */
[----:B------:R-:W-:-:S07]  /*23a0*/  LOP3.LUT P1, RZ, R20, R5, RZ, 0xfc, !PT ;  /* 0x0000000514ff7212 */ /* 0x000fce000782fcff */
[----:B------:R-:W0:Y:S01]  /*23b0*/  LDC.64 R12, c[0x0][0x398] ;  /* 0x0000e600ff0c7b82 */ /* 0x000e220000000a00 */
[----:B-----5:R-:W-:Y:S01]  /*23c0*/  ISETP.GE.AND P0, PT, R8, R9, PT ;  /* 0x000000090800720c */ /* 0x020fe20003f06270 */
[----:B------:R-:W-:-:S03]  /*23d0*/  IMAD R15, R9, UR8, RZ ;  /* 0x00000008090f7c24 */ /* 0x000fc6000f8e02ff */
[----:B------:R-:W-:Y:S01]  /*23e0*/  ISETP.EQ.AND P0, PT, R5, RZ, !P0 ;  /* 0x000000ff0500720c */ /* 0x000fe20004702270 */
[----:B01234-:R-:W-:-:S04]  /*23f0*/  IMAD.WIDE.U32 R10, R15, 0x4, R12 ;  /* 0x000000040f0a7825 */ /* 0x01ffc800078e000c */
[----:B------:R-:W-:-:S08]  /*2400*/  IMAD.WIDE.U32 R14, R15, 0x4, R10 ;  /* 0x000000040f0e7825 */ /* 0x000fd000078e000a */
[----:B------:R-:W-:-:S04]  /*2410*/  @P0 IMAD R19, R9, UR9, R8 ;  /* 0x0000000909130c24 */ /* 0x000fc8000f8e0208 */
[----:B------:R-:W-:-:S04]  /*2420*/  @P0 IMAD.WIDE R12, R19, 0x4, R12 ;  /* 0x00000004130c0825 */ /* 0x000fc800078e020c */
[C---:B------:R-:W-:Y:S01]  /*2430*/  @P0 IMAD.WIDE R16, R19.reuse, 0x4, R10 ;  /* 0x0000000413100825 */ /* 0x040fe200078e020a */
[----:B------:R0:W-:Y:S03]  /*2440*/  @P0 STG.E.STRONG.SYS desc[UR12][R12.64], R23 ;  /* 0x000000170c000986 */ /* 0x0001e6000c11590c */
        /* <DEDUP_REMOVED lines=12> */
[----:B------:R-:W1:Y:S01]  /*2510*/  LDC.64 R12, c[0x0][0x3a0] ;  /* 0x0000e800ff0c7b82 */ /* 0x000e620000000a00 */
        /* <DEDUP_REMOVED lines=14> */
.L_x_521:
[----:B------:R-:W-:Y:S05]  /*2600*/  BSYNC.RECONVERGENT B0 ;  /* 0x0000000000007941 */ /* 0x000fea0003800200 */
.L_x_520:
[----:B------:R-:W-:Y:S06]  /*2610*/  BAR.SYNC.DEFER_BLOCKING 0x0 ;  /* 0x0000000000007b1d */ /* 0x000fec0000010000 */
[----:B-1----:R-:W1:Y:S02]  /*2620*/  LDS.U8 R3, [UR7+0x1800] ;  /* 0x00180007ff037984 */ /* 0x002e640008000000 */
[----:B-1----:R-:W-:-:S13]  /*2630*/  ISETP.NE.AND P1, PT, R3, RZ, PT ;  /* 0x000000ff0300720c */ /* 0x002fda0003f25270 */
[----:B------:R-:W-:Y:S05]  /*2640*/  @!P1 EXIT ;  /* 0x000000000000994d */ /* 0x000fea0003800000 */
[----:B------:R-:W-:Y:S01]  /*2650*/  ISETP.GE.U32.AND P1, PT, R5, UR8, PT ;  /* 0x0000000805007c0c */ /* 0x000fe2000bf26070 */
[----:B------:R-:W1:Y:S01]  /*2660*/  LDCU UR5, c[0x0][0x3ac] ;  /* 0x00007580ff0577ac */ /* 0x000e620008000800 */
[----:B------:R-:W-:Y:S01]  /*2670*/  BSSY.RECONVERGENT B0, `(.L_x_522) ;  /* 0x00000c7000007945 */ /* 0x000fe20003800200 */
[----:B0-----:R-:W-:Y:S02]  /*2680*/  HFMA2 R19, -RZ, RZ, 0, 0 ;  /* 0x00000000ff137431 */ /* 0x001fe400000001ff */
[----:B------:R-:W-:Y:S01]  /*2690*/  IMAD.MOV.U32 R29, RZ, RZ, RZ ;  /* 0x000000ffff1d7224 */ /* 0x000fe200078e00ff */
[----:B------:R-:W-:-:S07]  /*26a0*/  MOV R27, RZ ;  /* 0x000000ff001b7202 */ /* 0x000fce0000000f00 */
[----:B------:R-:W-:Y:S05]  /*26b0*/  @P1 BRA `(.L_x_523) ;  /* 0x0000000c00081947 */ /* 0x000fea0003800000 */
[----:B------:R-:W0:Y:S01]  /*26c0*/  I2F.U32.RP R7, R0 ;  /* 0x0000000000077306 */ /* 0x000e220000209000 */
[C---:B------:R-:W-:Y:S01]  /*26d0*/  IMAD.IADD R25, R0.reuse, 0x1, R5 ;  /* 0x0000000100197824 */ /* 0x040fe200078e0205 */
[----:B------:R-:W-:Y:S01]  /*26e0*/  ISETP.NE.U32.AND P3, PT, R0, RZ, PT ;  /* 0x000000ff0000720c */ /* 0x000fe20003f65070 */
[----:B------:R-:W-:Y:S01]  /*26f0*/  BSSY.RECONVERGENT B1, `(.L_x_524) ;  /* 0x0000098000017945 */ /* 0x000fe20003800200 */
[----:B------:R-:W-:Y:S01]  /*2700*/  IMAD.MOV.U32 R29, RZ, RZ, RZ ;  /* 0x000000ffff1d7224 */ /* 0x000fe200078e00ff */
[----:B------:R-:W-:Y:S02]  /*2710*/  MOV R27, RZ ;  /* 0x000000ff001b7202 */ /* 0x000fe40000000f00 */
[C---:B------:R-:W-:Y:S02]  /*2720*/  ISETP.GE.U32.AND P1, PT, R25.reuse, UR8, PT ;  /* 0x0000000819007c0c */ /* 0x040fe4000bf26070 */
[----:B------:R-:W-:Y:S02]  /*2730*/  VIMNMX.U32 R16, PT, PT, R25, UR8, !PT ;  /* 0x0000000819107c48 */ /* 0x000fe4000ffe0000 */
[----:B------:R-:W-:-:S02]  /*2740*/  SEL R3, RZ, 0x1, P1 ;  /* 0x00000001ff037807 */ /* 0x000fc40000800000 */
[----:B------:R-:W-:Y:S01]  /*2750*/  MOV R19, RZ ;  /* 0x000000ff00137202 */ /* 0x000fe20000000f00 */
[----:B0-----:R-:W0:Y:S02]  /*2760*/  MUFU.RCP R7, R7 ;  /* 0x0000000700077308 */ /* 0x001e240000001000 */
[----:B0-----:R-:W-:Y:S02]  /*2770*/  IADD3 R12, PT, PT, R7, 0xffffffe, RZ ;  /* 0x0ffffffe070c7810 */ /* 0x001fe40007ffe0ff */
[----:B------:R-:W-:-:S04]  /*2780*/  IADD3 R7, PT, PT, R16, -R25, -R3 ;  /* 0x8000001910077210 */ /* 0x000fc80007ffe803 */
[----:B------:R0:W2:Y:S02]  /*2790*/  F2I.FTZ.U32.TRUNC.NTZ R13, R12 ;  /* 0x0000000c000d7305 */ /* 0x0000a4000021f000 */
[----:B0-----:R-:W-:Y:S02]  /*27a0*/  MOV R12, RZ ;  /* 0x000000ff000c7202 */ /* 0x001fe40000000f00 */
[----:B--2---:R-:W-:-:S05]  /*27b0*/  IADD3 R17, PT, PT, RZ, -R13, RZ ;  /* 0x8000000dff117210 */ /* 0x004fca0007ffe0ff */
[----:B------:R-:W-:-:S04]  /*27c0*/  IMAD R17, R17, R0, RZ ;  /* 0x0000000011117224 */ /* 0x000fc800078e02ff */
[----:B------:R-:W-:-:S06]  /*27d0*/  IMAD.HI.U32 R18, R13, R17, R12 ;  /* 0x000000110d127227 */ /* 0x000fcc00078e000c */
[----:B------:R-:W-:-:S05]  /*27e0*/  IMAD.HI.U32 R18, R18, R7, RZ ;  /* 0x0000000712127227 */ /* 0x000fca00078e00ff */
[----:B------:R-:W-:-:S05]  /*27f0*/  IADD3 R12, PT, PT, -R18, RZ, RZ ;  /* 0x000000ff120c7210 */ /* 0x000fca0007ffe1ff */
[----:B------:R-:W-:-:S05]  /*2800*/  IMAD R7, R0, R12, R7 ;  /* 0x0000000c00077224 */ /* 0x000fca00078e0207 */
[----:B------:R-:W-:-:S13]  /*2810*/  ISETP.GE.U32.AND P1, PT, R7, R0, PT ;  /* 0x000000000700720c */ /* 0x000fda0003f26070 */
[----:B------:R-:W-:Y:S01]  /*2820*/  @P1 IADD3 R7, PT, PT, R7, -R0, RZ ;  /* 0x8000000007071210 */ /* 0x000fe20007ffe0ff */
[----:B------:R-:W-:-:S03]  /*2830*/  @P1 VIADD R18, R18, 0x1 ;  /* 0x0000000112121836 */ /* 0x000fc60000000000 */
[----:B------:R-:W-:-:S13]  /*2840*/  ISETP.GE.U32.AND P2, PT, R7, R0, PT ;  /* 0x000000000700720c */ /* 0x000fda0003f46070 */
[----:B------:R-:W-:Y:S02]  /*2850*/  @P2 IADD3 R18, PT, PT, R18, 0x1, RZ ;  /* 0x0000000112122810 */ /* 0x000fe40007ffe0ff */
[----:B------:R-:W-:-:S04]  /*2860*/  @!P3 LOP3.LUT R18, RZ, R0, RZ, 0x33, !PT ;  /* 0x00000000ff12b212 */ /* 0x000fc800078e33ff */
[----:B------:R-:W-:-:S04]  /*2870*/  IADD3 R3, PT, PT, R3, R18, RZ ;  /* 0x0000001203037210 */ /* 0x000fc80007ffe0ff */
[C---:B------:R-:W-:Y:S02]  /*2880*/  ISETP.GE.U32.AND P1, PT, R3.reuse, 0x3, PT ;  /* 0x000000030300780c */ /* 0x040fe40003f26070 */
[----:B------:R-:W-:Y:S02]  /*2890*/  IADD3 R12, PT, PT, R3, 0x1, RZ ;  /* 0x00000001030c7810 */ /* 0x000fe40007ffe0ff */
[----:B------:R-:W-:Y:S02]  /*28a0*/  MOV R3, R5 ;  /* 0x0000000500037202 */ /* 0x000fe40000000f00 */
[----:B------:R-:W-:-:S04]  /*28b0*/  LOP3.LUT R7, R12, 0x3, RZ, 0xc0, !PT ;  /* 0x000000030c077812 */ /* 0x000fc800078ec0ff */
[----:B------:R-:W-:-:S03]  /*28c0*/  ISETP.NE.AND P2, PT, R7, RZ, PT ;  /* 0x000000ff0700720c */ /* 0x000fc60003f45270 */
[----:B------:R-:W-:Y:S10]  /*28d0*/  @!P1 BRA `(.L_x_525) ;  /* 0x0000000400e49947 */ /* 0x000ff40003800000 */
[--C-:B------:R-:W-:Y:S01]  /*28e0*/  IMAD R13, R0, 0x2, R5.reuse ;  /* 0x00000002000d7824 */ /* 0x100fe200078e0205 */
[----:B------:R-:W-:Y:S01]  /*28f0*/  LOP3.LUT R22, R12, 0xfffffffc, RZ, 0xc0, !PT ;  /* 0xfffffffc0c167812 */ /* 0x000fe200078ec0ff */
[----:B------:R-:W-:Y:S02]  /*2900*/  IMAD R23, R0, 0x3, R5 ;  /* 0x0000000300177824 */ /* 0x000fe400078e0205 */
[----:B------:R-:W-:Y:S02]  /*2910*/  HFMA2 R29, -RZ, RZ, 0, 0 ;  /* 0x00000000ff1d7431 */ /* 0x000fe400000001ff */
[-CC-:B------:R-:W-:Y:S01]  /*2920*/  IMAD R25, R25, R9.reuse, R8.reuse ;  /* 0x0000000919197224 */ /* 0x180fe200078e0208 */
[-C--:B------:R-:W-:Y:S01]  /*2930*/  ISETP.GE.AND P3, PT, R8, R9.reuse, PT ;  /* 0x000000090800720c */ /* 0x080fe20003f66270 */
[-C--:B------:R-:W-:Y:S01]  /*2940*/  IMAD R12, R0, R9.reuse, RZ ;  /* 0x00000009000c7224 */ /* 0x080fe200078e02ff */
[----:B------:R-:W-:Y:S01]  /*2950*/  MOV R27, RZ ;  /* 0x000000ff001b7202 */ /* 0x000fe20000000f00 */
[--C-:B------:R-:W-:Y:S01]  /*2960*/  IMAD R13, R13, R9, R8.reuse ;  /* 0x000000090d0d7224 */ /* 0x100fe200078e0208 */
[----:B------:R-:W-:Y:S01]  /*2970*/  MOV R3, R5 ;  /* 0x0000000500037202 */ /* 0x000fe20000000f00 */
[----:B------:R-:W-:-:S02]  /*2980*/  IMAD R23, R23, R9, R8 ;  /* 0x0000000917177224 */ /* 0x000fc400078e0208 */
[----:B------:R-:W-:Y:S02]  /*2990*/  IMAD R9, R5, R9, R8 ;  /* 0x0000000905097224 */ /* 0x000fe400078e0208 */
[----:B------:R-:W-:-:S07]  /*29a0*/  IMAD.MOV R22, RZ, RZ, -R22 ;  /* 0x000000ffff167224 */ /* 0x000fce00078e0a16 */
.L_x_526:
[----:B------:R-:W0:Y:S01]  /*29b0*/  @!P3 LDC.64 R16, c[0x0][0x398] ;  /* 0x0000e600ff10bb82 */ /* 0x000e220000000a00 */
[----:B------:R-:W-:Y:S01]  /*29c0*/  MOV R24, RZ ;  /* 0x000000ff00187202 */ /* 0x000fe20000000f00 */
[----:B------:R-:W-:Y:S01]  /*29d0*/  @!P3 IMAD.WIDE R20, R9, 0x4, R14 ;  /* 0x000000040914b825 */ /* 0x000fe200078e020e */
[----:B------:R-:W-:-:S04]  /*29e0*/  MOV R18, RZ ;  /* 0x000000ff00127202 */ /* 0x000fc80000000f00 */
[----:B------:R2:W3:Y:S01]  /*29f0*/  @!P3 LDG.E.STRONG.SYS R24, desc[UR12][R20.64] ;  /* 0x0000000c1418b981 */ /* 0x0004e2000c1f5900 */
[----:B0-----:R-:W-:-:S05]  /*2a00*/  @!P3 IMAD.WIDE R16, R9, 0x4, R16 ;  /* 0x000000040910b825 */ /* 0x001fca00078e0210 */
[----:B------:R-:W4:Y:S01]  /*2a10*/  @!P3 LDG.E.STRONG.SYS R18, desc[UR12][R16.64] ;  /* 0x0000000c1012b981 */ /* 0x000f22000c1f5900 */
[-C--:B------:R-:W-:Y:S01]  /*2a20*/  I2FP.F32.S32 R28, R29.reuse ;  /* 0x0000001d001c7245 */ /* 0x080fe20000201400 */
[----:B--2---:R-:W-:Y:S01]  /*2a30*/  IMAD.MOV.U32 R20, RZ, RZ, RZ ;  /* 0x000000ffff147224 */ /* 0x004fe200078e00ff */
[----:B---3--:R-:W-:Y:S02]  /*2a40*/  I2FP.F32.S32 R26, R24 ;  /* 0x00000018001a7245 */ /* 0x008fe40000201400 */
[----:B------:R-:W-:Y:S01]  /*2a50*/  IADD3 R24, PT, PT, R24, R29, RZ ;  /* 0x0000001d18187210 */ /* 0x000fe20007ffe0ff */
[----:B----4-:R-:W-:Y:S02]  /*2a60*/  FADD.FTZ R16, -R18, R27 ;  /* 0x0000001b12107221 */ /* 0x010fe40000010100 */
[----:B------:R-:W-:Y:S02]  /*2a70*/  FMUL.FTZ R29, R26, R18 ;  /* 0x000000121a1d7220 */ /* 0x000fe40000410000 */
[----:B------:R-:W-:-:S02]  /*2a80*/  FMUL.FTZ R17, R16, R16 ;  /* 0x0000001010117220 */ /* 0x000fc40000410000 */
[----:B------:R-:W-:Y:S02]  /*2a90*/  FFMA.FTZ R18, R28, R27, R29 ;  /* 0x0000001b1c127223 */ /* 0x000fe4000001001d */
[----:B------:R-:W-:Y:S01]  /*2aa0*/  FMUL.FTZ R29, R26, R17 ;  /* 0x000000111a1d7220 */ /* 0x000fe20000410000 */
[----:B------:R-:W-:-:S05]  /*2ab0*/  @!P3 IMAD.WIDE R26, R9, 0x4, R10 ;  /* 0x00000004091ab825 */ /* 0x000fca00078e020a */
[----:B------:R0:W2:Y:S01]  /*2ac0*/  @!P3 LDG.E.STRONG.SYS R20, desc[UR12][R26.64] ;  /* 0x0000000c1a14b981 */ /* 0x0000a2000c1f5900 */
[----:B------:R-:W-:Y:S01]  /*2ad0*/  VIMNMX R16, PT, PT, R24, 0x1, !PT ;  /* 0x0000000118107848 */ /* 0x000fe20007fe0100 */
[----:B------:R-:W-:Y:S01]  /*2ae0*/  FMUL.FTZ R28, R28, R29 ;  /* 0x0000001d1c1c7220 */ /* 0x000fe20000410000 */
[----:B------:R-:W-:Y:S02]  /*2af0*/  MOV R29, RZ ;  /* 0x000000ff001d7202 */ /* 0x000fe40000000f00 */
[----:B------:R-:W-:Y:S02]  /*2b00*/  I2FP.F32.U32 R21, R16 ;  /* 0x0000001000157245 */ /* 0x000fe40000201000 */
[----:B------:R-:W3:Y:S02]  /*2b10*/  @!P3 LDC.64 R16, c[0x0][0x398] ;  /* 0x0000e600ff10bb82 */ /* 0x000ee40000000a00 */
[----:B0-----:R-:W2:Y:S01]  /*2b20*/  MUFU.RCP R27, R21 ;  /* 0x00000015001b7308 */ /* 0x001ea20000001000 */
[----:B---3--:R-:W-:-:S04]  /*2b30*/  @!P3 IMAD.WIDE R16, R25, 0x4, R16 ;  /* 0x000000041910b825 */ /* 0x008fc800078e0210 */
[C---:B--2---:R-:W-:Y:S01]  /*2b40*/  FFMA.FTZ R28, R27.reuse, R28, R20 ;  /* 0x0000001c1b1c7223 */ /* 0x044fe20000010014 */
[----:B------:R-:W-:Y:S01]  /*2b50*/  FMUL.FTZ R27, R27, R18 ;  /* 0x000000121b1b7220 */ /* 0x000fe20000410000 */
[----:B------:R-:W-:Y:S01]  /*2b60*/  @!P3 IMAD.WIDE R20, R25, 0x4, R14 ;  /* 0x000000041914b825 */ /* 0x000fe200078e020e */
[----:B------:R-:W-:-:S04]  /*2b70*/  MOV R18, RZ ;  /* 0x000000ff00127202 */ /* 0x000fc80000000f00 */
[----:B------:R0:W2:Y:S04]  /*2b80*/  @!P3 LDG.E.STRONG.SYS R29, desc[UR12][R20.64] ;  /* 0x0000000c141db981 */ /* 0x0000a8000c1f5900 */
[----:B------:R2:W3:Y:S01]  /*2b90*/  @!P3 LDG.E.STRONG.SYS R18, desc[UR12][R16.64] ;  /* 0x0000000c1012b981 */ /* 0x0004e2000c1f5900 */
[----:B0-----:R-:W-:Y:S01]  /*2ba0*/  I2FP.F32.S32 R21, R24 ;  /* 0x0000001800157245 */ /* 0x001fe20000201400 */
[----:B------:R-:W-:Y:S01]  /*2bb0*/  IMAD.MOV.U32 R20, RZ, RZ, RZ ;  /* 0x000000ffff147224 */ /* 0x000fe200078e00ff */
[----:B--2---:R-:W-:Y:S01]  /*2bc0*/  I2FP.F32.S32 R17, R29 ;  /* 0x0000001d00117245 */ /* 0x004fe20000201400 */
[----:B---3--:R-:W-:-:S04]  /*2bd0*/  FADD.FTZ R26, R27, -R18 ;  /* 0x800000121b1a7221 */ /* 0x008fc80000010000 */
[----:B------:R-:W-:Y:S01]  /*2be0*/  FMUL.FTZ R16, R26, R26 ;  /* 0x0000001a1a107220 */ /* 0x000fe20000410000 */
[C---:B------:R-:W-:Y:S01]  /*2bf0*/  FMUL.FTZ R26, R17.reuse, R18 ;  /* 0x00000012111a7220 */ /* 0x040fe20000410000 */
[----:B------:R-:W-:Y:S02]  /*2c00*/  IADD3 R18, PT, PT, R24, R29, RZ ;  /* 0x0000001d18127210 */ /* 0x000fe40007ffe0ff */
[----:B------:R-:W-:Y:S01]  /*2c10*/  FMUL.FTZ R16, R17, R16 ;  /* 0x0000001011107220 */ /* 0x000fe20000410000 */
[----:B------:R-:W-:Y:S01]  /*2c20*/  FFMA.FTZ R24, R27, R21, R26 ;  /* 0x000000151b187223 */ /* 0x000fe2000001001a */
[----:B------:R-:W-:-:S04]  /*2c30*/  @!P3 IMAD.WIDE R26, R25, 0x4, R10 ;  /* 0x00000004191ab825 */ /* 0x000fc800078e020a */
[----:B------:R-:W-:Y:S01]  /*2c40*/  FMUL.FTZ R21, R21, R16 ;  /* 0x0000001015157220 */ /* 0x000fe20000410000 */
[----:B------:R0:W2:Y:S01]  /*2c50*/  @!P3 LDG.E.STRONG.SYS R20, desc[UR12][R26.64] ;  /* 0x0000000c1a14b981 */ /* 0x0000a2000c1f5900 */
[----:B------:R-:W-:Y:S01]  /*2c60*/  VIMNMX R16, PT, PT, R18, 0x1, !PT ;  /* 0x0000000112107848 */ /* 0x000fe20007fe0100 */
[----:B------:R-:W-:Y:S01]  /*2c70*/  FADD.FTZ R28, R28, R19 ;  /* 0x000000131c1c7221 */ /* 0x000fe20000010000 */
[----:B------:R-:W-:Y:S02]  /*2c80*/  MOV R29, RZ ;  /* 0x000000ff001d7202 */ /* 0x000fe40000000f00 */
[----:B0-----:R-:W-:Y:S02]  /*2c90*/  I2FP.F32.U32 R27, R16 ;  /* 0x00000010001b7245 */ /* 0x001fe40000201000 */
[----:B------:R-:W0:Y:S04]  /*2ca0*/  @!P3 LDC.64 R16, c[0x0][0x398] ;  /* 0x0000e600ff10bb82 */ /* 0x000e280000000a00 */
[----:B------:R-:W3:Y:S02]  /*2cb0*/  MUFU.RCP R27, R27 ;  /* 0x0000001b001b7308 */ /* 0x000ee40000001000 */
[----:B---3--:R-:W-:Y:S01]  /*2cc0*/  FMUL.FTZ R26, R27, R24 ;  /* 0x000000181b1a7220 */ /* 0x008fe20000410000 */
[----:B------:R-:W-:Y:S01]  /*2cd0*/  MOV R24, RZ ;  /* 0x000000ff00187202 */ /* 0x000fe20000000f00 */
[----:B0-----:R-:W-:-:S04]  /*2ce0*/  @!P3 IMAD.WIDE R16, R13, 0x4, R16 ;  /* 0x000000040d10b825 */ /* 0x001fc800078e0210 */
[----:B--2---:R-:W-:Y:S01]  /*2cf0*/  FFMA.FTZ R19, R27, R21, R20 ;  /* 0x000000151b137223 */ /* 0x004fe20000010014 */
[----:B------:R-:W-:-:S05]  /*2d00*/  @!P3 IMAD.WIDE R20, R13, 0x4, R14 ;  /* 0x000000040d14b825 */ /* 0x000fca00078e020e */
[----:B------:R0:W2:Y:S04]  /*2d10*/  @!P3 LDG.E.STRONG.SYS R29, desc[UR12][R20.64] ;  /* 0x0000000c141db981 */ /* 0x0000a8000c1f5900 */
[----:B------:R2:W3:Y:S01]  /*2d20*/  @!P3 LDG.E.STRONG.SYS R24, desc[UR12][R16.64] ;  /* 0x0000000c1018b981 */ /* 0x0004e2000c1f5900 */
[----:B0-----:R-:W-:Y:S01]  /*2d30*/  @!P3 IMAD.WIDE R20, R13, 0x4, R10 ;  /* 0x000000040d14b825 */ /* 0x001fe200078e020a */
[----:B--2---:R-:W-:-:S03]  /*2d40*/  I2FP.F32.S32 R17, R29 ;  /* 0x0000001d00117245 */ /* 0x004fc60000201400 */
[----:B---3--:R-:W-:-:S04]  /*2d50*/  FADD.FTZ R27, R26, -R24 ;  /* 0x800000181a1b7221 */ /* 0x008fc80000010000 */
[----:B------:R-:W-:Y:S01]  /*2d60*/  FMUL.FTZ R16, R27, R27 ;  /* 0x0000001b1b107220 */ /* 0x000fe20000410000 */
[C---:B------:R-:W-:Y:S01]  /*2d70*/  FMUL.FTZ R27, R17.reuse, R24 ;  /* 0x00000018111b7220 */ /* 0x040fe20000410000 */
[----:B------:R-:W-:Y:S02]  /*2d80*/  IADD3 R24, PT, PT, R18, R29, RZ ;  /* 0x0000001d12187210 */ /* 0x000fe40007ffe0ff */
[----:B------:R-:W-:Y:S01]  /*2d90*/  I2FP.F32.S32 R18, R18 ;  /* 0x0000001200127245 */ /* 0x000fe20000201400 */
[----:B------:R-:W-:-:S04]  /*2da0*/  FMUL.FTZ R17, R17, R16 ;  /* 0x0000001011117220 */ /* 0x000fc80000410000 */
[----:B------:R-:W-:Y:S01]  /*2db0*/  FFMA.FTZ R26, R26, R18, R27 ;  /* 0x000000121a1a7223 */ /* 0x000fe2000001001b */
[----:B------:R-:W-:Y:S01]  /*2dc0*/  FMUL.FTZ R29, R18, R17 ;  /* 0x00000011121d7220 */ /* 0x000fe20000410000 */
[----:B------:R-:W-:-:S06]  /*2dd0*/  IMAD.MOV.U32 R18, RZ, RZ, RZ ;  /* 0x000000ffff127224 */ /* 0x000fcc00078e00ff */
[----:B------:R0:W2:Y:S01]  /*2de0*/  @!P3 LDG.E.STRONG.SYS R18, desc[UR12][R20.64] ;  /* 0x0000000c1412b981 */ /* 0x0000a2000c1f5900 */
[----:B------:R-:W-:Y:S01]  /*2df0*/  VIMNMX R16, PT, PT, R24, 0x1, !PT ;  /* 0x0000000118107848 */ /* 0x000fe20007fe0100 */
[----:B------:R-:W-:Y:S01]  /*2e00*/  FADD.FTZ R28, R28, R19 ;  /* 0x000000131c1c7221 */ /* 0x000fe20000010000 */
[----:B------:R-:W-:Y:S02]  /*2e10*/  MOV R27, RZ ;  /* 0x000000ff001b7202 */ /* 0x000fe40000000f00 */
[----:B------:R-:W-:-:S04]  /*2e20*/  I2FP.F32.U32 R16, R16 ;  /* 0x0000001000107245 */ /* 0x000fc80000201000 */
[----:B0-----:R0:W3:Y:S02]  /*2e30*/  MUFU.RCP R21, R16 ;  /* 0x0000001000157308 */ /* 0x0010e40000001000 */
[----:B0-----:R-:W-:-:S05]  /*2e40*/  @!P3 IMAD.WIDE R16, R23, 0x4, R14 ;  /* 0x000000041710b825 */ /* 0x001fca00078e020e */
[----:B------:R0:W4:Y:S02]  /*2e50*/  @!P3 LDG.E.STRONG.SYS R27, desc[UR12][R16.64] ;  /* 0x0000000c101bb981 */ /* 0x000124000c1f5900 */
[----:B0-----:R-:W-:Y:S01]  /*2e60*/  CS2R R16, SRZ ;  /* 0x0000000000107805 */ /* 0x001fe2000001ff00 */
[C---:B---3--:R-:W-:Y:S01]  /*2e70*/  FMUL.FTZ R26, R21.reuse, R26 ;  /* 0x0000001a151a7220 */ /* 0x048fe20000410000 */
[----:B--2---:R-:W-:Y:S02]  /*2e80*/  FFMA.FTZ R29, R21, R29, R18 ;  /* 0x0000001d151d7223 */ /* 0x004fe40000010012 */
[----:B------:R-:W0:Y:S01]  /*2e90*/  @!P3 LDC.64 R18, c[0x0][0x398] ;  /* 0x0000e600ff12bb82 */ /* 0x000e220000000a00 */
[----:B------:R-:W-:-:S04]  /*2ea0*/  @!P3 IMAD.WIDE R20, R23, 0x4, R10 ;  /* 0x000000041714b825 */ /* 0x000fc800078e020a */
[----:B0-----:R-:W-:-:S05]  /*2eb0*/  @!P3 IMAD.WIDE R18, R23, 0x4, R18 ;  /* 0x000000041712b825 */ /* 0x001fca00078e0212 */
[----:B------:R0:W2:Y:S04]  /*2ec0*/  @!P3 LDG.E.STRONG.SYS R17, desc[UR12][R18.64] ;  /* 0x0000000c1211b981 */ /* 0x0000a8000c1f5900 */
[----:B------:R2:W3:Y:S01]  /*2ed0*/  @!P3 LDG.E.STRONG.SYS R16, desc[UR12][R20.64] ;  /* 0x0000000c1410b981 */ /* 0x0004e2000c1f5900 */
[----:B------:R-:W-:Y:S01]  /*2ee0*/  FADD.FTZ R28, R28, R29 ;  /* 0x0000001d1c1c7221 */ /* 0x000fe20000010000 */
[----:B----4-:R-:W-:-:S04]  /*2ef0*/  IADD3 R29, PT, PT, R24, R27, RZ ;  /* 0x0000001b181d7210 */ /* 0x010fc80007ffe0ff */
[----:B0-----:R-:W-:Y:S02]  /*2f00*/  VIMNMX R18, PT, PT, R29, 0x1, !PT ;  /* 0x000000011d127848 */ /* 0x001fe40007fe0100 */
[----:B------:R-:W-:Y:S02]  /*2f10*/  I2FP.F32.S32 R27, R27 ;  /* 0x0000001b001b7245 */ /* 0x000fe40000201400 */
[----:B------:R-:W-:Y:S02]  /*2f20*/  I2FP.F32.U32 R18, R18 ;  /* 0x0000001200127245 */ /* 0x000fe40000201000 */
[----:B------:R-:W-:Y:S02]  /*2f30*/  IADD3 R22, PT, PT, R22, 0x4, RZ ;  /* 0x0000000416167810 */ /* 0x000fe40007ffe0ff */
[----:B------:R-:W0:Y:S02]  /*2f40*/  MUFU.RCP R19, R18 ;  /* 0x0000001200137308 */ /* 0x000e240000001000 */
[----:B------:R-:W-:-:S02]  /*2f50*/  ISETP.NE.AND P1, PT, R22, RZ, PT ;  /* 0x000000ff1600720c */ /* 0x000fc40003f25270 */
[----:B------:R-:W-:Y:S02]  /*2f60*/  I2FP.F32.S32 R24, R24 ;  /* 0x0000001800187245 */ /* 0x000fe40000201400 */
[--C-:B------:R-:W-:Y:S01]  /*2f70*/  IADD3 R3, PT, PT, R0, R3, R0.reuse ;  /* 0x0000000300037210 */ /* 0x100fe20007ffe000 */
[C---:B------:R-:W-:Y:S01]  /*2f80*/  IMAD R9, R12.reuse, 0x4, R9 ;  /* 0x000000040c097824 */ /* 0x040fe200078e0209 */
[----:B------:R-:W-:Y:S02]  /*2f90*/  LEA R25, R12, R25, 0x2 ;  /* 0x000000190c197211 */ /* 0x000fe400078e10ff */
[----:B------:R-:W-:Y:S02]  /*2fa0*/  IADD3 R3, PT, PT, R0, R3, R0 ;  /* 0x0000000300037210 */ /* 0x000fe40007ffe000 */
[C---:B------:R-:W-:Y:S02]  /*2fb0*/  LEA R13, R12.reuse, R13, 0x2 ;  /* 0x0000000d0c0d7211 */ /* 0x040fe400078e10ff */
[----:B------:R-:W-:Y:S01]  /*2fc0*/  LEA R23, R12, R23, 0x2 ;  /* 0x000000170c177211 */ /* 0x000fe200078e10ff */
[----:B--2---:R-:W-:Y:S01]  /*2fd0*/  FMUL.FTZ R21, R27, R17 ;  /* 0x000000111b157220 */ /* 0x004fe20000410000 */
[----:B------:R-:W-:-:S04]  /*2fe0*/  FADD.FTZ R17, R26, -R17 ;  /* 0x800000111a117221 */ /* 0x000fc80000010000 */
[----:B------:R-:W-:-:S04]  /*2ff0*/  FMUL.FTZ R17, R17, R17 ;  /* 0x0000001111117220 */ /* 0x000fc80000410000 */
[----:B------:R-:W-:Y:S01]  /*3000*/  FMUL.FTZ R17, R27, R17 ;  /* 0x000000111b117220 */ /* 0x000fe20000410000 */
[----:B------:R-:W-:-:S03]  /*3010*/  FFMA.FTZ R26, R26, R24, R21 ;  /* 0x000000181a1a7223 */ /* 0x000fc60000010015 */
[----:B------:R-:W-:Y:S01]  /*3020*/  FMUL.FTZ R17, R24, R17 ;  /* 0x0000001118117220 */ /* 0x000fe20000410000 */
[----:B0-----:R-:W-:-:S03]  /*3030*/  FMUL.FTZ R27, R19, R26 ;  /* 0x0000001a131b7220 */ /* 0x001fc60000410000 */
[----:B---3--:R-:W-:-:S04]  /*3040*/  FFMA.FTZ R17, R19, R17, R16 ;  /* 0x0000001113117223 */ /* 0x008fc80000010010 */
[----:B------:R-:W-:Y:S01]  /*3050*/  FADD.FTZ R19, R28, R17 ;  /* 0x000000111c137221 */ /* 0x000fe20000010000 */
[----:B------:R-:W-:Y:S06]  /*3060*/  @P1 BRA `(.L_x_526) ;  /* 0xfffffff800501947 */ /* 0x000fec000383ffff */
.L_x_525:
[----:B-1----:R-:W-:Y:S05]  /*3070*/  BSYNC.RECONVERGENT B1 ;  /* 0x0000000000017941 */ /* 0x002fea0003800200 */
.L_x_524:
[----:B------:R-:W-:Y:S05]  /*3080*/  @!P2 BRA `(.L_x_523) ;  /* 0x000000000094a947 */ /* 0x000fea0003800000 */
[----:B------:R-:W0:Y:S01]  /*3090*/  LDCU UR4, c[0x0][0x3ac] ;  /* 0x00007580ff0477ac */ /* 0x000e220008000800 */
[----:B------:R-:W-:Y:S01]  /*30a0*/  BSSY.RECONVERGENT B1, `(.L_x_527) ;  /* 0x0000022000017945 */ /* 0x000fe20003800200 */
[----:B------:R-:W-:Y:S01]  /*30b0*/  IMAD.MOV R7, RZ, RZ, -R7 ;  /* 0x000000ffff077224 */ /* 0x000fe200078e0a07 */
[----:B0-----:R-:W-:Y:S01]  /*30c0*/  ISETP.GE.AND P2, PT, R8, UR4, PT ;  /* 0x0000000408007c0c */ /* 0x001fe2000bf46270 */
[----:B------:R-:W-:-:S12]  /*30d0*/  IMAD R3, R3, UR4, R8 ;  /* 0x0000000403037c24 */ /* 0x000fd8000f8e0208 */
.L_x_528:
[----:B------:R-:W0:Y:S01]  /*30e0*/  @!P2 LDC.64 R12, c[0x0][0x398] ;  /* 0x0000e600ff0cab82 */ /* 0x000e220000000a00 */
[----:B------:R-:W-:Y:S02]  /*30f0*/  HFMA2 R18, -RZ, RZ, 0, 0 ;  /* 0x00000000ff127431 */ /* 0x000fe400000001ff */
[----:B------:R-:W-:-:S05]  /*3100*/  @!P2 IMAD.WIDE R16, R3, 0x4, R14 ;  /* 0x000000040310a825 */ /* 0x000fca00078e020e */
[----:B------:R-:W2:Y:S01]  /*3110*/  @!P2 LDG.E.STRONG.SYS R18, desc[UR12][R16.64] ;  /* 0x0000000c1012a981 */ /* 0x000ea2000c1f5900 */
[----:B------:R-:W-:Y:S01]  /*3120*/  MOV R22, RZ ;  /* 0x000000ff00167202 */ /* 0x000fe20000000f00 */
[----:B------:R-:W-:Y:S02]  /*3130*/  HFMA2 R9, -RZ, RZ, 0, 0 ;  /* 0x00000000ff097431 */ /* 0x000fe400000001ff */
[----:B0-----:R-:W-:-:S05]  /*3140*/  @!P2 IMAD.WIDE R12, R3, 0x4, R12 ;  /* 0x00000004030ca825 */ /* 0x001fca00078e020c */
[----:B------:R0:W3:Y:S01]  /*3150*/  @!P2 LDG.E.STRONG.SYS R22, desc[UR12][R12.64] ;  /* 0x0000000c0c16a981 */ /* 0x0000e2000c1f5900 */
[----:B------:R-:W-:-:S05]  /*3160*/  @!P2 IMAD.WIDE R20, R3, 0x4, R10 ;  /* 0x000000040314a825 */ /* 0x000fca00078e020a */
[----:B------:R-:W4:Y:S01]  /*3170*/  @!P2 LDG.E.STRONG.SYS R9, desc[UR12][R20.64] ;  /* 0x0000000c1409a981 */ /* 0x000f22000c1f5900 */
[----:B------:R-:W-:Y:S01]  /*3180*/  IADD3 R7, PT, PT, R7, 0x1, RZ ;  /* 0x0000000107077810 */ /* 0x000fe20007ffe0ff */
[----:B------:R-:W-:Y:S01]  /*3190*/  IMAD R3, R0, UR5, R3 ;  /* 0x0000000500037c24 */ /* 0x000fe2000f8e0203 */
[----:B0-----:R-:W-:Y:S02]  /*31a0*/  I2FP.F32.S32 R13, R29 ;  /* 0x0000001d000d7245 */ /* 0x001fe40000201400 */
[----:B------:R-:W-:Y:S01]  /*31b0*/  ISETP.NE.AND P1, PT, R7, RZ, PT ;  /* 0x000000ff0700720c */ /* 0x000fe20003f25270 */
[----:B--2---:R-:W-:Y:S01]  /*31c0*/  IMAD.IADD R23, R18, 0x1, R29 ;  /* 0x0000000112177824 */ /* 0x004fe200078e021d */
[----:B------:R-:W-:-:S04]  /*31d0*/  I2FP.F32.S32 R17, R18 ;  /* 0x0000001200117245 */ /* 0x000fc80000201400 */
[----:B------:R-:W-:Y:S02]  /*31e0*/  VIMNMX R24, PT, PT, R23, 0x1, !PT ;  /* 0x0000000117187848 */ /* 0x000fe40007fe0100 */
[----:B------:R-:W-:Y:S02]  /*31f0*/  MOV R29, R23 ;  /* 0x00000017001d7202 */ /* 0x000fe40000000f00 */
[----:B------:R-:W-:-:S06]  /*3200*/  I2FP.F32.U32 R24, R24 ;  /* 0x0000001800187245 */ /* 0x000fcc0000201000 */
[----:B------:R-:W0:Y:S01]  /*3210*/  MUFU.RCP R24, R24 ;  /* 0x0000001800187308 */ /* 0x000e220000001000 */
[----:B---3--:R-:W-:Y:S01]  /*3220*/  FADD.FTZ R16, -R22, R27 ;  /* 0x0000001b16107221 */ /* 0x008fe20000010100 */
[----:B------:R-:W-:-:S03]  /*3230*/  FMUL.FTZ R22, R17, R22 ;  /* 0x0000001611167220 */ /* 0x000fc60000410000 */
[----:B------:R-:W-:Y:S01]  /*3240*/  FMUL.FTZ R16, R16, R16 ;  /* 0x0000001010107220 */ /* 0x000fe20000410000 */
[----:B------:R-:W-:-:S03]  /*3250*/  FFMA.FTZ R27, R13, R27, R22 ;  /* 0x0000001b0d1b7223 */ /* 0x000fc60000010016 */
[----:B------:R-:W-:-:S04]  /*3260*/  FMUL.FTZ R16, R17, R16 ;  /* 0x0000001011107220 */ /* 0x000fc80000410000 */
[----:B------:R-:W-:Y:S01]  /*3270*/  FMUL.FTZ R16, R13, R16 ;  /* 0x000000100d107220 */ /* 0x000fe20000410000 */
[----:B0-----:R-:W-:-:S03]  /*3280*/  FMUL.FTZ R27, R24, R27 ;  /* 0x0000001b181b7220 */ /* 0x001fc60000410000 */
[----:B----4-:R-:W-:-:S04]  /*3290*/  FFMA.FTZ R16, R24, R16, R9 ;  /* 0x0000001018107223 */ /* 0x010fc80000010009 */
[----:B------:R-:W-:Y:S01]  /*32a0*/  FADD.FTZ R19, R16, R19 ;  /* 0x0000001310137221 */ /* 0x000fe20000010000 */
[----:B------:R-:W-:Y:S06]  /*32b0*/  @P1 BRA `(.L_x_528) ;  /* 0xfffffffc00881947 */ /* 0x000fec000383ffff */
[----:B------:R-:W-:Y:S05]  /*32c0*/  BSYNC.RECONVERGENT B1 ;  /* 0x0000000000017941 */ /* 0x000fea0003800200 */
.L_x_527:
[----:B------:R-:W-:-:S07]  /*32d0*/  MOV R29, R23 ;  /* 0x00000017001d7202 */ /* 0x000fce0000000f00 */
.L_x_523:
[----:B-1----:R-:W-:Y:S05]  /*32e0*/  BSYNC.RECONVERGENT B0 ;  /* 0x0000000000007941 */ /* 0x002fea0003800200 */
.L_x_522:
[----:B------:R0:W-:Y:S01]  /*32f0*/  STS [R2], R27 ;  /* 0x0000001b02007388 */ /* 0x0001e20000000800 */
[----:B------:R-:W-:-:S03]  /*3300*/  ISETP.GE.U32.AND P1, PT, R0, 0x2, PT ;  /* 0x000000020000780c */ /* 0x000fc60003f26070 */
[----:B------:R0:W-:Y:S04]  /*3310*/  STS [R4], R19 ;  /* 0x0000001304007388 */ /* 0x0001e80000000800 */
[----:B------:R0:W-:Y:S06]  /*3320*/  STS [R6], R29 ;  /* 0x0000001d06007388 */ /* 0x0001ec0000000800 */
        /* <DEDUP_REMOVED lines=18> */
[----:B------:R-:W-:Y:S01]  /*3450*/  I2FP.F32.S32 R10, R29 ;  /* 0x0000001d000a7245 */ /* 0x000fe20000201400 */
[----:B--2---:R-:W-:Y:S01]  /*3460*/  FADD.FTZ R11, R27, -R12 ;  /* 0x8000000c1b0b7221 */ /* 0x004fe20000010000 */
[----:B------:R-:W-:Y:S01]  /*3470*/  VIMNMX R9, PT, PT, R7, 0x1, !PT ;  /* 0x0000000107097848 */ /* 0x000fe20007fe0100 */
[----:B------:R-:W-:Y:S01]  /*3480*/  FMUL.FTZ R12, R12, R13 ;  /* 0x0000000d0c0c7220 */ /* 0x000fe20000410000 */
[----:B0-----:R-:W-:Y:S01]  /*3490*/  MOV R29, R7 ;  /* 0x00000007001d7202 */ /* 0x001fe20000000f00 */
[----:B------:R-:W-:Y:S01]  /*34a0*/  FMUL.FTZ R16, R11, R11 ;  /* 0x0000000b0b107220 */ /* 0x000fe20000410000 */
[----:B------:R-:W-:Y:S01]  /*34b0*/  I2FP.F32.U32 R9, R9 ;  /* 0x0000000900097245 */ /* 0x000fe20000201000 */
[----:B------:R-:W-:Y:S02]  /*34c0*/  FFMA.FTZ R27, R27, R10, R12 ;  /* 0x0000000a1b1b7223 */ /* 0x000fe4000001000c */
[----:B------:R-:W-:Y:S01]  /*34d0*/  FMUL.FTZ R11, R13, R16 ;  /* 0x000000100d0b7220 */ /* 0x000fe20000410000 */
[----:B------:R-:W3:Y:S03]  /*34e0*/  MUFU.RCP R14, R9 ;  /* 0x00000009000e7308 */ /* 0x000ee60000001000 */
[----:B------:R-:W-:-:S04]  /*34f0*/  FMUL.FTZ R11, R10, R11 ;  /* 0x0000000b0a0b7220 */ /* 0x000fc80000410000 */
[C---:B---3--:R-:W-:Y:S01]  /*3500*/  FFMA.FTZ R10, R14.reuse, R11, R3 ;  /* 0x0000000b0e0a7223 */ /* 0x048fe20000010003 */
[----:B------:R-:W-:-:S03]  /*3510*/  FMUL.FTZ R27, R14, R27 ;  /* 0x0000001b0e1b7220 */ /* 0x000fc60000410000 */
[----:B------:R-:W-:Y:S02]  /*3520*/  FADD.FTZ R19, R19, R10 ;  /* 0x0000000a13137221 */ /* 0x000fe40000010000 */
[----:B------:R1:W-:Y:S04]  /*3530*/  STS [R2], R27 ;  /* 0x0000001b02007388 */ /* 0x0003e80000000800 */
[----:B------:R1:W-:Y:S04]  /*3540*/  STS [R4], R19 ;  /* 0x0000001304007388 */ /* 0x0003e80000000800 */
[----:B------:R1:W-:Y:S02]  /*3550*/  STS [R6], R7 ;  /* 0x0000000706007388 */ /* 0x0003e40000000800 */
.L_x_531:
[----:B------:R-:W-:Y:S05]  /*3560*/  BSYNC.RECONVERGENT B0 ;  /* 0x0000000000007941 */ /* 0x000fea0003800200 */
.L_x_530:
        /* <DEDUP_REMOVED lines=13> */
[----:B------:R-:W2:Y:S04]  /*3640*/  LDS R12, [R12] ;  /* 0x000000000c0c7984 */ /* 0x000ea80000000800 */
[----:B------:R-:W1:Y:S04]  /*3650*/  LDS R10, [R10] ;  /* 0x000000000a0a7984 */ /* 0x000e680000000800 */
[----:B------:R-:W3:Y:S01]  /*3660*/  LDS R3, [R3] ;  /* 0x0000000003037984 */ /* 0x000ee20000000800 */
[----:B--2---:R-:W-:Y:S01]  /*3670*/  FADD.FTZ R11, R27, -R12 ;  /* 0x8000000c1b0b7221 */ /* 0x004fe20000010000 */
[----:B-1----:R-:W-:-:S02]  /*3680*/  IADD3 R7, PT, PT, R29, R10, RZ ;  /* 0x0000000a1d077210 */ /* 0x002fc40007ffe0ff */
[----:B------:R-:W-:Y:S01]  /*3690*/  I2FP.F32.S32 R13, R10 ;  /* 0x0000000a000d7245 */ /* 0x000fe20000201400 */
[----:B------:R-:W-:Y:S01]  /*36a0*/  FMUL.FTZ R10, R11, R11 ;  /* 0x0000000b0b0a7220 */ /* 0x000fe20000410000 */
[----:B------:R-:W-:Y:S02]  /*36b0*/  VIMNMX R9, PT, PT, R7, 0x1, !PT ;  /* 0x0000000107097848 */ /* 0x000fe40007fe0100 */
[----:B------:R-:W-:Y:S01]  /*36c0*/  I2FP.F32.S32 R11, R29 ;  /* 0x0000001d000b7245 */ /* 0x000fe20000201400 */
[----:B------:R-:W-:Y:S01]  /*36d0*/  FMUL.FTZ R10, R13, R10 ;  /* 0x0000000a0d0a7220 */ /* 0x000fe20000410000 */
[----:B------:R-:W-:Y:S01]  /*36e0*/  I2FP.F32.U32 R9, R9 ;  /* 0x0000000900097245 */ /* 0x000fe20000201000 */
[----:B------:R-:W-:Y:S01]  /*36f0*/  FMUL.FTZ R12, R12, R13 ;  /* 0x0000000d0c0c7220 */ /* 0x000fe20000410000 */
[----:B0-----:R-:W-:Y:S01]  /*3700*/  MOV R29, R7 ;  /* 0x00000007001d7202 */ /* 0x001fe20000000f00 */
[----:B------:R-:W-:Y:S01]  /*3710*/  FMUL.FTZ R10, R11, R10 ;  /* 0x0000000a0b0a7220 */ /* 0x000fe20000410000 */
[----:B------:R-:W3:Y:S01]  /*3720*/  MUFU.RCP R14, R9 ;  /* 0x00000009000e7308 */ /* 0x000ee20000001000 */
[----:B------:R-:W-:-:S02]  /*3730*/  FFMA.FTZ R27, R27, R11, R12 ;  /* 0x0000000b1b1b7223 */ /* 0x000fc4000001000c */
[C---:B---3--:R-:W-:Y:S02]  /*3740*/  FFMA.FTZ R10, R14.reuse, R10, R3 ;  /* 0x0000000a0e0a7223 */ /* 0x048fe40000010003 */
[----:B------:R-:W-:Y:S02]  /*3750*/  FMUL.FTZ R27, R14, R27 ;  /* 0x0000001b0e1b7220 */ /* 0x000fe40000410000 */
[----:B------:R-:W-:-:S03]  /*3760*/  FADD.FTZ R19, R19, R10 ;  /* 0x0000000a13137221 */ /* 0x000fc60000010000 */
[----:B------:R2:W-:Y:S04]  /*3770*/  STS [R2], R27 ;  /* 0x0000001b02007388 */ /* 0x0005e80000000800 */
[----:B------:R2:W-:Y:S04]  /*3780*/  STS [R4], R19 ;  /* 0x0000001304007388 */ /* 0x0005e80000000800 */
[----:B------:R2:W-:Y:S02]  /*3790*/  STS [R6], R7 ;  /* 0x0000000706007388 */ /* 0x0005e40000000800 */
.L_x_533:
[----:B------:R-:W-:Y:S05]  /*37a0*/  BSYNC.RECONVERGENT B0 ;  /* 0x0000000000007941 */ /* 0x000fea0003800200 */
.L_x_532:
        /* <DEDUP_REMOVED lines=14> */
[----:B------:R-:W3:Y:S04]  /*3890*/  LDS R12, [R12] ;  /* 0x000000000c0c7984 */ /* 0x000ee80000000800 */
[----:B------:R-:W4:Y:S01]  /*38a0*/  LDS R3, [R3] ;  /* 0x0000000003037984 */ /* 0x000f220000000800 */
[----:B-12---:R-:W-:Y:S01]  /*38b0*/  IMAD.IADD R7, R29, 0x1, R10 ;  /* 0x000000011d077824 */ /* 0x006fe200078e020a */
[----:B------:R-:W-:Y:S01]  /*38c0*/  I2FP.F32.S32 R13, R10 ;  /* 0x0000000a000d7245 */ /* 0x000fe20000201400 */
[----:B---3--:R-:W-:-:S03]  /*38d0*/  FADD.FTZ R11, R27, -R12 ;  /* 0x8000000c1b0b7221 */ /* 0x008fc60000010000 */
[----:B------:R-:W-:Y:S01]  /*38e0*/  VIMNMX R9, PT, PT, R7, 0x1, !PT ;  /* 0x0000000107097848 */ /* 0x000fe20007fe0100 */
[----:B------:R-:W-:Y:S01]  /*38f0*/  FMUL.FTZ R12, R12, R13 ;  /* 0x0000000d0c0c7220 */ /* 0x000fe20000410000 */
[----:B------:R-:W-:Y:S02]  /*3900*/  FMUL.FTZ R10, R11, R11 ;  /* 0x0000000b0b0a7220 */ /* 0x000fe40000410000 */
[----:B------:R-:W-:Y:S02]  /*3910*/  I2FP.F32.U32 R9, R9 ;  /* 0x0000000900097245 */ /* 0x000fe40000201000 */
[----:B------:R-:W-:Y:S01]  /*3920*/  I2FP.F32.S32 R11, R29 ;  /* 0x0000001d000b7245 */ /* 0x000fe20000201400 */
[----:B------:R-:W-:Y:S01]  /*3930*/  FMUL.FTZ R10, R13, R10 ;  /* 0x0000000a0d0a7220 */ /* 0x000fe20000410000 */
[----:B------:R-:W4:Y:S01]  /*3940*/  MUFU.RCP R14, R9 ;  /* 0x00000009000e7308 */ /* 0x000f220000001000 */
[----:B0-----:R-:W-:Y:S02]  /*3950*/  MOV R29, R7 ;  /* 0x00000007001d7202 */ /* 0x001fe40000000f00 */
[----:B------:R-:W-:Y:S01]  /*3960*/  FMUL.FTZ R10, R11, R10 ;  /* 0x0000000a0b0a7220 */ /* 0x000fe20000410000 */
[----:B------:R-:W-:-:S03]  /*3970*/  FFMA.FTZ R27, R27, R11, R12 ;  /* 0x0000000b1b1b7223 */ /* 0x000fc6000001000c */
[C---:B----4-:R-:W-:Y:S01]  /*3980*/  FFMA.FTZ R10, R14.reuse, R10, R3 ;  /* 0x0000000a0e0a7223 */ /* 0x050fe20000010003 */
[----:B------:R-:W-:-:S03]  /*3990*/  FMUL.FTZ R27, R14, R27 ;  /* 0x0000001b0e1b7220 */ /* 0x000fc60000410000 */
[----:B------:R-:W-:Y:S02]  /*39a0*/  FADD.FTZ R19, R19, R10 ;  /* 0x0000000a13137221 */ /* 0x000fe40000010000 */
[----:B------:R3:W-:Y:S04]  /*39b0*/  STS [R2], R27 ;  /* 0x0000001b02007388 */ /* 0x0007e80000000800 */
[----:B------:R3:W-:Y:S04]  /*39c0*/  STS [R4], R19 ;  /* 0x0000001304007388 */ /* 0x0007e80000000800 */
[----:B------:R3:W-:Y:S02]  /*39d0*/  STS [R6], R7 ;  /* 0x0000000706007388 */ /* 0x0007e40000000800 */
.L_x_535:
[----:B------:R-:W-:Y:S05]  /*39e0*/  BSYNC.RECONVERGENT B0 ;  /* 0x0000000000007941 */ /* 0x000fea0003800200 */
.L_x_534:
        /* <DEDUP_REMOVED lines=13> */
[----:B------:R-:W4:Y:S04]  /*3ac0*/  LDS R12, [R12] ;  /* 0x000000000c0c7984 */ /* 0x000f280000000800 */
[----:B------:R-:W1:Y:S04]  /*3ad0*/  LDS R10, [R10] ;  /* 0x000000000a0a7984 */ /* 0x000e680000000800 */
[----:B------:R-:W5:Y:S01]  /*3ae0*/  LDS R3, [R3] ;  /* 0x0000000003037984 */ /* 0x000f620000000800 */
[----:B----4-:R-:W-:Y:S01]  /*3af0*/  FADD.FTZ R11, R27, -R12 ;  /* 0x8000000c1b0b7221 */ /* 0x010fe20000010000 */
[----:B-123--:R-:W-:-:S02]  /*3b00*/  IADD3 R7, PT, PT, R29, R10, RZ ;  /* 0x0000000a1d077210 */ /* 0x00efc40007ffe0ff */
        /* <DEDUP_REMOVED lines=9> */
[----:B------:R-:W5:Y:S01]  /*3ba0*/  MUFU.RCP R14, R9 ;  /* 0x00000009000e7308 */ /* 0x000f620000001000 */
[----:B------:R-:W-:-:S02]  /*3bb0*/  FFMA.FTZ R27, R27, R11, R12 ;  /* 0x0000000b1b1b7223 */ /* 0x000fc4000001000c */
[C---:B-----5:R-:W-:Y:S02]  /*3bc0*/  FFMA.FTZ R10, R14.reuse, R10, R3 ;  /* 0x0000000a0e0a7223 */ /* 0x060fe40000010003 */
[----:B------:R-:W-:Y:S02]  /*3bd0*/  FMUL.FTZ R27, R14, R27 ;  /* 0x0000001b0e1b7220 */ /* 0x000fe40000410000 */
[----:B------:R-:W-:-:S03]  /*3be0*/  FADD.FTZ R19, R19, R10 ;  /* 0x0000000a13137221 */ /* 0x000fc60000010000 */
[----:B------:R4:W-:Y:S04]  /*3bf0*/  STS [R2], R27 ;  /* 0x0000001b02007388 */ /* 0x0009e80000000800 */
[----:B------:R4:W-:Y:S04]  /*3c00*/  STS [R4], R19 ;  /* 0x0000001304007388 */ /* 0x0009e80000000800 */
[----:B------:R4:W-:Y:S02]  /*3c10*/  STS [R6], R7 ;  /* 0x0000000706007388 */ /* 0x0009e40000000800 */
.L_x_537:
[----:B------:R-:W-:Y:S05]  /*3c20*/  BSYNC.RECONVERGENT B0 ;  /* 0x0000000000007941 */ /* 0x000fea0003800200 */
.L_x_536:
        /* <DEDUP_REMOVED lines=14> */
[----:B------:R-:W5:Y:S04]  /*3d10*/  LDS R12, [R12] ;  /* 0x000000000c0c7984 */ /* 0x000f680000000800 */
[----:B------:R-:W0:Y:S01]  /*3d20*/  LDS R3, [R3] ;  /* 0x0000000003037984 */ /* 0x000e220000000800 */
[----:B-1234-:R-:W-:Y:S01]  /*3d30*/  IMAD.IADD R7, R29, 0x1, R10 ;  /* 0x000000011d077824 */ /* 0x01efe200078e020a */
[----:B------:R-:W-:Y:S01]  /*3d40*/  I2FP.F32.S32 R13, R10 ;  /* 0x0000000a000d7245 */ /* 0x000fe20000201400 */
[----:B-----5:R-:W-:-:S03]  /*3d50*/  FADD.FTZ R11, R27, -R12 ;  /* 0x8000000c1b0b7221 */ /* 0x020fc60000010000 */
[----:B------:R-:W-:Y:S01]  /*3d60*/  VIMNMX R9, PT, PT, R7, 0x1, !PT ;  /* 0x0000000107097848 */ /* 0x000fe20007fe0100 */
[----:B------:R-:W-:Y:S01]  /*3d70*/  FMUL.FTZ R12, R12, R13 ;  /* 0x0000000d0c0c7220 */ /* 0x000fe20000410000 */
[----:B------:R-:W-:Y:S02]  /*3d80*/  FMUL.FTZ R10, R11, R11 ;  /* 0x0000000b0b0a7220 */ /* 0x000fe40000410000 */
[----:B------:R-:W-:Y:S02]  /*3d90*/  I2FP.F32.U32 R9, R9 ;  /* 0x0000000900097245 */ /* 0x000fe40000201000 */
[----:B------:R-:W-:Y:S01]  /*3da0*/  I2FP.F32.S32 R11, R29 ;  /* 0x0000001d000b7245 */ /* 0x000fe20000201400 */
[----:B------:R-:W-:Y:S01]  /*3db0*/  FMUL.FTZ R10, R13, R10 ;  /* 0x0000000a0d0a7220 */ /* 0x000fe20000410000 */
[----:B------:R-:W1:Y:S01]  /*3dc0*/  MUFU.RCP R14, R9 ;  /* 0x00000009000e7308 */ /* 0x000e620000001000 */
[----:B0-----:R-:W-:Y:S02]  /*3dd0*/  MOV R29, R7 ;  /* 0x00000007001d7202 */ /* 0x001fe40000000f00 */
[----:B------:R-:W-:Y:S01]  /*3de0*/  FMUL.FTZ R10, R11, R10 ;  /* 0x0000000a0b0a7220 */ /* 0x000fe20000410000 */
[----:B------:R-:W-:-:S03]  /*3df0*/  FFMA.FTZ R27, R27, R11, R12 ;  /* 0x0000000b1b1b7223 */ /* 0x000fc6000001000c */
[C---:B-1----:R-:W-:Y:S01]  /*3e00*/  FFMA.FTZ R10, R14.reuse, R10, R3 ;  /* 0x0000000a0e0a7223 */ /* 0x042fe20000010003 */
[----:B------:R-:W-:-:S03]  /*3e10*/  FMUL.FTZ R27, R14, R27 ;  /* 0x0000001b0e1b7220 */ /* 0x000fc60000410000 */
[----:B------:R-:W-:Y:S02]  /*3e20*/  FADD.FTZ R19, R19, R10 ;  /* 0x0000000a13137221 */ /* 0x000fe40000010000 */
[----:B------:R0:W-:Y:S04]  /*3e30*/  STS [R2], R27 ;  /* 0x0000001b02007388 */ /* 0x0001e80000000800 */
[----:B------:R0:W-:Y:S04]  /*3e40*/  STS [R4], R19 ;  /* 0x0000001304007388 */ /* 0x0001e80000000800 */
[----:B------:R0:W-:Y:S02]  /*3e50*/  STS [R6], R7 ;  /* 0x0000000706007388 */ /* 0x0001e40000000800 */
.L_x_539:
[----:B------:R-:W-:Y:S05]  /*3e60*/  BSYNC.RECONVERGENT B0 ;  /* 0x0000000000007941 */ /* 0x000fea0003800200 */
.L_x_538:
        /* <DEDUP_REMOVED lines=24> */
[----:B------:R-:W-:Y:S01]  /*3ff0*/  FMUL.FTZ R12, R12, R13 ;  /* 0x0000000d0c0c7220 */ /* 0x000fe20000410000 */
[----:B------:R-:W-:Y:S01]  /*4000*/  MOV R29, R7 ;  /* 0x00000007001d7202 */ /* 0x000fe20000000f00 */
[----:B------:R-:W-:Y:S01]  /*4010*/  FMUL.FTZ R10, R11, R10 ;  /* 0x0000000a0b0a7220 */ /* 0x000fe20000410000 */
[----:B------:R-:W0:Y:S01]  /*4020*/  MUFU.RCP R14, R9 ;  /* 0x00000009000e7308 */ /* 0x000e220000001000 */
[----:B------:R-:W-:-:S02]  /*4030*/  FFMA.FTZ R27, R27, R11, R12 ;  /* 0x0000000b1b1b7223 */ /* 0x000fc4000001000c */
[C---:B0-----:R-:W-:Y:S02]  /*4040*/  FFMA.FTZ R10, R14.reuse, R10, R3 ;  /* 0x0000000a0e0a7223 */ /* 0x041fe40000010003 */
[----:B------:R-:W-:Y:S02]  /*4050*/  FMUL.FTZ R27, R14, R27 ;  /* 0x0000001b0e1b7220 */ /* 0x000fe40000410000 */
[----:B------:R-:W-:-:S03]  /*4060*/  FADD.FTZ R19, R19, R10 ;  /* 0x0000000a13137221 */ /* 0x000fc60000010000 */
[----:B------:R0:W-:Y:S04]  /*4070*/  STS [R2], R27 ;  /* 0x0000001b02007388 */ /* 0x0001e80000000800 */
[----:B------:R0:W-:Y:S04]  /*4080*/  STS [R4], R19 ;  /* 0x0000001304007388 */ /* 0x0001e80000000800 */
[----:B------:R0:W-:Y:S02]  /*4090*/  STS [R6], R7 ;  /* 0x0000000706007388 */ /* 0x0001e40000000800 */
.L_x_541:
[----:B------:R-:W-:Y:S05]  /*40a0*/  BSYNC.RECONVERGENT B0 ;  /* 0x0000000000007941 */ /* 0x000fea0003800200 */
.L_x_540:
        /* <DEDUP_REMOVED lines=25> */
[----:B------:R-:W0:Y:S01]  /*4240*/  MUFU.RCP R14, R9 ;  /* 0x00000009000e7308 */ /* 0x000e220000001000 */
[----:B------:R-:W-:Y:S02]  /*4250*/  MOV R29, R7 ;  /* 0x00000007001d7202 */ /* 0x000fe40000000f00 */
[----:B------:R-:W-:Y:S01]  /*4260*/  FMUL.FTZ R10, R11, R10 ;  /* 0x0000000a0b0a7220 */ /* 0x000fe20000410000 */
[----:B------:R-:W-:-:S03]  /*4270*/  FFMA.FTZ R27, R27, R11, R12 ;  /* 0x0000000b1b1b7223 */ /* 0x000fc6000001000c */
[C---:B0-----:R-:W-:Y:S01]  /*4280*/  FFMA.FTZ R10, R14.reuse, R10, R3 ;  /* 0x0000000a0e0a7223 */ /* 0x041fe20000010003 */
[----:B------:R-:W-:-:S03]  /*4290*/  FMUL.FTZ R27, R14, R27 ;  /* 0x0000001b0e1b7220 */ /* 0x000fc60000410000 */
[----:B------:R-:W-:Y:S02]  /*42a0*/  FADD.FTZ R19, R19, R10 ;  /* 0x0000000a13137221 */ /* 0x000fe40000010000 */
[----:B------:R0:W-:Y:S04]  /*42b0*/  STS [R2], R27 ;  /* 0x0000001b02007388 */ /* 0x0001e80000000800 */
[----:B------:R0:W-:Y:S04]  /*42c0*/  STS [R4], R19 ;  /* 0x0000001304007388 */ /* 0x0001e80000000800 */
[----:B------:R0:W-:Y:S02]  /*42d0*/  STS [R6], R7 ;  /* 0x0000000706007388 */ /* 0x0001e40000000800 */
.L_x_543:
[----:B------:R-:W-:Y:S05]  /*42e0*/  BSYNC.RECONVERGENT B0 ;  /* 0x0000000000007941 */ /* 0x000fea0003800200 */
.L_x_542:
        /* <DEDUP_REMOVED lines=35> */
.L_x_545:
[----:B------:R-:W-:Y:S05]  /*4520*/  BSYNC.RECONVERGENT B0 ;  /* 0x0000000000007941 */ /* 0x000fea0003800200 */
.L_x_544:
        /* <DEDUP_REMOVED lines=35> */
.L_x_547:
[----:B------:R-:W-:Y:S05]  /*4760*/  BSYNC.RECONVERGENT B0 ;  /* 0x0000000000007941 */ /* 0x000fea0003800200 */
.L_x_546:
        /* <DEDUP_REMOVED lines=14> */
[----:B------:R-:W1:Y:S01]  /*4850*/  LDS R3, [R3] ;  /* 0x0000000003037984 */ /* 0x000e620000000800 */
[----:B-----5:R-:W-:Y:S01]  /*4860*/  FADD.FTZ R9, R27, -R10 ;  /* 0x8000000a1b097221 */ /* 0x020fe20000010000 */
[----:B0-----:R-:W-:-:S02]  /*4870*/  IADD3 R5, PT, PT, R29, R0, RZ ;  /* 0x000000001d057210 */ /* 0x001fc40007ffe0ff */
[----:B------:R-:W-:Y:S01]  /*4880*/  I2FP.F32.S32 R11, R0 ;  /* 0x00000000000b7245 */ /* 0x000fe20000201400 */
[----:B------:R-:W-:Y:S01]  /*4890*/  FMUL.FTZ R0, R9, R9 ;  /* 0x0000000909007220 */ /* 0x000fe20000410000 */
[----:B-1234-:R-:W-:Y:S02]  /*48a0*/  VIMNMX R7, PT, PT, R5, 0x1, !PT ;  /* 0x0000000105077848 */ /* 0x01efe40007fe0100 */
        /* <DEDUP_REMOVED lines=14> */
.L_x_548:
[----:B------:R-:W-:Y:S05]  /*4990*/  BSYNC.RECONVERGENT B0 ;  /* 0x0000000000007941 */ /* 0x000fea0003800200 */
.L_x_529:
[----:B------:R-:W-:Y:S05]  /*49a0*/  @!P0 EXIT ;  /* 0x000000000000894d */ /* 0x000fea0003800000 */
[----:B01234-:R-:W0:Y:S01]  /*49b0*/  LDC.64 R2, c[0x0][0x388] ;  /* 0x0000e200ff027b82 */ /* 0x01fe220000000a00 */
[----:B------:R-:W-:-:S04]  /*49c0*/  I2FP.F32.S32 R29, R29 ;  /* 0x0000001d001d7245 */ /* 0x000fc80000201400 */
[----:B------:R-:W1:Y:S03]  /*49d0*/  MUFU.RCP R0, R29 ;  /* 0x0000001d00007308 */ /* 0x000e660000001000 */
[----:B------:R-:W2:Y:S01]  /*49e0*/  LDC.64 R4, c[0x0][0x390] ;  /* 0x0000e400ff047b82 */ /* 0x000ea20000000a00 */
[----:B-1----:R-:W-:Y:S01]  /*49f0*/  FMUL.FTZ R19, R0, R19 ;  /* 0x0000001300137220 */ /* 0x002fe20000410000 */
[----:B0-----:R-:W-:-:S05]  /*4a00*/  IMAD.WIDE R2, R8, 0x4, R2 ;  /* 0x0000000408027825 */ /* 0x001fca00078e0202 */
[----:B------:R-:W-:Y:S01]  /*4a10*/  STG.E desc[UR12][R2.64], R27 ;  /* 0x0000001b02007986 */ /* 0x000fe2000c10190c */
[----:B--2---:R-:W-:-:S05]  /*4a20*/  IMAD.WIDE R8, R8, 0x4, R4 ;  /* 0x0000000408087825 */ /* 0x004fca00078e0204 */
[----:B------:R-:W-:Y:S01]  /*4a30*/  STG.E desc[UR12][R8.64], R19 ;  /* 0x0000001308007986 */ /* 0x000fe2000c10190c */
[----:B------:R-:W-:Y:S05]  /*4a40*/  EXIT ;  /* 0x000000000000794d */ /* 0x000fea0003800000 */
.L_x_519:
[----:B------:R-:W5:Y:S01]  /*4a50*/  LDCU UR4, c[0x0][0x3ac] ;  /* 0x00007580ff0477ac */ /* 0x000f620008000800 */
[----:B------:R-:W-:-:S04]  /*4a60*/  LOP3.LUT P0, RZ, R5, UR9, RZ, 0xfc, !PT ;  /* 0x0000000905ff7c12 */ /* 0x000fc8000f80fcff */
[----:B-----5:R-:W-:-:S13]  /*4a70*/  ISETP.GE.OR P0, PT, R8, UR4, P0 ;  /* 0x0000000408007c0c */ /* 0x020fda0008706670 */
[----:B------:R-:W-:Y:S05]  /*4a80*/  @P0 EXIT ;  /* 0x000000000000094d */ /* 0x000fea0003800000 */
        /* <DEDUP_REMOVED lines=10> */
.L_x_549:
        /* <DEDUP_REMOVED lines=13> */
.L_x_779:


//--------------------- .text._Z21welford_kernel_c_lastIfffLi4EEvPKT_PT1_S4_PVT0_Piii --------------------------
	.section	.text._Z21welford_kernel_c_lastIfffLi4EEvPKT_PT1_S4_PVT0_Piii,"ax",@progbits
	.align	128
        .global         _Z21welford_kernel_c_lastIfffLi4EEvPKT_PT1_S4_PVT0_Piii
        .type           _Z21welford_kernel_c_lastIfffLi4EEvPKT_PT1_S4_PVT0_Piii,@function
        .size           _Z21welford_kernel_c_lastIfffLi4EEvPKT_PT1_S4_PVT0_Piii,(.L_x_780 - _Z21welford_kernel_c_lastIfffLi4EEvPKT_PT1_S4_PVT0_Piii)
        .other          _Z21welford_kernel_c_lastIfffLi4EEvPKT_PT1_S4_PVT0_Piii,@"STO_CUDA_ENTRY STV_DEFAULT"
_Z21welford_kernel_c_lastIfffLi4EEvPKT_PT1_S4_PVT0_Piii:
.text._Z21welford_kernel_c_lastIfffLi4EEvPKT_PT1_S4_PVT0_Piii:
        /* <DEDUP_REMOVED lines=67> */
.L_x_551:
[----:B-1----:R-:W-:Y:S01]  /*0430*/  ISETP.GE.OR P1, PT, R25, UR11, P0 ;  /* 0x0000000b19007c0c */ /* 0x002fe20008726670 */
[----:B------:R-:W-:-:S12]  /*0440*/  IMAD.MOV.U32 R22, RZ, RZ, RZ ;  /* 0x000000ffff167224 */ /* 0x000fd800078e00ff */
[----:B------:R-:W0:Y:S02]  /*0450*/  @!P1 LDC.64 R14, c[0x0][0x380] ;  /* 0x0000e000ff0e9b82 */ /* 0x000e240000000a00 */
[----:B0-----:R-:W-:-:S05]  /*0460*/  @!P1 IMAD.WIDE R26, R16, 0x4, R14 ;  /* 0x00000004101a9825 */ /* 0x001fca00078e020e */
[----:B------:R-:W2:Y:S01]  /*0470*/  @!P1 LDG.E.CONSTANT R22, desc[UR12][R26.64] ;  /* 0x0000000c1a169981 */ /* 0x000ea2000c1e9900 */
[----:B------:R-:W-:Y:S01]  /*0480*/  @!P1 IADD3 R12, PT, PT, R12, 0x1, RZ ;  /* 0x000000010c0c9810 */ /* 0x000fe20007ffe0ff */
[----:B------:R-:W-:Y:S01]  /*0490*/  IMAD.IADD R29, R2, 0x1, R25 ;  /* 0x00000001021d7824 */ /* 0x000fe200078e0219 */
[----:B------:R-:W-:Y:S02]  /*04a0*/  MOV R15, RZ ;  /* 0x000000ff000f7202 */ /* 0x000fe40000000f00 */
[----:B------:R-:W-:Y:S02]  /*04b0*/  @!P1 I2FP.F32.S32 R28, R12 ;  /* 0x0000000c001c9245 */ /* 0x000fe40000201400 */
[----:B------:R-:W-:Y:S02]  /*04c0*/  ISETP.GE.OR P2, PT, R29, UR11, P0 ;  /* 0x0000000b1d007c0c */ /* 0x000fe40008746670 */
[----:B------:R-:W0:Y:S01]  /*04d0*/  @!P1 MUFU.RCP R15, R28 ;  /* 0x0000001c000f9308 */ /* 0x000e220000001000 */
[----:B--2---:R-:W-:-:S04]  /*04e0*/  FADD.FTZ R25, R22, -R6 ;  /* 0x8000000616197221 */ /* 0x004fc80000010000 */
[----:B0-----:R-:W-:-:S06]  /*04f0*/  FFMA.FTZ R6, R25, R15, R6 ;  /* 0x0000000f19067223 */ /* 0x001fcc0000010006 */
[----:B------:R-:W0:Y:S01]  /*0500*/  @!P2 LDC.64 R14, c[0x0][0x380] ;  /* 0x0000e000ff0eab82 */ /* 0x000e220000000a00 */
[----:B------:R-:W-:-:S04]  /*0510*/  FADD.FTZ R22, -R6, R22 ;  /* 0x0000001606167221 */ /* 0x000fc80000010100 */
[----:B------:R-:W-:Y:S01]  /*0520*/  FMUL.FTZ R25, R25, R22 ;  /* 0x0000001619197220 */ /* 0x000fe20000410000 */
[----:B------:R-:W-:Y:S02]  /*0530*/  HFMA2 R22, -RZ, RZ, 0, 0 ;  /* 0x00000000ff167431 */ /* 0x000fe400000001ff */
[----:B0-----:R-:W-:-:S05]  /*0540*/  @!P2 IMAD.WIDE R14, R23, 0x4, R14 ;  /* 0x00000004170ea825 */ /* 0x001fca00078e020e */
[----:B------:R0:W2:Y:S01]  /*0550*/  @!P2 LDG.E.CONSTANT R22, desc[UR12][R14.64] ;  /* 0x0000000c0e16a981 */ /* 0x0000a2000c1e9900 */
[----:B------:R-:W-:Y:S01]  /*0560*/  IADD3 R27, PT, PT, R2, R29, RZ ;  /* 0x0000001d021b7210 */ /* 0x000fe20007ffe0ff */
[----:B------:R-:W-:Y:S01]  /*0570*/  IMAD.MOV.U32 R26, RZ, RZ, RZ ;  /* 0x000000ffff1a7224 */ /* 0x000fe200078e00ff */
[----:B------:R-:W-:Y:S02]  /*0580*/  @!P2 IADD3 R11, PT, PT, R11, 0x1, RZ ;  /* 0x000000010b0ba810 */ /* 0x000fe40007ffe0ff */
[----:B------:R-:W-:Y:S02]  /*0590*/  ISETP.GE.OR P3, PT, R27, UR11, P0 ;  /* 0x0000000b1b007c0c */ /* 0x000fe40008766670 */
[----:B------:R-:W-:-:S04]  /*05a0*/  @!P2 I2FP.F32.S32 R28, R11 ;  /* 0x0000000b001ca245 */ /* 0x000fc80000201400 */
[----:B------:R-:W1:Y:S07]  /*05b0*/  @!P2 MUFU.RCP R26, R28 ;  /* 0x0000001c001aa308 */ /* 0x000e6e0000001000 */
[----:B0-----:R-:W0:Y:S02]  /*05c0*/  @!P3 LDC.64 R14, c[0x0][0x380] ;  /* 0x0000e000ff0ebb82 */ /* 0x001e240000000a00 */
[----:B0-----:R-:W-:-:S04]  /*05d0*/  @!P3 IMAD.WIDE R14, R21, 0x4, R14 ;  /* 0x00000004150eb825 */ /* 0x001fc800078e020e */
[----:B--2---:R-:W-:-:S04]  /*05e0*/  FADD.FTZ R29, R22, -R5 ;  /* 0x80000005161d7221 */ /* 0x004fc80000010000 */
[----:B-1----:R-:W-:-:S04]  /*05f0*/  FFMA.FTZ R5, R29, R26, R5 ;  /* 0x0000001a1d057223 */ /* 0x002fc80000010005 */
[----:B------:R-:W-:-:S04]  /*0600*/  FADD.FTZ R22, -R5, R22 ;  /* 0x0000001605167221 */ /* 0x000fc80000010100 */
[----:B------:R-:W-:Y:S01]  /*0610*/  FMUL.FTZ R22, R29, R22 ;  /* 0x000000161d167220 */ /* 0x000fe20000410000 */
[----:B------:R-:W-:-:S06]  /*0620*/  MOV R29, RZ ;  /* 0x000000ff001d7202 */ /* 0x000fcc0000000f00 */
[----:B------:R-:W2:Y:S01]  /*0630*/  @!P3 LDG.E.CONSTANT R29, desc[UR12][R14.64] ;  /* 0x0000000c0e1db981 */ /* 0x000ea2000c1e9900 */
[----:B------:R-:W-:Y:S02]  /*0640*/  HFMA2 R26, -RZ, RZ, 0, 0 ;  /* 0x00000000ff1a7431 */ /* 0x000fe400000001ff */
[----:B------:R-:W-:Y:S01]  /*0650*/  @!P3 VIADD R10, R10, 0x1 ;  /* 0x000000010a0ab836 */ /* 0x000fe20000000000 */
[----:B------:R-:W-:-:S04]  /*0660*/  IADD3 R27, PT, PT, R2, R27, RZ ;  /* 0x0000001b021b7210 */ /* 0x000fc80007ffe0ff */
[----:B------:R-:W-:Y:S02]  /*0670*/  @!P3 I2FP.F32.S32 R28, R10 ;  /* 0x0000000a001cb245 */ /* 0x000fe40000201400 */
[----:B------:R-:W-:Y:S02]  /*0680*/  ISETP.GE.OR P4, PT, R27, UR11, P0 ;  /* 0x0000000b1b007c0c */ /* 0x000fe40008786670 */
[----:B------:R-:W0:Y:S01]  /*0690*/  @!P3 MUFU.RCP R26, R28 ;  /* 0x0000001c001ab308 */ /* 0x000e220000001000 */
[----:B--2---:R-:W-:-:S04]  /*06a0*/  FADD.FTZ R15, R29, -R24 ;  /* 0x800000181d0f7221 */ /* 0x004fc80000010000 */
[----:B0-----:R-:W-:-:S04]  /*06b0*/  FFMA.FTZ R24, R15, R26, R24 ;  /* 0x0000001a0f187223 */ /* 0x001fc80000010018 */
[----:B------:R-:W-:-:S04]  /*06c0*/  FADD.FTZ R26, -R24, R29 ;  /* 0x0000001d181a7221 */ /* 0x000fc80000010100 */
[----:B------:R-:W-:Y:S01]  /*06d0*/  FMUL.FTZ R29, R15, R26 ;  /* 0x0000001a0f1d7220 */ /* 0x000fe20000410000 */
[----:B------:R-:W-:Y:S01]  /*06e0*/  IMAD.MOV.U32 R26, RZ, RZ, RZ ;  /* 0x000000ffff1a7224 */ /* 0x000fe200078e00ff */
[----:B------:R-:W0:Y:S02]  /*06f0*/  @!P4 LDC.64 R14, c[0x0][0x380] ;  /* 0x0000e000ff0ecb82 */ /* 0x000e240000000a00 */
[----:B0-----:R-:W-:-:S05]  /*0700*/  @!P4 IMAD.WIDE R14, R19, 0x4, R14 ;  /* 0x00000004130ec825 */ /* 0x001fca00078e020e */
[----:B------:R0:W2:Y:S01]  /*0710*/  @!P4 LDG.E.CONSTANT R26, desc[UR12][R14.64] ;  /* 0x0000000c0e1ac981 */ /* 0x0000a2000c1e9900 */
[----:B------:R-:W-:Y:S01]  /*0720*/  @!P4 IADD3 R4, PT, PT, R4, 0x1, RZ ;  /* 0x000000010404c810 */ /* 0x000fe20007ffe0ff */
[C---:B------:R-:W-:Y:S01]  /*0730*/  IMAD R19, R18.reuse, 0x4, R19 ;  /* 0x0000000412137824 */ /* 0x040fe200078e0213 */
[----:B------:R-:W-:Y:S02]  /*0740*/  MOV R28, RZ ;  /* 0x000000ff001c7202 */ /* 0x000fe40000000f00 */
[----:B------:R-:W-:Y:S02]  /*0750*/  IADD3 R7, PT, PT, R7, 0x1, RZ ;  /* 0x0000000107077810 */ /* 0x000fe40007ffe0ff */
[C---:B------:R-:W-:Y:S02]  /*0760*/  LEA R23, R18.reuse, R23, 0x2 ;  /* 0x0000001712177211 */ /* 0x040fe400078e10ff */
[----:B------:R-:W-:Y:S02]  /*0770*/  LEA R21, R18, R21, 0x2 ;  /* 0x0000001512157211 */ /* 0x000fe400078e10ff */
[----:B0-----:R-:W-:-:S04]  /*0780*/  @!P4 I2FP.F32.S32 R15, R4 ;  /* 0x00000004000fc245 */ /* 0x001fc80000201400 */
[----:B------:R0:W1:Y:S02]  /*0790*/  @!P4 MUFU.RCP R28, R15 ;  /* 0x0000000f001cc308 */ /* 0x0000640000001000 */
[----:B0-----:R-:W-:-:S04]  /*07a0*/  IADD3 R15, PT, PT, R18, R16, R18 ;  /* 0x00000010120f7210 */ /* 0x001fc80007ffe012 */
[----:B------:R-:W-:Y:S01]  /*07b0*/  IADD3 R16, PT, PT, R18, R15, R18 ;  /* 0x0000000f12107210 */ /* 0x000fe20007ffe012 */
[----:B--2---:R-:W-:-:S04]  /*07c0*/  FADD.FTZ R14, R26, -R13 ;  /* 0x8000000d1a0e7221 */ /* 0x004fc80000010000 */
[C---:B-1----:R-:W-:Y:S01]  /*07d0*/  FFMA.FTZ R13, R14.reuse, R28, R13 ;  /* 0x0000001c0e0d7223 */ /* 0x042fe2000001000d */
[----:B------:R-:W-:Y:S01]  /*07e0*/  IMAD.MOV.U32 R28, RZ, RZ, RZ ;  /* 0x000000ffff1c7224 */ /* 0x000fe200078e00ff */
[----:B------:R-:W-:Y:S02]  /*07f0*/  @!P1 MOV R28, 0x3f800000 ;  /* 0x3f800000001c9802 */ /* 0x000fe40000000f00 */
[----:B------:R-:W-:Y:S01]  /*0800*/  FADD.FTZ R26, -R13, R26 ;  /* 0x0000001a0d1a7221 */ /* 0x000fe20000010100 */
[----:B------:R-:W-:Y:S02]  /*0810*/  ISETP.NE.AND P1, PT, R7, 0x1, PT ;  /* 0x000000010700780c */ /* 0x000fe40003f25270 */
[----:B------:R-:W-:Y:S01]  /*0820*/  FFMA.FTZ R20, R25, R28, R20 ;  /* 0x0000001c19147223 */ /* 0x000fe20000010014 */
[----:B------:R-:W-:Y:S01]  /*0830*/  FMUL.FTZ R26, R14, R26 ;  /* 0x0000001a0e1a7220 */ /* 0x000fe20000410000 */
[----:B------:R-:W-:Y:S02]  /*0840*/  HFMA2 R14, -RZ, RZ, 0, 0 ;  /* 0x00000000ff0e7431 */ /* 0x000fe400000001ff */
[----:B------:R-:W-:-:S02]  /*0850*/  IMAD.IADD R25, R2, 0x1, R27 ;  /* 0x0000000102197824 */ /* 0x000fc400078e021b */
[----:B------:R-:W-:-:S04]  /*0860*/  @!P2 IMAD.MOV.U32 R14, RZ, RZ, 0x3f800000 ;  /* 0x3f800000ff0ea424 */ /* 0x000fc800078e00ff */
[----:B------:R-:W-:Y:S01]  /*0870*/  FFMA.FTZ R9, R22, R14, R9 ;  /* 0x0000000e16097223 */ /* 0x000fe20000010009 */
[----:B------:R-:W-:Y:S02]  /*0880*/  MOV R14, RZ ;  /* 0x000000ff000e7202 */ /* 0x000fe40000000f00 */
[----:B------:R-:W-:-:S05]  /*0890*/  @!P3 MOV R14, 0x3f800000 ;  /* 0x3f800000000eb802 */ /* 0x000fca0000000f00 */
[----:B------:R-:W-:Y:S01]  /*08a0*/  FFMA.FTZ R8, R29, R14, R8 ;  /* 0x0000000e1d087223 */ /* 0x000fe20000010008 */
[----:B------:R-:W-:Y:S01]  /*08b0*/  IMAD.MOV.U32 R14, RZ, RZ, RZ ;  /* 0x000000ffff0e7224 */ /* 0x000fe200078e00ff */
[----:B------:R-:W-:-:S05]  /*08c0*/  @!P4 MOV R14, 0x3f800000 ;  /* 0x3f800000000ec802 */ /* 0x000fca0000000f00 */
[----:B------:R-:W-:Y:S01]  /*08d0*/  FFMA.FTZ R17, R26, R14, R17 ;  /* 0x0000000e1a117223 */ /* 0x000fe20000010011 */
[----:B------:R-:W-:Y:S06]  /*08e0*/  @P1 BRA `(.L_x_551) ;  /* 0xfffffff800d01947 */ /* 0x000fec000383ffff */
.L_x_550:
[----:B------:R-:W-:Y:S01]  /*08f0*/  IADD3 R7, PT, PT, R12, R11, RZ ;  /* 0x0000000b0c077210 */ /* 0x000fe20007ffe0ff */
[----:B------:R-:W0:Y:S01]  /*0900*/  S2R R22, SR_TID.X ;  /* 0x0000000000167919 */ /* 0x000e220000002100 */
[----:B------:R-:W-:Y:S01]  /*0910*/  I2FP.F32.S32 R19, R12 ;  /* 0x0000000c00137245 */ /* 0x000fe20000201400 */
[----:B------:R-:W1:Y:S01]  /*0920*/  S2UR UR6, SR_CgaCtaId ;  /* 0x00000000000679c3 */ /* 0x000e620000008800 */
[C---:B------:R-:W-:Y:S01]  /*0930*/  VIMNMX R2, PT, PT, R7.reuse, 0x1, !PT ;  /* 0x0000000107027848 */ /* 0x040fe20007fe0100 */
[----:B------:R-:W-:Y:S01]  /*0940*/  UMOV UR4, 0x400 ;  /* 0x0000040000047882 */ /* 0x000fe20000000000 */
[----:B------:R-:W-:Y:S01]  /*0950*/  IADD3 R15, PT, PT, R7, R10, RZ ;  /* 0x0000000a070f7210 */ /* 0x000fe20007ffe0ff */
[----:B------:R-:W-:Y:S01]  /*0960*/  UIADD3 UR5, UPT, UPT, UR4, 0x800, URZ ;  /* 0x0000080004057890 */ /* 0x000fe2000fffe0ff */
[----:B------:R-:W-:Y:S02]  /*0970*/  I2FP.F32.U32 R2, R2 ;  /* 0x0000000200027245 */ /* 0x000fe40000201000 */
[----:B------:R-:W-:-:S02]  /*0980*/  VIMNMX R14, PT, PT, R15, 0x1, !PT ;  /* 0x000000010f0e7848 */ /* 0x000fc40007fe0100 */
[----:B------:R-:W-:Y:S01]  /*0990*/  I2FP.F32.S32 R12, R11 ;  /* 0x0000000b000c7245 */ /* 0x000fe20000201400 */
[----:B------:R-:W-:Y:S01]  /*09a0*/  FMUL.FTZ R11, R19, R6 ;  /* 0x00000006130b7220 */ /* 0x000fe20000410000 */
[----:B------:R-:W2:Y:S01]  /*09b0*/  MUFU.RCP R2, R2 ;  /* 0x0000000200027308 */ /* 0x000ea20000001000 */
[----:B------:R-:W-:Y:S01]  /*09c0*/  I2FP.F32.U32 R16, R14 ;  /* 0x0000000e00107245 */ /* 0x000fe20000201000 */
[----:B------:R-:W-:Y:S01]  /*09d0*/  FADD.FTZ R14, -R5, R6 ;  /* 0x00000006050e7221 */ /* 0x000fe20000010100 */
[----:B------:R-:W-:Y:S01]  /*09e0*/  FFMA.FTZ R21, R12, R5, R11 ;  /* 0x000000050c157223 */ /* 0x000fe2000001000b */
[----:B------:R-:W-:Y:S01]  /*09f0*/  I2FP.F32.S32 R6, R7 ;  /* 0x0000000700067245 */ /* 0x000fe20000201400 */
[----:B------:R-:W0:Y:S01]  /*0a00*/  S2R R5, SR_TID.Y ;  /* 0x0000000000057919 */ /* 0x000e220000002200 */
[----:B------:R-:W-:Y:S01]  /*0a10*/  FMUL.FTZ R25, R14, R14 ;  /* 0x0000000e0e197220 */ /* 0x000fe20000410000 */
[----:B------:R-:W-:Y:S01]  /*0a20*/  IMAD.IADD R7, R15, 0x1, R4 ;  /* 0x000000010f077824 */ /* 0x000fe200078e0204 */
[----:B------:R3:W4:Y:S01]  /*0a30*/  MUFU.RCP R11, R16 ;  /* 0x00000010000b7308 */ /* 0x0007220000001000 */
[----:B------:R-:W-:Y:S01]  /*0a40*/  I2FP.F32.S32 R4, R4 ;  /* 0x0000000400047245 */ /* 0x000fe20000201400 */
[----:B------:R-:W-:Y:S01]  /*0a50*/  FMUL.FTZ R12, R12, R25 ;  /* 0x000000190c0c7220 */ /* 0x000fe20000410000 */
[----:B------:R-:W-:Y:S01]  /*0a60*/  I2FP.F32.S32 R15, R15 ;  /* 0x0000000f000f7245 */ /* 0x000fe20000201400 */
[----:B-1----:R-:W-:-:S02]  /*0a70*/  ULEA UR7, UR6, UR4, 0x18 ;  /* 0x0000000406077291 */ /* 0x002fc4000f8ec0ff */
[----:B------:R-:W-:Y:S01]  /*0a80*/  FMUL.FTZ R12, R19, R12 ;  /* 0x0000000c130c7220 */ /* 0x000fe20000410000 */
[----:B------:R-:W-:Y:S01]  /*0a90*/  UIADD3 UR4, UPT, UPT, UR4, 0x1000, URZ ;  /* 0x0000100004047890 */ /* 0x000fe2000fffe0ff */
[----:B------:R-:W-:Y:S01]  /*0aa0*/  ISETP.GE.U32.AND P0, PT, R0, 0x2, PT ;  /* 0x000000020000780c */ /* 0x000fe20003f06070 */
[C---:B--2---:R-:W-:Y:S01]  /*0ab0*/  FMUL.FTZ R23, R2.reuse, R21 ;  /* 0x0000001502177220 */ /* 0x044fe20000410000 */
[----:B------:R-:W-:Y:S01]  /*0ac0*/  I2FP.F32.S32 R21, R10 ;  /* 0x0000000a00157245 */ /* 0x000fe20000201400 */
[----:B------:R-:W-:Y:S01]  /*0ad0*/  FFMA.FTZ R9, R2, R12, R9 ;  /* 0x0000000c02097223 */ /* 0x000fe20000010009 */
[----:B---3--:R-:W-:Y:S01]  /*0ae0*/  VIMNMX R16, PT, PT, R7, 0x1, !PT ;  /* 0x0000000107107848 */ /* 0x008fe20007fe0100 */
[C---:B------:R-:W-:Y:S01]  /*0af0*/  FMUL.FTZ R10, R23.reuse, R6 ;  /* 0x00000006170a7220 */ /* 0x040fe20000410000 */
[----:B------:R-:W-:Y:S01]  /*0b00*/  FADD.FTZ R23, R23, -R24 ;  /* 0x8000001817177221 */ /* 0x000fe20000010000 */
[----:B------:R-:W-:Y:S01]  /*0b10*/  FADD.FTZ R9, R9, R20 ;  /* 0x0000001409097221 */ /* 0x000fe20000010000 */
[----:B------:R-:W-:Y:S01]  /*0b20*/  I2FP.F32.U32 R16, R16 ;  /* 0x0000001000107245 */ /* 0x000fe20000201000 */
[----:B------:R-:W-:Y:S01]  /*0b30*/  FFMA.FTZ R10, R21, R24, R10 ;  /* 0x00000018150a7223 */ /* 0x000fe2000001000a */
[----:B------:R-:W-:Y:S01]  /*0b40*/  FMUL.FTZ R14, R23, R23 ;  /* 0x00000017170e7220 */ /* 0x000fe20000410000 */
[----:B------:R-:W-:Y:S01]  /*0b50*/  ULEA UR5, UR6, UR5, 0x18 ;  /* 0x0000000506057291 */ /* 0x000fe2000f8ec0ff */
[----:B------:R-:W1:Y:S01]  /*0b60*/  MUFU.RCP R2, R16 ;  /* 0x0000001000027308 */ /* 0x000e620000001000 */
[----:B----4-:R-:W-:Y:S01]  /*0b70*/  FMUL.FTZ R10, R11, R10 ;  /* 0x0000000a0b0a7220 */ /* 0x010fe20000410000 */
[----:B------:R-:W-:Y:S01]  /*0b80*/  FMUL.FTZ R21, R21, R14 ;  /* 0x0000000e15157220 */ /* 0x000fe20000410000 */
[----:B------:R-:W-:-:S02]  /*0b90*/  ULEA UR4, UR6, UR4, 0x18 ;  /* 0x0000000406047291 */ /* 0x000fc4000f8ec0ff */
[----:B------:R-:W-:Y:S01]  /*0ba0*/  FADD.FTZ R12, R10, -R13 ;  /* 0x8000000d0a0c7221 */ /* 0x000fe20000010000 */
[----:B------:R-:W-:Y:S01]  /*0bb0*/  FMUL.FTZ R21, R6, R21 ;  /* 0x0000001506157220 */ /* 0x000fe20000410000 */
[----:B------:R-:W-:Y:S02]  /*0bc0*/  FMUL.FTZ R19, R10, R15 ;  /* 0x0000000f0a137220 */ /* 0x000fe40000410000 */
[----:B------:R-:W-:Y:S01]  /*0bd0*/  FMUL.FTZ R23, R12, R12 ;  /* 0x0000000c0c177220 */ /* 0x000fe20000410000 */
[----:B------:R-:W-:Y:S01]  /*0be0*/  FFMA.FTZ R8, R11, R21, R8 ;  /* 0x000000150b087223 */ /* 0x000fe20000010008 */
[C---:B------:R-:W-:Y:S02]  /*0bf0*/  FFMA.FTZ R19, R4.reuse, R13, R19 ;  /* 0x0000000d04137223 */ /* 0x040fe40000010013 */
[----:B------:R-:W-:Y:S01]  /*0c00*/  FMUL.FTZ R6, R4, R23 ;  /* 0x0000001704067220 */ /* 0x000fe20000410000 */
[----:B------:R-:W-:-:S03]  /*0c10*/  FADD.FTZ R8, R9, R8 ;  /* 0x0000000809087221 */ /* 0x000fc60000010000 */
[----:B------:R-:W-:Y:S01]  /*0c20*/  FMUL.FTZ R6, R15, R6 ;  /* 0x000000060f067220 */ /* 0x000fe20000410000 */
[----:B-1----:R-:W-:-:S03]  /*0c30*/  FMUL.FTZ R23, R2, R19 ;  /* 0x0000001302177220 */ /* 0x002fc60000410000 */
[----:B------:R-:W-:Y:S01]  /*0c40*/  FFMA.FTZ R17, R2, R6, R17 ;  /* 0x0000000602117223 */ /* 0x000fe20000010011 */
[----:B0-----:R-:W-:-:S03]  /*0c50*/  IMAD R6, R5, UR10, R22 ;  /* 0x0000000a05067c24 */ /* 0x001fc6000f8e0216 */
[----:B------:R-:W-:Y:S02]  /*0c60*/  FADD.FTZ R21, R8, R17 ;  /* 0x0000001108157221 */ /* 0x000fe40000010000 */
[C---:B------:R-:W-:Y:S02]  /*0c70*/  LEA R2, R6.reuse, UR7, 0x2 ;  /* 0x0000000706027c11 */ /* 0x040fe4000f8e10ff */
[C---:B------:R-:W-:Y:S02]  /*0c80*/  LEA R4, R6.reuse, UR5, 0x2 ;  /* 0x0000000506047c11 */ /* 0x040fe4000f8e10ff */
[----:B------:R-:W-:Y:S01]  /*0c90*/  LEA R6, R6, UR4, 0x2 ;  /* 0x0000000406067c11 */ /* 0x000fe2000f8e10ff */
        /* <DEDUP_REMOVED lines=31> */
[----:B------:R-:W-:-:S02]  /*0e90*/  IMAD.MOV.U32 R7, RZ, RZ, R11 ;  /* 0x000000ffff077224 */ /* 0x000fc400078e000b */
[C---:B---3--:R-:W-:Y:S01]  /*0ea0*/  FFMA.FTZ R8, R12.reuse, R8, R9 ;  /* 0x000000080c087223 */ /* 0x048fe20000010009 */
[----:B------:R-:W-:-:S03]  /*0eb0*/  FMUL.FTZ R23, R12, R23 ;  /* 0x000000170c177220 */ /* 0x000fc60000410000 */
[----:B------:R-:W-:Y:S02]  /*0ec0*/  FADD.FTZ R21, R21, R8 ;  /* 0x0000000815157221 */ /* 0x000fe40000010000 */
[----:B------:R1:W-:Y:S04]  /*0ed0*/  STS [R2], R23 ;  /* 0x0000001702007388 */ /* 0x0003e80000000800 */
[----:B------:R1:W-:Y:S04]  /*0ee0*/  STS [R4], R21 ;  /* 0x0000001504007388 */ /* 0x0003e80000000800 */
[----:B------:R1:W-:Y:S02]  /*0ef0*/  STS [R6], R11 ;  /* 0x0000000b06007388 */ /* 0x0003e40000000800 */
.L_x_554:
[----:B------:R-:W-:Y:S05]  /*0f00*/  BSYNC.RECONVERGENT B0 ;  /* 0x0000000000007941 */ /* 0x000fea0003800200 */
.L_x_553:
        /* <DEDUP_REMOVED lines=35> */
.L_x_556:
[----:B------:R-:W-:Y:S05]  /*1140*/  BSYNC.RECONVERGENT B0 ;  /* 0x0000000000007941 */ /* 0x000fea0003800200 */
.L_x_555:
        /* <DEDUP_REMOVED lines=35> */
.L_x_558:
[----:B------:R-:W-:Y:S05]  /*1380*/  BSYNC.RECONVERGENT B0 ;  /* 0x0000000000007941 */ /* 0x000fea0003800200 */
.L_x_557:
        /* <DEDUP_REMOVED lines=35> */
.L_x_560:
[----:B------:R-:W-:Y:S05]  /*15c0*/  BSYNC.RECONVERGENT B0 ;  /* 0x0000000000007941 */ /* 0x000fea0003800200 */
.L_x_559:
        /* <DEDUP_REMOVED lines=35> */
.L_x_562:
[----:B------:R-:W-:Y:S05]  /*1800*/  BSYNC.RECONVERGENT B0 ;  /* 0x0000000000007941 */ /* 0x000fea0003800200 */
.L_x_561:
        /* <DEDUP_REMOVED lines=35> */
.L_x_564:
[----:B------:R-:W-:Y:S05]  /*1a40*/  BSYNC.RECONVERGENT B0 ;  /* 0x0000000000007941 */ /* 0x000fea0003800200 */
.L_x_563:
        /* <DEDUP_REMOVED lines=35> */
.L_x_566:
[----:B------:R-:W-:Y:S05]  /*1c80*/  BSYNC.RECONVERGENT B0 ;  /* 0x0000000000007941 */ /* 0x000fea0003800200 */
.L_x_565:
        /* <DEDUP_REMOVED lines=35> */
.L_x_568:
[----:B------:R-:W-:Y:S05]  /*1ec0*/  BSYNC.RECONVERGENT B0 ;  /* 0x0000000000007941 */ /* 0x000fea0003800200 */
.L_x_567:
        /* <DEDUP_REMOVED lines=35> */
.L_x_570:
[----:B------:R-:W-:Y:S05]  /*2100*/  BSYNC.RECONVERGENT B0 ;  /* 0x0000000000007941 */ /* 0x000fea0003800200 */
.L_x_569:
        /* <DEDUP_REMOVED lines=34> */
.L_x_571:
[----:B------:R-:W-:Y:S05]  /*2330*/  BSYNC.RECONVERGENT B0 ;  /* 0x0000000000007941 */ /* 0x000fea0003800200 */
.L_x_552:
        /* <DEDUP_REMOVED lines=42> */
.L_x_574:
[----:B------:R-:W-:Y:S05]  /*25e0*/  BSYNC.RECONVERGENT B0 ;  /* 0x0000000000007941 */ /* 0x000fea0003800200 */
.L_x_573:
        /* <DEDUP_REMOVED lines=58> */
.L_x_579:
        /* <DEDUP_REMOVED lines=108> */
.L_x_578:
[----:B-1----:R-:W-:Y:S05]  /*3050*/  BSYNC.RECONVERGENT B1 ;  /* 0x0000000000017941 */ /* 0x002fea0003800200 */
.L_x_577:
[----:B------:R-:W-:Y:S05]  /*3060*/  @!P2 BRA `(.L_x_576) ;  /* 0x000000000094a947 */ /* 0x000fea0003800000 */
[----:B------:R-:W0:Y:S01]  /*3070*/  LDCU UR4, c[0x0][0x3ac] ;  /* 0x00007580ff0477ac */ /* 0x000e220008000800 */
[----:B------:R-:W-:Y:S01]  /*3080*/  BSSY.RECONVERGENT B1, `(.L_x_580) ;  /* 0x0000022000017945 */ /* 0x000fe20003800200 */
[----:B------:R-:W-:Y:S01]  /*3090*/  IMAD.MOV R7, RZ, RZ, -R7 ;  /* 0x000000ffff077224 */ /* 0x000fe200078e0a07 */
[----:B0-----:R-:W-:Y:S01]  /*30a0*/  ISETP.GE.AND P2, PT, R8, UR4, PT ;  /* 0x0000000408007c0c */ /* 0x001fe2000bf46270 */
[----:B------:R-:W-:-:S12]  /*30b0*/  IMAD R3, R3, UR4, R8 ;  /* 0x0000000403037c24 */ /* 0x000fd8000f8e0208 */
.L_x_581:
        /* <DEDUP_REMOVED lines=31> */
.L_x_580:
[----:B------:R-:W-:-:S07]  /*32b0*/  MOV R29, R23 ;  /* 0x00000017001d7202 */ /* 0x000fce0000000f00 */
.L_x_576:
[----:B-1----:R-:W-:Y:S05]  /*32c0*/  BSYNC.RECONVERGENT B0 ;  /* 0x0000000000007941 */ /* 0x002fea0003800200 */
.L_x_575:
        /* <DEDUP_REMOVED lines=39> */
.L_x_584:
[----:B------:R-:W-:Y:S05]  /*3540*/  BSYNC.RECONVERGENT B0 ;  /* 0x0000000000007941 */ /* 0x000fea0003800200 */
.L_x_583:
        /* <DEDUP_REMOVED lines=35> */
.L_x_586:
[----:B------:R-:W-:Y:S05]  /*3780*/  BSYNC.RECONVERGENT B0 ;  /* 0x0000000000007941 */ /* 0x000fea0003800200 */
.L_x_585:
        /* <DEDUP_REMOVED lines=35> */
.L_x_588:
[----:B------:R-:W-:Y:S05]  /*39c0*/  BSYNC.RECONVERGENT B0 ;  /* 0x0000000000007941 */ /* 0x000fea0003800200 */
.L_x_587:
        /* <DEDUP_REMOVED lines=35> */
.L_x_590:
[----:B------:R-:W-:Y:S05]  /*3c00*/  BSYNC.RECONVERGENT B0 ;  /* 0x0000000000007941 */ /* 0x000fea0003800200 */
.L_x_589:
        /* <DEDUP_REMOVED lines=35> */
.L_x_592:
[----:B------:R-:W-:Y:S05]  /*3e40*/  BSYNC.RECONVERGENT B0 ;  /* 0x0000000000007941 */ /* 0x000fea0003800200 */
.L_x_591:
        /* <DEDUP_REMOVED lines=35> */
.L_x_594:
[----:B------:R-:W-:Y:S05]  /*4080*/  BSYNC.RECONVERGENT B0 ;  /* 0x0000000000007941 */ /* 0x000fea0003800200 */
.L_x_593:
        /* <DEDUP_REMOVED lines=35> */
.L_x_596:
[----:B------:R-:W-:Y:S05]  /*42c0*/  BSYNC.RECONVERGENT B0 ;  /* 0x0000000000007941 */ /* 0x000fea0003800200 */
.L_x_595:
        /* <DEDUP_REMOVED lines=35> */
.L_x_598:
[----:B------:R-:W-:Y:S05]  /*4500*/  BSYNC.RECONVERGENT B0 ;  /* 0x0000000000007941 */ /* 0x000fea0003800200 */
.L_x_597:
        /* <DEDUP_REMOVED lines=35> */
.L_x_600:
[----:B------:R-:W-:Y:S05]  /*4740*/  BSYNC.RECONVERGENT B0 ;  /* 0x0000000000007941 */ /* 0x000fea0003800200 */
.L_x_599:
        /* <DEDUP_REMOVED lines=34> */
.L_x_601:
[----:B------:R-:W-:Y:S05]  /*4970*/  BSYNC.RECONVERGENT B0 ;  /* 0x0000000000007941 */ /* 0x000fea0003800200 */
.L_x_582:
        /* <DEDUP_REMOVED lines=11> */
.L_x_572:
        /* <DEDUP_REMOVED lines=14> */
.L_x_602:
        /* <DEDUP_REMOVED lines=15> */
.L_x_780:


//--------------------- .text._Z23welford_kernel_parallelIN3c104HalfEEvPKT_S4_PKiPS2_S7_S7_iif --------------------------
	.section	.text._Z23welford_kernel_parallelIN3c104HalfEEvPKT_S4_PKiPS2_S7_S7_iif,"ax",@progbits
	.align	128
        .global         _Z23welford_kernel_parallelIN3c104HalfEEvPKT_S4_PKiPS2_S7_S7_iif
        .type           _Z23welford_kernel_parallelIN3c104HalfEEvPKT_S4_PKiPS2_S7_S7_iif,@function
        .size           _Z23welford_kernel_parallelIN3c104HalfEEvPKT_S4_PKiPS2_S7_S7_iif,(.L_x_781 - _Z23welford_kernel_parallelIN3c104HalfEEvPKT_S4_PKiPS2_S7_S7_iif)
        .other          _Z23welford_kernel_parallelIN3c104HalfEEvPKT_S4_PKiPS2_S7_S7_iif,@"STO_CUDA_ENTRY STV_DEFAULT"
_Z23welford_kernel_parallelIN3c104HalfEEvPKT_S4_PKiPS2_S7_S7_iif:
.text._Z23welford_kernel_parallelIN3c104HalfEEvPKT_S4_PKiPS2_S7_S7_iif:
[----:B------:R-:W-:Y:S01]  /*0000*/  LDC R1, c[0x0][0x37c] ;  /* 0x0000df00ff017b82 */ /* 0x000fe20000000800 */
[----:B------:R-:W0:Y:S07]  /*0010*/  S2R R0, SR_TID.X ;  /* 0x0000000000007919 */ /* 0x000e2e0000002100 */
[----:B------:R-:W0:Y:S01]  /*0020*/  S2UR UR4, SR_CTAID.X ;  /* 0x00000000000479c3 */ /* 0x000e220000002500 */
[----:B------:R-:W1:Y:S07]  /*0030*/  LDCU UR6, c[0x0][0x3b4] ;  /* 0x00007680ff0677ac */ /* 0x000e6e0008000800 */
[----:B------:R-:W0:Y:S02]  /*0040*/  LDC R3, c[0x0][0x360] ;  /* 0x0000d800ff037b82 */ /* 0x000e240000000800 */
[----:B0-----:R-:W-:-:S05]  /*0050*/  IMAD R0, R3, UR4, R0 ;  /* 0x0000000403007c24 */ /* 0x001fca000f8e0200 */
[----:B-1----:R-:W-:-:S13]  /*0060*/  ISETP.GE.AND P0, PT, R0, UR6, PT ;  /* 0x0000000600007c0c */ /* 0x002fda000bf06270 */
[----:B------:R-:W-:Y:S05]  /*0070*/  @P0 EXIT ;  /* 0x000000000000094d */ /* 0x000fea0003800000 */
[----:B------:R-:W0:Y:S01]  /*0080*/  LDCU UR4, c[0x0][0x3b0] ;  /* 0x00007600ff0477ac */ /* 0x000e220008000800 */
[----:B------:R-:W1:Y:S01]  /*0090*/  LDCU UR5, c[0x0][0x370] ;  /* 0x00006e00ff0577ac */ /* 0x000e620008000800 */
[----:B------:R-:W2:Y:S01]  /*00a0*/  LDCU.64 UR8, c[0x0][0x358] ;  /* 0x00006b00ff0877ac */ /* 0x000ea20008000a00 */
[----:B0-----:R-:W-:Y:S01]  /*00b0*/  UISETP.GT.AND UP0, UPT, UR4, URZ, UPT ;  /* 0x000000ff0400728c */ /* 0x001fe2000bf04270 */
[----:B-1----:R-:W-:-:S08]  /*00c0*/  IMAD R3, R3, UR5, RZ ;  /* 0x0000000503037c24 */ /* 0x002fd0000f8e02ff */
[----:B--2---:R-:W-:Y:S05]  /*00d0*/  BRA.U UP0, `(.L_x_603) ;  /* 0x00000001005c7547 */ /* 0x004fea000b800000 */
[----:B------:R-:W0:Y:S01]  /*00e0*/  LDCU UR4, c[0x0][0x3b8] ;  /* 0x00007700ff0477ac */ /* 0x000e220008000800 */
[----:B------:R-:W-:Y:S01]  /*00f0*/  FADD.FTZ R2, -RZ, -RZ ;  /* 0x800000ffff027221 */ /* 0x000fe20000010100 */
[----:B------:R-:W-:Y:S01]  /*0100*/  FMUL R5, RZ, +INF ;  /* 0x7f800000ff057820 */ /* 0x000fe20000400000 */
[----:B------:R-:W1:Y:S04]  /*0110*/  LDC.64 R10, c[0x0][0x398] ;  /* 0x0000e600ff0a7b82 */ /* 0x000e680000000a00 */
[----:B------:R-:W-:-:S04]  /*0120*/  F2FP.F16.F32.PACK_AB R2, R5, R2 ;  /* 0x000000020502723e */ /* 0x000fc800000000ff */
[----:B------:R-:W2:Y:S01]  /*0130*/  LDC.64 R12, c[0x0][0x3a0] ;  /* 0x0000e800ff0c7b82 */ /* 0x000ea20000000a00 */
[----:B------:R-:W-:-:S05]  /*0140*/  HADD2.F32 R4, -RZ, R2.H1_H1 ;  /* 0x30000002ff047230 */ /* 0x000fca0000004100 */
[----:B0-----:R-:W-:Y:S02]  /*0150*/  FADD.FTZ R4, R4, UR4 ;  /* 0x0000000404047e21 */ /* 0x001fe40008010000 */
[----:B------:R-:W0:Y:S04]  /*0160*/  LDC.64 R14, c[0x0][0x3a8] ;  /* 0x0000ea00ff0e7b82 */ /* 0x000e280000000a00 */
[----:B------:R-:W3:Y:S08]  /*0170*/  MUFU.SQRT R4, R4 ;  /* 0x0000000400047308 */ /* 0x000ef00000002000 */
[----:B---3--:R-:W3:Y:S02]  /*0180*/  MUFU.RCP R5, R4 ;  /* 0x0000000400057308 */ /* 0x008ee40000001000 */
[----:B---3--:R-:W-:-:S05]  /*0190*/  FADD.FTZ R5, R5, -RZ ;  /* 0x800000ff05057221 */ /* 0x008fca0000010000 */
[----:B-12---:R-:W-:-:S07]  /*01a0*/  F2FP.F16.F32.PACK_AB R16, RZ, R5 ;  /* 0x00000005ff10723e */ /* 0x006fce00000000ff */
.L_x_604:
[----:B------:R-:W-:-:S04]  /*01b0*/  IMAD.WIDE R4, R0, 0x2, R10 ;  /* 0x0000000200047825 */ /* 0x000fc800078e020a */
[C---:B------:R-:W-:Y:S01]  /*01c0*/  IMAD.WIDE R6, R0.reuse, 0x2, R12 ;  /* 0x0000000200067825 */ /* 0x040fe200078e020c */
[----:B------:R1:W-:Y:S03]  /*01d0*/  STG.E.U16 desc[UR8][R4.64], RZ ;  /* 0x000000ff04007986 */ /* 0x0003e6000c101508 */
[----:B0-----:R-:W-:Y:S01]  /*01e0*/  IMAD.WIDE R8, R0, 0x2, R14 ;  /* 0x0000000200087825 */ /* 0x001fe200078e020e */
[----:B------:R1:W-:Y:S01]  /*01f0*/  STG.E.U16 desc[UR8][R6.64], R2 ;  /* 0x0000000206007986 */ /* 0x0003e2000c101508 */
[----:B------:R-:W-:-:S03]  /*0200*/  IADD3 R0, PT, PT, R3, R0, RZ ;  /* 0x0000000003007210 */ /* 0x000fc60007ffe0ff */
[----:B------:R1:W-:Y:S01]  /*0210*/  STG.E.U16 desc[UR8][R8.64], R16 ;  /* 0x0000001008007986 */ /* 0x0003e2000c101508 */
[----:B------:R-:W-:-:S13]  /*0220*/  ISETP.GE.AND P0, PT, R0, UR6, PT ;  /* 0x0000000600007c0c */ /* 0x000fda000bf06270 */
[----:B-1----:R-:W-:Y:S05]  /*0230*/  @!P0 BRA `(.L_x_604) ;  /* 0xfffffffc00dc8947 */ /* 0x002fea000383ffff */
[----:B------:R-:W-:Y:S05]  /*0240*/  EXIT ;  /* 0x000000000000794d */ /* 0x000fea0003800000 */
.L_x_603:
[----:B------:R-:W-:-:S04]  /*0250*/  ULOP3.LUT UR4, UR4, 0x7ffffffc, URZ, 0xc0, !UPT ;  /* 0x7ffffffc04047892 */ /* 0x000fc8000f8ec0ff */
[----:B------:R-:W-:-:S12]  /*0260*/  UIADD3 UR10, UPT, UPT, -UR4, URZ, URZ ;  /* 0x000000ff040a7290 */ /* 0x000fd8000fffe1ff */
.L_x_609:
[----:B-1----:R-:W0:Y:S01]  /*0270*/  LDC R2, c[0x0][0x3b0] ;  /* 0x0000ec00ff027b82 */ /* 0x002e220000000800 */
[----:B------:R-:W-:Y:S01]  /*0280*/  HFMA2 R8, -RZ, RZ, 0, 0 ;  /* 0x00000000ff087431 */ /* 0x000fe200000001ff */
[----:B------:R-:W-:Y:S01]  /*0290*/  MOV R5, R0 ;  /* 0x0000000000057202 */ /* 0x000fe20000000f00 */
[----:B------:R-:W-:Y:S01]  /*02a0*/  HFMA2 R27, -RZ, RZ, 0, 0 ;  /* 0x00000000ff1b7431 */ /* 0x000fe200000001ff */
[----:B------:R-:W-:Y:S02]  /*02b0*/  PRMT R24, RZ, 0x7610, R24 ;  /* 0x00007610ff187816 */ /* 0x000fe40000000018 */
[----:B------:R-:W-:Y:S02]  /*02c0*/  PRMT R4, RZ, 0x7610, R4 ;  /* 0x00007610ff047816 */ /* 0x000fe40000000004 */
[----:B0-----:R-:W-:-:S13]  /*02d0*/  ISETP.GE.U32.AND P0, PT, R2, 0x4, PT ;  /* 0x000000040200780c */ /* 0x001fda0003f06070 */
[----:B------:R-:W-:Y:S05]  /*02e0*/  @!P0 BRA `(.L_x_605) ;  /* 0x0000000c00a48947 */ /* 0x000fea0003800000 */
[----:B------:R-:W0:Y:S01]  /*02f0*/  LDCU.64 UR6, c[0x0][0x390] ;  /* 0x00007200ff0677ac */ /* 0x000e220008000a00 */
[----:B------:R-:W1:Y:S01]  /*0300*/  LDC R6, c[0x0][0x3b4] ;  /* 0x0000ed00ff067b82 */ /* 0x000e620000000800 */
[----:B------:R-:W-:Y:S02]  /*0310*/  MOV R27, RZ ;  /* 0x000000ff001b7202 */ /* 0x000fe40000000f00 */
[----:B------:R-:W-:Y:S02]  /*0320*/  MOV R5, R0 ;  /* 0x0000000000057202 */ /* 0x000fe40000000f00 */
[----:B------:R-:W-:Y:S02]  /*0330*/  MOV R7, UR10 ;  /* 0x0000000a00077c02 */ /* 0x000fe40008000f00 */
[----:B------:R-:W-:Y:S01]  /*0340*/  PRMT R24, RZ, 0x7610, R24 ;  /* 0x00007610ff187816 */ /* 0x000fe20000000018 */
[----:B------:R-:W2:Y:S01]  /*0350*/  LDC.64 R12, c[0x0][0x380] ;  /* 0x0000e000ff0c7b82 */ /* 0x000ea20000000a00 */
[----:B------:R-:W-:-:S07]  /*0360*/  PRMT R4, RZ, 0x7610, R4 ;  /* 0x00007610ff047816 */ /* 0x000fce0000000004 */
[----:B------:R-:W3:Y:S01]  /*0370*/  LDC.64 R14, c[0x0][0x388] ;  /* 0x0000e200ff0e7b82 */ /* 0x000ee20000000a00 */
[----:B0-----:R-:W-:-:S04]  /*0380*/  UIADD3 UR5, UP0, UPT, UR6, 0x8, URZ ;  /* 0x0000000806057890 */ /* 0x001fc8000ff1e0ff */
[----:B------:R-:W-:Y:S02]  /*0390*/  UIADD3.X UR6, UPT, UPT, URZ, UR7, URZ, UP0, !UPT ;  /* 0x00000007ff067290 */ /* 0x000fe400087fe4ff */
[----:B------:R-:W-:-:S04]  /*03a0*/  MOV R10, UR5 ;  /* 0x00000005000a7c02 */ /* 0x000fc80008000f00 */
[----:B------:R-:W-:-:S07]  /*03b0*/  MOV R11, UR6 ;  /* 0x00000006000b7c02 */ /* 0x000fce0008000f00 */
.L_x_606:
[----:B------:R-:W4:Y:S01]  /*03c0*/  LDG.E.CONSTANT R25, desc[UR8][R10.64+-0x8] ;  /* 0xfffff8080a197981 */ /* 0x000f22000c1e9900 */
[----:B--2---:R-:W-:-:S03]  /*03d0*/  IMAD.WIDE R20, R5, 0x2, R12 ;  /* 0x0000000205147825 */ /* 0x004fc600078e020c */
[----:B------:R-:W2:Y:S04]  /*03e0*/  LDG.E.CONSTANT R26, desc[UR8][R10.64+-0x4] ;  /* 0xfffffc080a1a7981 */ /* 0x000ea8000c1e9900 */
[----:B------:R-:W5:Y:S01]  /*03f0*/  LDG.E.U16.CONSTANT R29, desc[UR8][R20.64] ;  /* 0x00000008141d7981 */ /* 0x000f62000c1e9500 */
[----:B---3--:R-:W-:-:S05]  /*0400*/  IMAD.WIDE R8, R5, 0x2, R14 ;  /* 0x0000000205087825 */ /* 0x008fca00078e020e */
[----:B------:R-:W3:Y:S01]  /*0410*/  LDG.E.U16.CONSTANT R28, desc[UR8][R8.64] ;  /* 0x00000008081c7981 */ /* 0x000ee2000c1e9500 */
[----:B-1----:R-:W-:-:S05]  /*0420*/  IMAD.WIDE R16, R6, 0x2, R20 ;  /* 0x0000000206107825 */ /* 0x002fca00078e0214 */
[----:B------:R0:W2:Y:S01]  /*0430*/  LDG.E.U16.CONSTANT R22, desc[UR8][R16.64] ;  /* 0x0000000810167981 */ /* 0x0000a2000c1e9500 */
[----:B------:R-:W-:-:S05]  /*0440*/  IMAD.WIDE R18, R6, 0x2, R8 ;  /* 0x0000000206127825 */ /* 0x000fca00078e0208 */
[----:B------:R1:W2:Y:S01]  /*0450*/  LDG.E.U16.CONSTANT R23, desc[UR8][R18.64] ;  /* 0x0000000812177981 */ /* 0x0002a2000c1e9500 */
[----:B------:R-:W-:Y:S02]  /*0460*/  HADD2.F32 R24, -RZ, R24.H0_H0 ;  /* 0x20000018ff187230 */ /* 0x000fe40000004100 */
[----:B0-----:R-:W-:-:S04]  /*0470*/  IMAD.WIDE R16, R6, 0x2, R16 ;  /* 0x0000000206107825 */ /* 0x001fc800078e0210 */
[----:B-1----:R-:W-:-:S04]  /*0480*/  IMAD.WIDE R18, R6, 0x2, R18 ;  /* 0x0000000206127825 */ /* 0x002fc800078e0212 */
[----:B------:R-:W-:Y:S01]  /*0490*/  HADD2.F32 R4, -RZ, R4.H0_H0 ;  /* 0x20000004ff047230 */ /* 0x000fe20000004100 */
[----:B----4-:R-:W-:-:S04]  /*04a0*/  I2FP.F32.S32 R8, R25 ;  /* 0x0000001900087245 */ /* 0x010fc80000201400 */
[----:B------:R-:W-:Y:S01]  /*04b0*/  F2FP.F16.F32.PACK_AB R9, RZ, R8 ;  /* 0x00000008ff09723e */ /* 0x000fe200000000ff */
[----:B-----5:R-:W-:-:S04]  /*04c0*/  HADD2.F32 R29, -RZ, R29.H0_H0 ;  /* 0x2000001dff1d7230 */ /* 0x020fc80000004100 */
[----:B------:R-:W-:Y:S01]  /*04d0*/  HADD2.F32 R8, -RZ, R9.H0_H0 ;  /* 0x20000009ff087230 */ /* 0x000fe20000004100 */
[-C--:B------:R-:W-:Y:S02]  /*04e0*/  IADD3 R25, PT, PT, R25, R27.reuse, RZ ;  /* 0x0000001b19197210 */ /* 0x080fe40007ffe0ff */
[----:B------:R-:W-:Y:S02]  /*04f0*/  I2FP.F32.S32 R27, R27 ;  /* 0x0000001b001b7245 */ /* 0x000fe40000201400 */
[----:B------:R-:W-:Y:S01]  /*0500*/  FMUL.FTZ R20, R8, R29 ;  /* 0x0000001d08147220 */ /* 0x000fe20000410000 */
[----:B---3--:R-:W-:-:S04]  /*0510*/  HADD2.F32 R9, -RZ, R28.H0_H0 ;  /* 0x2000001cff097230 */ /* 0x008fc80000004100 */
[----:B------:R-:W-:Y:S01]  /*0520*/  F2FP.F16.F32.PACK_AB R20, R27, R20 ;  /* 0x000000141b14723e */ /* 0x000fe200000000ff */
[----:B------:R-:W-:-:S04]  /*0530*/  FMUL.FTZ R21, R9, R8 ;  /* 0x0000000809157220 */ /* 0x000fc80000410000 */
[----:B------:R-:W-:Y:S02]  /*0540*/  HADD2.F32 R9, -RZ, R20.H1_H1 ;  /* 0x30000014ff097230 */ /* 0x000fe40000004100 */
[C---:B------:R-:W-:Y:S01]  /*0550*/  FADD.FTZ R29, R24.reuse, -R29 ;  /* 0x8000001d181d7221 */ /* 0x040fe20000010000 */
[----:B------:R-:W-:Y:S02]  /*0560*/  VIMNMX R27, PT, PT, R25, 0x1, !PT ;  /* 0x00000001191b7848 */ /* 0x000fe40007fe0100 */
[----:B------:R-:W-:Y:S02]  /*0570*/  FMUL.FTZ R24, R24, R9 ;  /* 0x0000000918187220 */ /* 0x000fe40000410000 */
[----:B------:R-:W-:-:S03]  /*0580*/  I2FP.F32.U32 R28, R27 ;  /* 0x0000001b001c7245 */ /* 0x000fc60000201000 */
[----:B------:R-:W-:Y:S01]  /*0590*/  F2FP.F16.F32.PACK_AB R24, RZ, R24 ;  /* 0x00000018ff18723e */ /* 0x000fe200000000ff */
[----:B------:R-:W-:Y:S01]  /*05a0*/  HADD2.F32 R20, -RZ, R20.H0_H0 ;  /* 0x20000014ff147230 */ /* 0x000fe20000004100 */
[----:B------:R-:W-:-:S03]  /*05b0*/  F2FP.F16.F32.PACK_AB R21, R28, R21 ;  /* 0x000000151c15723e */ /* 0x000fc600000000ff */
[----:B------:R-:W-:-:S05]  /*05c0*/  HADD2.F32 R27, -RZ, R24.H0_H0 ;  /* 0x20000018ff1b7230 */ /* 0x000fca0000004100 */
[----:B------:R-:W-:Y:S01]  /*05d0*/  FADD.FTZ R20, R20, R27 ;  /* 0x0000001b14147221 */ /* 0x000fe20000010000 */
[----:B------:R-:W-:-:S04]  /*05e0*/  HADD2.F32 R27, -RZ, R21.H1_H1 ;  /* 0x30000015ff1b7230 */ /* 0x000fc80000004100 */
[----:B------:R-:W0:Y:S01]  /*05f0*/  MUFU.RCP R24, R27 ;  /* 0x0000001b00187308 */ /* 0x000e220000001000 */
[----:B------:R-:W-:Y:S01]  /*0600*/  F2FP.F16.F32.PACK_AB R28, RZ, R20 ;  /* 0x00000014ff1c723e */ /* 0x000fe200000000ff */
[----:B0-----:R-:W-:-:S05]  /*0610*/  FADD.FTZ R24, R24, -RZ ;  /* 0x800000ff18187221 */ /* 0x001fca0000010000 */
[----:B------:R-:W-:Y:S01]  /*0620*/  F2FP.F16.F32.PACK_AB R24, R29, R24 ;  /* 0x000000181d18723e */ /* 0x000fe200000000ff */
[----:B------:R-:W-:-:S04]  /*0630*/  HADD2.F32 R29, -RZ, R28.H0_H0 ;  /* 0x2000001cff1d7230 */ /* 0x000fc80000004100 */
[--C-:B------:R-:W-:Y:S02]  /*0640*/  HADD2.F32 R20, -RZ, R24.reuse.H0_H0 ;  /* 0x20000018ff147230 */ /* 0x100fe40000004100 */
[----:B------:R-:W-:-:S05]  /*0650*/  HADD2.F32 R24, -RZ, R24.H1_H1 ;  /* 0x30000018ff187230 */ /* 0x000fca0000004100 */
[----:B------:R-:W-:Y:S01]  /*0660*/  FMUL.FTZ R28, R24, R24 ;  /* 0x00000018181c7220 */ /* 0x000fe20000410000 */
[----:B------:R-:W-:-:S05]  /*0670*/  FMUL.FTZ R24, R29, R20 ;  /* 0x000000141d187220 */ /* 0x000fca0000410000 */
[----:B------:R-:W-:-:S05]  /*0680*/  F2FP.F16.F32.PACK_AB R24, R28, R24 ;  /* 0x000000181c18723e */ /* 0x000fca00000000ff */
[----:B------:R-:W-:-:S05]  /*0690*/  HADD2.F32 R29, -RZ, R24.H1_H1 ;  /* 0x30000018ff1d7230 */ /* 0x000fca0000004100 */
[----:B------:R-:W-:-:S05]  /*06a0*/  FMUL.FTZ R29, R8, R29 ;  /* 0x0000001d081d7220 */ /* 0x000fca0000410000 */
[----:B------:R-:W-:-:S05]  /*06b0*/  F2FP.F16.F32.PACK_AB R29, RZ, R29 ;  /* 0x0000001dff1d723e */ /* 0x000fca00000000ff */
[----:B------:R-:W-:-:S05]  /*06c0*/  HADD2.F32 R8, -RZ, R29.H0_H0 ;  /* 0x2000001dff087230 */ /* 0x000fca0000004100 */
[----:B------:R-:W-:Y:S02]  /*06d0*/  FMUL.FTZ R8, R9, R8 ;  /* 0x0000000809087220 */ /* 0x000fe40000410000 */
[----:B------:R-:W3:Y:S03]  /*06e0*/  LDG.E.CONSTANT R9, desc[UR8][R10.64] ;  /* 0x000000080a097981 */ /* 0x000ee6000c1e9900 */
[----:B------:R-:W-:-:S05]  /*06f0*/  F2FP.F16.F32.PACK_AB R8, RZ, R8 ;  /* 0x00000008ff08723e */ /* 0x000fca00000000ff */
[----:B------:R-:W-:Y:S02]  /*0700*/  HADD2.F32 R27, -RZ, R8.H0_H0 ;  /* 0x20000008ff1b7230 */ /* 0x000fe40000004100 */
[----:B------:R0:W4:Y:S03]  /*0710*/  LDG.E.U16.CONSTANT R8, desc[UR8][R18.64] ;  /* 0x0000000812087981 */ /* 0x000126000c1e9500 */
[----:B------:R-:W-:Y:S02]  /*0720*/  FMUL.FTZ R27, R20, R27 ;  /* 0x0000001b141b7220 */ /* 0x000fe40000410000 */
[----:B------:R1:W5:Y:S03]  /*0730*/  LDG.E.U16.CONSTANT R20, desc[UR8][R16.64] ;  /* 0x0000000810147981 */ /* 0x000366000c1e9500 */
[----:B------:R-:W-:Y:S01]  /*0740*/  F2FP.F16.F32.PACK_AB R27, RZ, R27 ;  /* 0x0000001bff1b723e */ /* 0x000fe200000000ff */
[----:B------:R-:W-:-:S04]  /*0750*/  HADD2.F32 R21, -RZ, R21.H0_H0 ;  /* 0x20000015ff157230 */ /* 0x000fc80000004100 */
[----:B------:R-:W-:-:S05]  /*0760*/  HADD2.F32 R28, -RZ, R27.H0_H0 ;  /* 0x2000001bff1c7230 */ /* 0x000fca0000004100 */
[----:B------:R-:W-:-:S05]  /*0770*/  FADD.FTZ R21, R21, R28 ;  /* 0x0000001c15157221 */ /* 0x000fca0000010000 */
[----:B------:R-:W-:-:S05]  /*0780*/  F2FP.F16.F32.PACK_AB R21, RZ, R21 ;  /* 0x00000015ff15723e */ /* 0x000fca00000000ff */
[----:B------:R-:W-:-:S05]  /*0790*/  HADD2.F32 R21, -RZ, R21.H0_H0 ;  /* 0x20000015ff157230 */ /* 0x000fca0000004100 */
[----:B------:R-:W-:Y:S01]  /*07a0*/  FADD.FTZ R21, R4, R21 ;  /* 0x0000001504157221 */ /* 0x000fe20000010000 */
[----:B--2---:R-:W-:-:S04]  /*07b0*/  I2FP.F32.S32 R4, R26 ;  /* 0x0000001a00047245 */ /* 0x004fc80000201400 */
[----:B------:R-:W-:Y:S01]  /*07c0*/  F2FP.F16.F32.PACK_AB R21, R4, R21 ;  /* 0x000000150415723e */ /* 0x000fe200000000ff */
[----:B------:R-:W-:-:S04]  /*07d0*/  HADD2.F32 R27, -RZ, R22.H0_H0 ;  /* 0x20000016ff1b7230 */ /* 0x000fc80000004100 */
[----:B------:R-:W-:Y:S01]  /*07e0*/  HADD2.F32 R4, -RZ, R21.H1_H1 ;  /* 0x30000015ff047230 */ /* 0x000fe20000004100 */
[----:B------:R-:W-:Y:S02]  /*07f0*/  IADD3 R22, PT, PT, R25, R26, RZ ;  /* 0x0000001a19167210 */ /* 0x000fe40007ffe0ff */
[----:B------:R-:W-:Y:S02]  /*0800*/  I2FP.F32.S32 R25, R25 ;  /* 0x0000001900197245 */ /* 0x000fe40000201400 */
[----:B------:R-:W-:Y:S01]  /*0810*/  FMUL.FTZ R28, R4, R27 ;  /* 0x0000001b041c7220 */ /* 0x000fe20000410000 */
[----:B------:R-:W-:-:S04]  /*0820*/  HADD2.F32 R23, -RZ, R23.H0_H0 ;  /* 0x20000017ff177230 */ /* 0x000fc80000004100 */
[----:B------:R-:W-:Y:S02]  /*0830*/  F2FP.F16.F32.PACK_AB R28, R25, R28 ;  /* 0x0000001c191c723e */ /* 0x000fe400000000ff */
[----:B------:R-:W-:Y:S01]  /*0840*/  VIMNMX R25, PT, PT, R22, 0x1, !PT ;  /* 0x0000000116197848 */ /* 0x000fe20007fe0100 */
[----:B------:R-:W-:Y:S01]  /*0850*/  FMUL.FTZ R23, R23, R4 ;  /* 0x0000000417177220 */ /* 0x000fe20000410000 */
[----:B------:R-:W-:Y:S02]  /*0860*/  HADD2.F32 R24, -RZ, R24.H0_H0 ;  /* 0x20000018ff187230 */ /* 0x000fe40000004100 */
[----:B------:R-:W-:Y:S01]  /*0870*/  I2FP.F32.U32 R26, R25 ;  /* 0x00000019001a7245 */ /* 0x000fe20000201000 */
[----:B------:R-:W-:-:S03]  /*0880*/  HADD2.F32 R25, -RZ, R28.H1_H1 ;  /* 0x3000001cff197230 */ /* 0x000fc60000004100 */
[----:B------:R-:W-:Y:S01]  /*0890*/  F2FP.F16.F32.PACK_AB R23, R26, R23 ;  /* 0x000000171a17723e */ /* 0x000fe200000000ff */
[C---:B------:R-:W-:Y:S01]  /*08a0*/  FADD.FTZ R26, R24.reuse, -R27 ;  /* 0x8000001b181a7221 */ /* 0x040fe20000010000 */
[----:B------:R-:W-:-:S05]  /*08b0*/  FMUL.FTZ R24, R24, R25 ;  /* 0x0000001918187220 */ /* 0x000fca0000410000 */
[----:B------:R-:W-:Y:S01]  /*08c0*/  F2FP.F16.F32.PACK_AB R24, RZ, R24 ;  /* 0x00000018ff18723e */ /* 0x000fe200000000ff */
[----:B------:R-:W-:-:S04]  /*08d0*/  HADD2.F32 R28, -RZ, R28.H0_H0 ;  /* 0x2000001cff1c7230 */ /* 0x000fc80000004100 */
[----:B------:R-:W-:-:S05]  /*08e0*/  HADD2.F32 R27, -RZ, R24.H0_H0 ;  /* 0x20000018ff1b7230 */ /* 0x000fca0000004100 */
[----:B------:R-:W-:Y:S02]  /*08f0*/  FADD.FTZ R24, R28, R27 ;  /* 0x0000001b1c187221 */ /* 0x000fe40000010000 */
[----:B------:R-:W2:Y:S01]  /*0900*/  LDG.E.CONSTANT R27, desc[UR8][R10.64+0x4] ;  /* 0x000004080a1b7981 */ /* 0x000ea2000c1e9900 */
[----:B0-----:R-:W-:-:S04]  /*0910*/  IMAD.WIDE R18, R6, 0x2, R18 ;  /* 0x0000000206127825 */ /* 0x001fc800078e0212 */
[----:B-1----:R-:W-:Y:S02]  /*0920*/  IMAD.WIDE R16, R6, 0x2, R16 ;  /* 0x0000000206107825 */ /* 0x002fe400078e0210 */
[----:B------:R-:W2:Y:S04]  /*0930*/  LDG.E.U16.CONSTANT R18, desc[UR8][R18.64] ;  /* 0x0000000812127981 */ /* 0x000ea8000c1e9500 */
[----:B------:R0:W2:Y:S01]  /*0940*/  LDG.E.U16.CONSTANT R16, desc[UR8][R16.64] ;  /* 0x0000000810107981 */ /* 0x0000a2000c1e9500 */
[----:B------:R-:W-:-:S06]  /*0950*/  HADD2.F32 R28, -RZ, R23.H1_H1 ;  /* 0x30000017ff1c7230 */ /* 0x000fcc0000004100 */
[----:B------:R-:W1:Y:S01]  /*0960*/  MUFU.RCP R28, R28 ;  /* 0x0000001c001c7308 */ /* 0x000e620000001000 */
[----:B0-----:R-:W-:Y:S01]  /*0970*/  F2FP.F16.F32.PACK_AB R17, RZ, R24 ;  /* 0x00000018ff11723e */ /* 0x001fe200000000ff */
[----:B-1----:R-:W-:-:S05]  /*0980*/  FADD.FTZ R29, R28, -RZ ;  /* 0x800000ff1c1d7221 */ /* 0x002fca0000010000 */
[----:B------:R-:W-:Y:S01]  /*0990*/  F2FP.F16.F32.PACK_AB R26, R26, R29 ;  /* 0x0000001d1a1a723e */ /* 0x000fe200000000ff */
[----:B------:R-:W-:-:S04]  /*09a0*/  HADD2.F32 R19, -RZ, R17.H0_H0 ;  /* 0x20000011ff137230 */ /* 0x000fc80000004100 */
[--C-:B------:R-:W-:Y:S02]  /*09b0*/  HADD2.F32 R24, -RZ, R26.reuse.H0_H0 ;  /* 0x2000001aff187230 */ /* 0x100fe40000004100 */
[----:B------:R-:W-:-:S03]  /*09c0*/  HADD2.F32 R26, -RZ, R26.H1_H1 ;  /* 0x3000001aff1a7230 */ /* 0x000fc60000004100 */
[----:B------:R-:W-:Y:S02]  /*09d0*/  FMUL.FTZ R19, R19, R24 ;  /* 0x0000001813137220 */ /* 0x000fe40000410000 */
[----:B------:R-:W-:-:S05]  /*09e0*/  FMUL.FTZ R26, R26, R26 ;  /* 0x0000001a1a1a7220 */ /* 0x000fca0000410000 */
[----:B------:R-:W-:-:S05]  /*09f0*/  F2FP.F16.F32.PACK_AB R17, R26, R19 ;  /* 0x000000131a11723e */ /* 0x000fca00000000ff */
[----:B------:R-:W-:-:S05]  /*0a00*/  HADD2.F32 R19, -RZ, R17.H1_H1 ;  /* 0x30000011ff137230 */ /* 0x000fca0000004100 */
[----:B------:R-:W-:-:S05]  /*0a10*/  FMUL.FTZ R19, R4, R19 ;  /* 0x0000001304137220 */ /* 0x000fca0000410000 */
[----:B------:R-:W-:-:S05]  /*0a20*/  F2FP.F16.F32.PACK_AB R19, RZ, R19 ;  /* 0x00000013ff13723e */ /* 0x000fca00000000ff */
[----:B------:R-:W-:-:S05]  /*0a30*/  HADD2.F32 R4, -RZ, R19.H0_H0 ;  /* 0x20000013ff047230 */ /* 0x000fca0000004100 */
[----:B------:R-:W-:-:S05]  /*0a40*/  FMUL.FTZ R4, R25, R4 ;  /* 0x0000000419047220 */ /* 0x000fca0000410000 */
[----:B------:R-:W-:-:S05]  /*0a50*/  F2FP.F16.F32.PACK_AB R4, RZ, R4 ;  /* 0x00000004ff04723e */ /* 0x000fca00000000ff */
[----:B------:R-:W-:-:S05]  /*0a60*/  HADD2.F32 R19, -RZ, R4.H0_H0 ;  /* 0x20000004ff137230 */ /* 0x000fca0000004100 */
[----:B------:R-:W-:-:S05]  /*0a70*/  FMUL.FTZ R19, R24, R19 ;  /* 0x0000001318137220 */ /* 0x000fca0000410000 */
[----:B------:R-:W-:Y:S01]  /*0a80*/  F2FP.F16.F32.PACK_AB R19, RZ, R19 ;  /* 0x00000013ff13723e */ /* 0x000fe200000000ff */
[----:B------:R-:W-:-:S04]  /*0a90*/  HADD2.F32 R23, -RZ, R23.H0_H0 ;  /* 0x20000017ff177230 */ /* 0x000fc80000004100 */
[----:B------:R-:W-:-:S05]  /*0aa0*/  HADD2.F32 R4, -RZ, R19.H0_H0 ;  /* 0x20000013ff047230 */ /* 0x000fca0000004100 */
[----:B------:R-:W-:-:S05]  /*0ab0*/  FADD.FTZ R4, R23, R4 ;  /* 0x0000000417047221 */ /* 0x000fca0000010000 */
[----:B------:R-:W-:Y:S01]  /*0ac0*/  F2FP.F16.F32.PACK_AB R4, RZ, R4 ;  /* 0x00000004ff04723e */ /* 0x000fe200000000ff */
[----:B------:R-:W-:-:S04]  /*0ad0*/  HADD2.F32 R21, -RZ, R21.H0_H0 ;  /* 0x20000015ff157230 */ /* 0x000fc80000004100 */
[----:B------:R-:W-:-:S05]  /*0ae0*/  HADD2.F32 R4, -RZ, R4.H0_H0 ;  /* 0x20000004ff047230 */ /* 0x000fca0000004100 */
[----:B------:R-:W-:Y:S01]  /*0af0*/  FADD.FTZ R19, R21, R4 ;  /* 0x0000000415137221 */ /* 0x000fe20000010000 */
[----:B---3--:R-:W-:-:S04]  /*0b00*/  I2FP.F32.S32 R4, R9 ;  /* 0x0000000900047245 */ /* 0x008fc80000201400 */
[----:B------:R-:W-:Y:S02]  /*0b10*/  F2FP.F16.F32.PACK_AB R19, R4, R19 ;  /* 0x000000130413723e */ /* 0x000fe400000000ff */
[----:B------:R-:W-:Y:S01]  /*0b20*/  IADD3 R4, PT, PT, R22, R9, RZ ;  /* 0x0000000916047210 */ /* 0x000fe20007ffe0ff */
[----:B----4-:R-:W-:Y:S02]  /*0b30*/  HADD2.F32 R21, -RZ, R8.H0_H0 ;  /* 0x20000008ff157230 */ /* 0x010fe40000004100 */
[----:B------:R-:W-:Y:S01]  /*0b40*/  HADD2.F32 R8, -RZ, R19.H1_H1 ;  /* 0x30000013ff087230 */ /* 0x000fe20000004100 */
[----:B------:R-:W-:Y:S01]  /*0b50*/  VIMNMX R23, PT, PT, R4, 0x1, !PT ;  /* 0x0000000104177848 */ /* 0x000fe20007fe0100 */
[----:B-----5:R-:W-:-:S03]  /*0b60*/  HADD2.F32 R9, -RZ, R20.H0_H0 ;  /* 0x20000014ff097230 */ /* 0x020fc60000004100 */
[----:B------:R-:W-:Y:S01]  /*0b70*/  FMUL.FTZ R20, R21, R8 ;  /* 0x0000000815147220 */ /* 0x000fe20000410000 */
[----:B------:R-:W-:Y:S01]  /*0b80*/  I2FP.F32.U32 R23, R23 ;  /* 0x0000001700177245 */ /* 0x000fe20000201000 */
[----:B------:R-:W-:Y:S01]  /*0b90*/  FMUL.FTZ R21, R8, R9 ;  /* 0x0000000908157220 */ /* 0x000fe20000410000 */
[----:B------:R-:W-:Y:S02]  /*0ba0*/  I2FP.F32.S32 R22, R22 ;  /* 0x0000001600167245 */ /* 0x000fe40000201400 */
[----:B------:R-:W-:Y:S02]  /*0bb0*/  F2FP.F16.F32.PACK_AB R20, R23, R20 ;  /* 0x000000141714723e */ /* 0x000fe400000000ff */
[----:B------:R-:W-:-:S03]  /*0bc0*/  F2FP.F16.F32.PACK_AB R23, R22, R21 ;  /* 0x000000151617723e */ /* 0x000fc600000000ff */
[----:B------:R-:W-:Y:S02]  /*0bd0*/  HADD2.F32 R21, -RZ, R20.H1_H1 ;  /* 0x30000014ff157230 */ /* 0x000fe40000004100 */
[----:B------:R-:W-:Y:S02]  /*0be0*/  HADD2.F32 R22, -RZ, R17.H0_H0 ;  /* 0x20000011ff167230 */ /* 0x000fe40000004100 */
[----:B------:R-:W-:Y:S02]  /*0bf0*/  HADD2.F32 R17, -RZ, R23.H1_H1 ;  /* 0x30000017ff117230 */ /* 0x000fe40000004100 */
[----:B------:R-:W0:Y:S03]  /*0c00*/  MUFU.RCP R21, R21 ;  /* 0x0000001500157308 */ /* 0x000e260000001000 */
[----:B------:R-:W-:-:S05]  /*0c10*/  FMUL.FTZ R24, R22, R17 ;  /* 0x0000001116187220 */ /* 0x000fca0000410000 */
[----:B------:R-:W-:Y:S01]  /*0c20*/  F2FP.F16.F32.PACK_AB R24, RZ, R24 ;  /* 0x00000018ff18723e */ /* 0x000fe200000000ff */
[----:B------:R-:W-:Y:S02]  /*0c30*/  HADD2.F32 R23, -RZ, R23.H0_H0 ;  /* 0x20000017ff177230 */ /* 0x000fe40000004100 */
[----:B------:R-:W-:Y:S02]  /*0c40*/  FADD.FTZ R22, R22, -R9 ;  /* 0x8000000916167221 */ /* 0x000fe40000010000 */
[----:B------:R-:W-:Y:S02]  /*0c50*/  HADD2.F32 R24, -RZ, R24.H0_H0 ;  /* 0x20000018ff187230 */ /* 0x000fe40000004100 */
[----:B0-----:R-:W-:-:S03]  /*0c60*/  FADD.FTZ R9, R21, -RZ ;  /* 0x800000ff15097221 */ /* 0x001fc60000010000 */
[----:B------:R-:W-:Y:S02]  /*0c70*/  FADD.FTZ R23, R23, R24 ;  /* 0x0000001817177221 */ /* 0x000fe40000010000 */
[----:B------:R-:W-:-:S03]  /*0c80*/  F2FP.F16.F32.PACK_AB R22, R22, R9 ;  /* 0x000000091616723e */ /* 0x000fc600000000ff */
[----:B------:R-:W-:Y:S02]  /*0c90*/  F2FP.F16.F32.PACK_AB R23, RZ, R23 ;  /* 0x00000017ff17723e */ /* 0x000fe400000000ff */
[--C-:B------:R-:W-:Y:S02]  /*0ca0*/  HADD2.F32 R9, -RZ, R22.reuse.H0_H0 ;  /* 0x20000016ff097230 */ /* 0x100fe40000004100 */
[----:B------:R-:W-:Y:S02]  /*0cb0*/  HADD2.F32 R21, -RZ, R22.H1_H1 ;  /* 0x30000016ff157230 */ /* 0x000fe40000004100 */
[----:B------:R-:W-:-:S03]  /*0cc0*/  HADD2.F32 R22, -RZ, R23.H0_H0 ;  /* 0x20000017ff167230 */ /* 0x000fc60000004100 */
        /* <DEDUP_REMOVED lines=17> */
[----:B------:R-:W-:Y:S01]  /*0de0*/  HADD2.F32 R8, -RZ, R9.H0_H0 ;  /* 0x20000009ff087230 */ /* 0x000fe20000004100 */
[----:B--2---:R-:W-:-:S04]  /*0df0*/  I2FP.F32.S32 R9, R27 ;  /* 0x0000001b00097245 */ /* 0x004fc80000201400 */
[----:B------:R-:W-:Y:S01]  /*0e00*/  FADD.FTZ R8, R19, R8 ;  /* 0x0000000813087221 */ /* 0x000fe20000010000 */
[----:B------:R-:W-:-:S04]  /*0e10*/  IADD3 R27, PT, PT, R4, R27, RZ ;  /* 0x0000001b041b7210 */ /* 0x000fc80007ffe0ff */
[----:B------:R-:W-:Y:S01]  /*0e20*/  F2FP.F16.F32.PACK_AB R8, R9, R8 ;  /* 0x000000080908723e */ /* 0x000fe200000000ff */
[----:B------:R-:W-:Y:S01]  /*0e30*/  HADD2.F32 R18, -RZ, R18.H0_H0 ;  /* 0x20000012ff127230 */ /* 0x000fe20000004100 */
[----:B------:R-:W-:-:S03]  /*0e40*/  VIMNMX R17, PT, PT, R27, 0x1, !PT ;  /* 0x000000011b117848 */ /* 0x000fc60007fe0100 */
[----:B------:R-:W-:Y:S02]  /*0e50*/  HADD2.F32 R9, -RZ, R8.H1_H1 ;  /* 0x30000008ff097230 */ /* 0x000fe40000004100 */
[----:B------:R-:W-:Y:S01]  /*0e60*/  HADD2.F32 R16, -RZ, R16.H0_H0 ;  /* 0x20000010ff107230 */ /* 0x000fe20000004100 */
[----:B------:R-:W-:Y:S02]  /*0e70*/  I2FP.F32.U32 R17, R17 ;  /* 0x0000001100117245 */ /* 0x000fe40000201000 */
[----:B------:R-:W-:Y:S01]  /*0e80*/  FMUL.FTZ R18, R18, R9 ;  /* 0x0000000912127220 */ /* 0x000fe20000410000 */
[----:B------:R-:W-:Y:S01]  /*0e90*/  I2FP.F32.S32 R20, R4 ;  /* 0x0000000400147245 */ /* 0x000fe20000201400 */
[----:B------:R-:W-:-:S03]  /*0ea0*/  FMUL.FTZ R19, R9, R16 ;  /* 0x0000001009137220 */ /* 0x000fc60000410000 */
        /* <DEDUP_REMOVED lines=31> */
[----:B------:R-:W-:Y:S01]  /*10a0*/  HADD2.F32 R9, -RZ, R9.H0_H0 ;  /* 0x20000009ff097230 */ /* 0x000fe20000004100 */
[----:B------:R-:W-:-:S04]  /*10b0*/  IADD3 R7, PT, PT, R7, 0x4, RZ ;  /* 0x0000000407077810 */ /* 0x000fc80007ffe0ff */
[----:B------:R-:W-:Y:S01]  /*10c0*/  FADD.FTZ R4, R4, R9 ;  /* 0x0000000904047221 */ /* 0x000fe20000010000 */
[----:B------:R-:W-:-:S04]  /*10d0*/  ISETP.NE.AND P0, PT, R7, RZ, PT ;  /* 0x000000ff0700720c */ /* 0x000fc80003f05270 */
[----:B------:R-:W-:Y:S01]  /*10e0*/  F2FP.F16.F32.PACK_AB R4, RZ, R4 ;  /* 0x00000004ff04723e */ /* 0x000fe200000000ff */
[----:B------:R-:W-:-:S04]  /*10f0*/  HADD2.F32 R8, -RZ, R8.H0_H0 ;  /* 0x20000008ff087230 */ /* 0x000fc80000004100 */
[----:B------:R-:W-:Y:S01]  /*1100*/  HADD2.F32 R9, -RZ, R4.H0_H0 ;  /* 0x20000004ff097230 */ /* 0x000fe20000004100 */
[----:B------:R-:W-:-:S04]  /*1110*/  IADD3 R10, P1, PT, R10, 0x10, RZ ;  /* 0x000000100a0a7810 */ /* 0x000fc80007f3e0ff */
[----:B------:R-:W-:Y:S01]  /*1120*/  FADD.FTZ R4, R8, R9 ;  /* 0x0000000908047221 */ /* 0x000fe20000010000 */
[----:B------:R-:W-:Y:S02]  /*1130*/  IADD3.X R11, PT, PT, RZ, R11, RZ, P1, !PT ;  /* 0x0000000bff0b7210 */ /* 0x000fe40000ffe4ff */
[----:B------:R-:W-:Y:S02]  /*1140*/  LEA R5, R6, R5, 0x2 ;  /* 0x0000000506057211 */ /* 0x000fe400078e10ff */
[----:B------:R-:W-:Y:S01]  /*1150*/  F2FP.F16.F32.PACK_AB R4, RZ, R4 ;  /* 0x00000004ff04723e */ /* 0x000fe200000000ff */
[----:B------:R-:W-:Y:S06]  /*1160*/  @P0 BRA `(.L_x_606) ;  /* 0xfffffff000940947 */ /* 0x000fec000383ffff */
[----:B------:R-:W-:-:S07]  /*1170*/  MOV R8, UR4 ;  /* 0x0000000400087c02 */ /* 0x000fce0008000f00 */
.L_x_605:
[----:B------:R-:W-:-:S13]  /*1180*/  LOP3.LUT P0, R6, R2, 0x3, RZ, 0xc0, !PT ;  /* 0x0000000302067812 */ /* 0x000fda000780c0ff */
[----:B------:R-:W-:Y:S05]  /*1190*/  @!P0 BRA `(.L_x_607) ;  /* 0x0000000800c88947 */ /* 0x000fea0003800000 */
[----:B------:R-:W-:Y:S02]  /*11a0*/  ISETP.NE.AND P0, PT, R6, 0x1, PT ;  /* 0x000000010600780c */ /* 0x000fe40003f05270 */
[----:B------:R-:W-:-:S04]  /*11b0*/  LOP3.LUT R2, R2, 0x1, RZ, 0xc0, !PT ;  /* 0x0000000102027812 */ /* 0x000fc800078ec0ff */
[----:B------:R-:W-:-:S07]  /*11c0*/  ISETP.NE.U32.AND P1, PT, R2, 0x1, PT ;  /* 0x000000010200780c */ /* 0x000fce0003f25070 */
[----:B------:R-:W-:Y:S06]  /*11d0*/  @!P0 BRA `(.L_x_608) ;  /* 0x0000000400c88947 */ /* 0x000fec0003800000 */
[----:B------:R-:W0:Y:S08]  /*11e0*/  LDC.64 R12, c[0x0][0x390] ;  /* 0x0000e400ff0c7b82 */ /* 0x000e300000000a00 */
[----:B------:R-:W1:Y:S08]  /*11f0*/  LDC.64 R10, c[0x0][0x388] ;  /* 0x0000e200ff0a7b82 */ /* 0x000e700000000a00 */
[----:B------:R-:W2:Y:S01]  /*1200*/  LDC.64 R6, c[0x0][0x380] ;  /* 0x0000e000ff067b82 */ /* 0x000ea20000000a00 */
[----:B0-----:R-:W-:-:S07]  /*1210*/  IMAD.WIDE.U32 R12, R8, 0x4, R12 ;  /* 0x00000004080c7825 */ /* 0x001fce00078e000c */
[----:B------:R-:W0:Y:S01]  /*1220*/  LDC R2, c[0x0][0x3b4] ;  /* 0x0000ed00ff027b82 */ /* 0x000e220000000800 */
[----:B------:R-:W3:Y:S01]  /*1230*/  LDG.E.CONSTANT R18, desc[UR8][R12.64] ;  /* 0x000000080c127981 */ /* 0x000ee2000c1e9900 */
[----:B-1----:R-:W-:-:S03]  /*1240*/  IMAD.WIDE R10, R5, 0x2, R10 ;  /* 0x00000002050a7825 */ /* 0x002fc600078e020a */
[----:B------:R1:W4:Y:S04]  /*1250*/  LDG.E.CONSTANT R9, desc[UR8][R12.64+0x4] ;  /* 0x000004080c097981 */ /* 0x000328000c1e9900 */
[----:B------:R-:W5:Y:S01]  /*1260*/  LDG.E.U16.CONSTANT R20, desc[UR8][R10.64] ;  /* 0x000000080a147981 */ /* 0x000f62000c1e9500 */
[----:B--2---:R-:W-:-:S05]  /*1270*/  IMAD.WIDE R6, R5, 0x2, R6 ;  /* 0x0000000205067825 */ /* 0x004fca00078e0206 */
[----:B------:R5:W2:Y:S01]  /*1280*/  LDG.E.U16.CONSTANT R19, desc[UR8][R6.64] ;  /* 0x0000000806137981 */ /* 0x000aa2000c1e9500 */
[----:B0-----:R-:W-:-:S04]  /*1290*/  IMAD.WIDE R14, R2, 0x2, R10 ;  /* 0x00000002020e7825 */ /* 0x001fc800078e020a */
[----:B------:R-:W-:Y:S02]  /*12a0*/  IMAD.WIDE R16, R2, 0x2, R6 ;  /* 0x0000000202107825 */ /* 0x000fe400078e0206 */
[----:B------:R0:W4:Y:S04]  /*12b0*/  LDG.E.U16.CONSTANT R14, desc[UR8][R14.64] ;  /* 0x000000080e0e7981 */ /* 0x000128000c1e9500 */
[----:B------:R-:W4:Y:S01]  /*12c0*/  LDG.E.U16.CONSTANT R16, desc[UR8][R16.64] ;  /* 0x0000000810107981 */ /* 0x000f22000c1e9500 */
[----:B-1----:R-:W-:Y:S01]  /*12d0*/  I2FP.F32.S32 R12, R27 ;  /* 0x0000001b000c7245 */ /* 0x002fe20000201400 */
[----:B------:R-:W-:Y:S02]  /*12e0*/  HADD2.F32 R24, -RZ, R24.H0_H0 ;  /* 0x20000018ff187230 */ /* 0x000fe40000004100 */
[----:B------:R-:W-:Y:S01]  /*12f0*/  HADD2.F32 R4, -RZ, R4.H0_H0 ;  /* 0x20000004ff047230 */ /* 0x000fe20000004100 */
[----:B---3--:R-:W-:-:S04]  /*1300*/  I2FP.F32.S32 R21, R18 ;  /* 0x0000001200157245 */ /* 0x008fc80000201400 */
[----:B------:R-:W-:Y:S02]  /*1310*/  F2FP.F16.F32.PACK_AB R21, RZ, R21 ;  /* 0x00000015ff15723e */ /* 0x000fe400000000ff */
[----:B------:R-:W-:Y:S01]  /*1320*/  IADD3 R18, PT, PT, R27, R18, RZ ;  /* 0x000000121b127210 */ /* 0x000fe20007ffe0ff */
[----:B-----5:R-:W-:Y:S02]  /*1330*/  HADD2.F32 R7, -RZ, R20.H0_H0 ;  /* 0x20000014ff077230 */ /* 0x020fe40000004100 */
[----:B------:R-:W-:Y:S01]  /*1340*/  HADD2.F32 R10, -RZ, R21.H0_H0 ;  /* 0x20000015ff0a7230 */ /* 0x000fe20000004100 */
[----:B------:R-:W-:-:S04]  /*1350*/  VIMNMX R11, PT, PT, R18, 0x1, !PT ;  /* 0x00000001120b7848 */ /* 0x000fc80007fe0100 */
[----:B------:R-:W-:Y:S01]  /*1360*/  FMUL.FTZ R6, R7, R10 ;  /* 0x0000000a07067220 */ /* 0x000fe20000410000 */
[----:B--2---:R-:W-:Y:S01]  /*1370*/  HADD2.F32 R19, -RZ, R19.H0_H0 ;  /* 0x20000013ff137230 */ /* 0x004fe20000004100 */
[----:B------:R-:W-:-:S04]  /*1380*/  I2FP.F32.U32 R11, R11 ;  /* 0x0000000b000b7245 */ /* 0x000fc80000201000 */
[----:B------:R-:W-:Y:S01]  /*1390*/  FMUL.FTZ R7, R10, R19 ;  /* 0x000000130a077220 */ /* 0x000fe20000410000 */
[----:B------:R-:W-:-:S04]  /*13a0*/  F2FP.F16.F32.PACK_AB R6, R11, R6 ;  /* 0x000000060b06723e */ /* 0x000fc800000000ff */
[----:B------:R-:W-:Y:S01]  /*13b0*/  F2FP.F16.F32.PACK_AB R12, R12, R7 ;  /* 0x000000070c0c723e */ /* 0x000fe200000000ff */
[----:B------:R-:W-:-:S04]  /*13c0*/  HADD2.F32 R11, -RZ, R6.H1_H1 ;  /* 0x30000006ff0b7230 */ /* 0x000fc80000004100 */
[----:B------:R-:W-:Y:S02]  /*13d0*/  HADD2.F32 R7, -RZ, R12.H1_H1 ;  /* 0x3000000cff077230 */ /* 0x000fe40000004100 */
[----:B------:R-:W1:Y:S03]  /*13e0*/  MUFU.RCP R11, R11 ;  /* 0x0000000b000b7308 */ /* 0x000e660000001000 */
[----:B------:R-:W-:-:S05]  /*13f0*/  FMUL.FTZ R13, R24, R7 ;  /* 0x00000007180d7220 */ /* 0x000fca0000410000 */
[----:B------:R-:W-:Y:S01]  /*1400*/  F2FP.F16.F32.PACK_AB R13, RZ, R13 ;  /* 0x0000000dff0d723e */ /* 0x000fe200000000ff */
[----:B0-----:R-:W-:-:S04]  /*1410*/  HADD2.F32 R15, -RZ, R12.H0_H0 ;  /* 0x2000000cff0f7230 */ /* 0x001fc80000004100 */
[----:B------:R-:W-:Y:S02]  /*1420*/  HADD2.F32 R20, -RZ, R13.H0_H0 ;  /* 0x2000000dff147230 */ /* 0x000fe40000004100 */
[----:B------:R-:W-:Y:S01]  /*1430*/  FADD.FTZ R19, R24, -R19 ;  /* 0x8000001318137221 */ /* 0x000fe20000010000 */
[----:B-1----:R-:W-:Y:S02]  /*1440*/  FADD.FTZ R12, R11, -RZ ;  /* 0x800000ff0b0c7221 */ /* 0x002fe40000010000 */
[----:B------:R-:W-:-:S03]  /*1450*/  FADD.FTZ R15, R15, R20 ;  /* 0x000000140f0f7221 */ /* 0x000fc60000010000 */
[----:B------:R-:W-:Y:S02]  /*1460*/  F2FP.F16.F32.PACK_AB R12, R19, R12 ;  /* 0x0000000c130c723e */ /* 0x000fe400000000ff */
[----:B------:R-:W-:-:S03]  /*1470*/  F2FP.F16.F32.PACK_AB R15, RZ, R15 ;  /* 0x0000000fff0f723e */ /* 0x000fc600000000ff */
        /* <DEDUP_REMOVED lines=18> */
[----:B------:R-:W-:-:S05]  /*15a0*/  F2FP.F16.F32.PACK_AB R6, RZ, R6 ;  /* 0x00000006ff06723e */ /* 0x000fca00000000ff */
[----:B------:R-:W-:-:S05]  /*15b0*/  HADD2.F32 R7, -RZ, R6.H0_H0 ;  /* 0x20000006ff077230 */ /* 0x000fca0000004100 */
[----:B------:R-:W-:Y:S01]  /*15c0*/  FADD.FTZ R4, R4, R7 ;  /* 0x0000000704047221 */ /* 0x000fe20000010000 */
[----:B----4-:R-:W-:-:S04]  /*15d0*/  I2FP.F32.S32 R7, R9 ;  /* 0x0000000900077245 */ /* 0x010fc80000201400 */
[----:B------:R-:W-:Y:S02]  /*15e0*/  F2FP.F16.F32.PACK_AB R4, R7, R4 ;  /* 0x000000040704723e */ /* 0x000fe400000000ff */
[----:B------:R-:W-:Y:S01]  /*15f0*/  IADD3 R27, PT, PT, R18, R9, RZ ;  /* 0x00000009121b7210 */ /* 0x000fe20007ffe0ff */
[----:B------:R-:W-:Y:S02]  /*1600*/  HADD2.F32 R7, -RZ, R14.H0_H0 ;  /* 0x2000000eff077230 */ /* 0x000fe40000004100 */
[----:B------:R-:W-:Y:S01]  /*1610*/  HADD2.F32 R6, -RZ, R4.H1_H1 ;  /* 0x30000004ff067230 */ /* 0x000fe20000004100 */
[----:B------:R-:W-:Y:S01]  /*1620*/  VIMNMX R9, PT, PT, R27, 0x1, !PT ;  /* 0x000000011b097848 */ /* 0x000fe20007fe0100 */
[----:B------:R-:W-:-:S03]  /*1630*/  HADD2.F32 R13, -RZ, R16.H0_H0 ;  /* 0x20000010ff0d7230 */ /* 0x000fc60000004100 */
        /* <DEDUP_REMOVED lines=12> */
[----:B------:R-:W-:-:S04]  /*1700*/  HADD2.F32 R14, -RZ, R14.H0_H0 ;  /* 0x2000000eff0e7230 */ /* 0x000fc80000004100 */
[----:B------:R-:W-:Y:S02]  /*1710*/  HADD2.F32 R15, -RZ, R11.H0_H0 ;  /* 0x2000000bff0f7230 */ /* 0x000fe40000004100 */
[----:B------:R-:W-:Y:S01]  /*1720*/  FADD.FTZ R12, R12, -R13 ;  /* 0x8000000d0c0c7221 */ /* 0x000fe20000010000 */
[----:B0-----:R-:W-:Y:S02]  /*1730*/  FADD.FTZ R11, R10, -RZ ;  /* 0x800000ff0a0b7221 */ /* 0x001fe40000010000 */
        /* <DEDUP_REMOVED lines=25> */
[----:B------:R-:W-:Y:S02]  /*18d0*/  LEA R5, R2, R5, 0x1 ;  /* 0x0000000502057211 */ /* 0x000fe400078e08ff */
[----:B------:R-:W-:Y:S02]  /*18e0*/  IADD3 R8, PT, PT, R8, 0x2, RZ ;  /* 0x0000000208087810 */ /* 0x000fe40007ffe0ff */
[----:B------:R-:W-:-:S07]  /*18f0*/  F2FP.F16.F32.PACK_AB R4, RZ, R4 ;  /* 0x00000004ff04723e */ /* 0x000fce00000000ff */
.L_x_608:
[----:B------:R-:W-:Y:S05]  /*1900*/  @P1 BRA `(.L_x_607) ;  /* 0x0000000000ec1947 */ /* 0x000fea0003800000 */
[----:B------:R-:W0:Y:S08]  /*1910*/  LDC.64 R6, c[0x0][0x390] ;  /* 0x0000e400ff067b82 */ /* 0x000e300000000a00 */
[----:B------:R-:W1:Y:S08]  /*1920*/  LDC.64 R10, c[0x0][0x388] ;  /* 0x0000e200ff0a7b82 */ /* 0x000e700000000a00 */
[----:B------:R-:W2:Y:S01]  /*1930*/  LDC.64 R12, c[0x0][0x380] ;  /* 0x0000e000ff0c7b82 */ /* 0x000ea20000000a00 */
[----:B0-----:R-:W-:-:S06]  /*1940*/  IMAD.WIDE.U32 R8, R8, 0x4, R6 ;  /* 0x0000000408087825 */ /* 0x001fcc00078e0006 */
[----:B------:R0:W3:Y:S01]  /*1950*/  LDG.E.CONSTANT R8, desc[UR8][R8.64] ;  /* 0x0000000808087981 */ /* 0x0000e2000c1e9900 */
[----:B-1----:R-:W-:-:S06]  /*1960*/  IMAD.WIDE R10, R5, 0x2, R10 ;  /* 0x00000002050a7825 */ /* 0x002fcc00078e020a */
[----:B------:R-:W4:Y:S01]  /*1970*/  LDG.E.U16.CONSTANT R10, desc[UR8][R10.64] ;  /* 0x000000080a0a7981 */ /* 0x000f22000c1e9500 */
[----:B--2---:R-:W-:-:S06]  /*1980*/  IMAD.WIDE R6, R5, 0x2, R12 ;  /* 0x0000000205067825 */ /* 0x004fcc00078e020c */
[----:B------:R-:W2:Y:S01]  /*1990*/  LDG.E.U16.CONSTANT R6, desc[UR8][R6.64] ;  /* 0x0000000806067981 */ /* 0x000ea2000c1e9500 */
[----:B0-----:R-:W-:Y:S01]  /*19a0*/  I2FP.F32.S32 R9, R27 ;  /* 0x0000001b00097245 */ /* 0x001fe20000201400 */
[----:B------:R-:W-:Y:S02]  /*19b0*/  HADD2.F32 R24, -RZ, R24.H0_H0 ;  /* 0x20000018ff187230 */ /* 0x000fe40000004100 */
[----:B------:R-:W-:Y:S01]  /*19c0*/  HADD2.F32 R4, -RZ, R4.H0_H0 ;  /* 0x20000004ff047230 */ /* 0x000fe20000004100 */
[----:B---3--:R-:W-:-:S04]  /*19d0*/  I2FP.F32.S32 R2, R8 ;  /* 0x0000000800027245 */ /* 0x008fc80000201400 */
[----:B------:R-:W-:Y:S02]  /*19e0*/  F2FP.F16.F32.PACK_AB R5, RZ, R2 ;  /* 0x00000002ff05723e */ /* 0x000fe400000000ff */
[----:B------:R-:W-:Y:S01]  /*19f0*/  IADD3 R2, PT, PT, R27, R8, RZ ;  /* 0x000000081b027210 */ /* 0x000fe20007ffe0ff */
[----:B----4-:R-:W-:Y:S02]  /*1a00*/  HADD2.F32 R12, -RZ, R10.H0_H0 ;  /* 0x2000000aff0c7230 */ /* 0x010fe40000004100 */
        /* <DEDUP_REMOVED lines=41> */
[----:B------:R-:W-:-:S04]  /*1ca0*/  MOV R27, R2 ;  /* 0x00000002001b7202 */ /* 0x000fc80000000f00 */
[----:B------:R-:W-:-:S07]  /*1cb0*/  F2FP.F16.F32.PACK_AB R4, RZ, R4 ;  /* 0x00000004ff04723e */ /* 0x000fce00000000ff */
.L_x_607:
[----:B------:R-:W-:Y:S01]  /*1cc0*/  I2FP.F32.S32 R2, R27 ;  /* 0x0000001b00027245 */ /* 0x000fe20000201400 */
[----:B------:R-:W-:Y:S01]  /*1cd0*/  HADD2.F32 R13, -RZ, R4.H0_H0 ;  /* 0x20000004ff0d7230 */ /* 0x000fe20000004100 */
[----:B------:R-:W0:Y:S01]  /*1ce0*/  LDCU UR5, c[0x0][0x3b8] ;  /* 0x00007700ff0577ac */ /* 0x000e220008000800 */
[----:B------:R-:W-:Y:S01]  /*1cf0*/  IADD3 R27, PT, PT, R27, -0x1, RZ ;  /* 0xffffffff1b1b7810 */ /* 0x000fe20007ffe0ff */
[----:B------:R-:W1:Y:S01]  /*1d00*/  LDC.64 R8, c[0x0][0x398] ;  /* 0x0000e600ff087b82 */ /* 0x000e620000000a00 */
[----:B------:R-:W-:Y:S02]  /*1d10*/  F2FP.F16.F32.PACK_AB R2, RZ, R2 ;  /* 0x00000002ff02723e */ /* 0x000fe400000000ff */
[----:B------:R-:W-:-:S03]  /*1d20*/  I2FP.F32.S32 R27, R27 ;  /* 0x0000001b001b7245 */ /* 0x000fc60000201400 */
[----:B------:R-:W-:Y:S01]  /*1d30*/  HADD2.F32 R5, -RZ, R2.H0_H0 ;  /* 0x20000002ff057230 */ /* 0x000fe20000004100 */
[----:B------:R-:W-:Y:S01]  /*1d40*/  F2FP.F16.F32.PACK_AB R27, RZ, R27 ;  /* 0x0000001bff1b723e */ /* 0x000fe200000000ff */
[----:B------:R-:W2:Y:S02]  /*1d50*/  LDC.64 R6, c[0x0][0x3a0] ;  /* 0x0000e800ff067b82 */ /* 0x000ea40000000a00 */
[----:B------:R3:W4:Y:S02]  /*1d60*/  MUFU.RCP R2, R5 ;  /* 0x0000000500027308 */ /* 0x0007240000001000 */
[----:B------:R-:W-:-:S04]  /*1d70*/  HADD2.F32 R27, -RZ, R27.H0_H0 ;  /* 0x2000001bff1b7230 */ /* 0x000fc80000004100 */
[----:B---3--:R-:W3:Y:S01]  /*1d80*/  LDC.64 R4, c[0x0][0x3a8] ;  /* 0x0000ea00ff047b82 */ /* 0x008ee20000000a00 */
[----:B-1----:R-:W-:-:S04]  /*1d90*/  IMAD.WIDE R8, R0, 0x2, R8 ;  /* 0x0000000200087825 */ /* 0x002fc800078e0208 */
[----:B----4-:R-:W-:Y:S01]  /*1da0*/  FMUL.FTZ R2, R13, R2 ;  /* 0x000000020d027220 */ /* 0x010fe20000410000 */
[----:B------:R1:W-:Y:S04]  /*1db0*/  STG.E.U16 desc[UR8][R8.64], R24 ;  /* 0x0000001808007986 */ /* 0x0003e8000c101508 */
[----:B------:R-:W-:Y:S01]  /*1dc0*/  F2FP.F16.F32.PACK_AB R2, RZ, R2 ;  /* 0x00000002ff02723e */ /* 0x000fe200000000ff */
[----:B--2---:R-:W-:-:S04]  /*1dd0*/  IMAD.WIDE R6, R0, 0x2, R6 ;  /* 0x0000000200067825 */ /* 0x004fc800078e0206 */
[----:B------:R-:W-:-:S05]  /*1de0*/  HADD2.F32 R2, -RZ, R2.H0_H0 ;  /* 0x20000002ff027230 */ /* 0x000fca0000004100 */
[----:B0-----:R-:W-:Y:S01]  /*1df0*/  FADD.FTZ R10, R2, UR5 ;  /* 0x00000005020a7e21 */ /* 0x001fe20008010000 */
[----:B------:R-:W0:Y:S01]  /*1e00*/  LDCU UR5, c[0x0][0x3b4] ;  /* 0x00007680ff0577ac */ /* 0x000e220008000800 */
[----:B------:R-:W2:Y:S01]  /*1e10*/  MUFU.RCP R2, R27 ;  /* 0x0000001b00027308 */ /* 0x000ea20000001000 */
[----:B---3--:R-:W-:Y:S01]  /*1e20*/  IMAD.WIDE R4, R0, 0x2, R4 ;  /* 0x0000000200047825 */ /* 0x008fe200078e0204 */
[----:B------:R-:W-:-:S06]  /*1e30*/  IADD3 R0, PT, PT, R3, R0, RZ ;  /* 0x0000000003007210 */ /* 0x000fcc0007ffe0ff */
[----:B------:R-:W3:Y:S01]  /*1e40*/  MUFU.SQRT R10, R10 ;  /* 0x0000000a000a7308 */ /* 0x000ee20000002000 */
[----:B--2---:R-:W-:Y:S01]  /*1e50*/  FMUL.FTZ R2, R13, R2 ;  /* 0x000000020d027220 */ /* 0x004fe20000410000 */
[----:B0-----:R-:W-:-:S04]  /*1e60*/  ISETP.GE.AND P0, PT, R0, UR5, PT ;  /* 0x0000000500007c0c */ /* 0x001fc8000bf06270 */
[----:B------:R-:W-:Y:S02]  /*1e70*/  F2FP.F16.F32.PACK_AB R2, RZ, R2 ;  /* 0x00000002ff02723e */ /* 0x000fe400000000ff */
[----:B---3--:R-:W0:Y:S03]  /*1e80*/  MUFU.RCP R11, R10 ;  /* 0x0000000a000b7308 */ /* 0x008e260000001000 */
[----:B------:R1:W-:Y:S01]  /*1e90*/  STG.E.U16 desc[UR8][R6.64], R2 ;  /* 0x0000000206007986 */ /* 0x0003e2000c101508 */
[----:B0-----:R-:W-:-:S05]  /*1ea0*/  FADD.FTZ R11, R11, -RZ ;  /* 0x800000ff0b0b7221 */ /* 0x001fca0000010000 */
[----:B------:R-:W-:-:S05]  /*1eb0*/  F2FP.F16.F32.PACK_AB R11, RZ, R11 ;  /* 0x0000000bff0b723e */ /* 0x000fca00000000ff */
[----:B------:R1:W-:Y:S01]  /*1ec0*/  STG.E.U16 desc[UR8][R4.64], R11 ;  /* 0x0000000b04007986 */ /* 0x0003e2000c101508 */
[----:B------:R-:W-:Y:S05]  /*1ed0*/  @!P0 BRA `(.L_x_609) ;  /* 0xffffffe000e48947 */ /* 0x000fea000383ffff */
[----:B------:R-:W-:Y:S05]  /*1ee0*/  EXIT ;  /* 0x000000000000794d */ /* 0x000fea0003800000 */
.L_x_610:
        /* <DEDUP_REMOVED lines=9> */
.L_x_781:


//--------------------- .text._Z23welford_kernel_parallelIfEvPKT_S2_PKiPS0_S5_S5_iif --------------------------
	.section	.text._Z23welford_kernel_parallelIfEvPKT_S2_PKiPS0_S5_S5_iif,"ax",@progbits
	.align	128
        .global         _Z23welford_kernel_parallelIfEvPKT_S2_PKiPS0_S5_S5_iif
        .type           _Z23welford_kernel_parallelIfEvPKT_S2_PKiPS0_S5_S5_iif,@function
        .size           _Z23welford_kernel_parallelIfEvPKT_S2_PKiPS0_S5_S5_iif,(.L_x_782 - _Z23welford_kernel_parallelIfEvPKT_S2_PKiPS0_S5_S5_iif)
        .other          _Z23welford_kernel_parallelIfEvPKT_S2_PKiPS0_S5_S5_iif,@"STO_CUDA_ENTRY STV_DEFAULT"
_Z23welford_kernel_parallelIfEvPKT_S2_PKiPS0_S5_S5_iif:
.text._Z23welford_kernel_parallelIfEvPKT_S2_PKiPS0_S5_S5_iif:
        /* <DEDUP_REMOVED lines=15> */
[----:B------:R-:W-:Y:S01]  /*00f0*/  FMUL R2, RZ, +INF ;  /* 0x7f800000ff027820 */ /* 0x000fe20000400000 */
[----:B------:R-:W1:Y:S08]  /*0100*/  LDC.64 R10, c[0x0][0x398] ;  /* 0x0000e600ff0a7b82 */ /* 0x000e700000000a00 */
[----:B------:R-:W2:Y:S08]  /*0110*/  LDC.64 R12, c[0x0][0x3a0] ;  /* 0x0000e800ff0c7b82 */ /* 0x000eb00000000a00 */
[----:B------:R-:W3:Y:S01]  /*0120*/  LDC.64 R14, c[0x0][0x3a8] ;  /* 0x0000ea00ff0e7b82 */ /* 0x000ee20000000a00 */
[----:B0-----:R-:W-:-:S04]  /*0130*/  FADD.FTZ R2, R2, UR4 ;  /* 0x0000000402027e21 */ /* 0x001fc80008010000 */
[----:B------:R0:W4:Y:S03]  /*0140*/  MUFU.RSQ R17, R2 ;  /* 0x0000000200117308 */ /* 0x0001260000001400 */
.L_x_612:
[----:B------:R-:W-:Y:S02]  /*0150*/  HFMA2 R19, -RZ, RZ, -0.0 , 0 ;  /* 0x80000000ff137431 */ /* 0x000fe400000001ff */
[----:B-1----:R-:W-:-:S04]  /*0160*/  IMAD.WIDE R4, R0, 0x4, R10 ;  /* 0x0000000400047825 */ /* 0x002fc800078e020a */
[C---:B--2---:R-:W-:Y:S01]  /*0170*/  IMAD.WIDE R6, R0.reuse, 0x4, R12 ;  /* 0x0000000400067825 */ /* 0x044fe200078e020c */
[----:B------:R1:W-:Y:S03]  /*0180*/  STG.E desc[UR10][R4.64], RZ ;  /* 0x000000ff04007986 */ /* 0x0003e6000c10190a */
[----:B---3--:R-:W-:Y:S01]  /*0190*/  IMAD.WIDE R8, R0, 0x4, R14 ;  /* 0x0000000400087825 */ /* 0x008fe200078e020e */
[----:B------:R1:W-:Y:S01]  /*01a0*/  STG.E desc[UR10][R6.64], R19 ;  /* 0x0000001306007986 */ /* 0x0003e2000c10190a */
[----:B------:R-:W-:-:S03]  /*01b0*/  IADD3 R0, PT, PT, R3, R0, RZ ;  /* 0x0000000003007210 */ /* 0x000fc60007ffe0ff */
[----:B----4-:R1:W-:Y:S01]  /*01c0*/  STG.E desc[UR10][R8.64], R17 ;  /* 0x0000001108007986 */ /* 0x0103e2000c10190a */
[----:B------:R-:W-:-:S13]  /*01d0*/  ISETP.GE.AND P0, PT, R0, UR6, PT ;  /* 0x0000000600007c0c */ /* 0x000fda000bf06270 */
[----:B-1----:R-:W-:Y:S05]  /*01e0*/  @!P0 BRA `(.L_x_612) ;  /* 0xfffffffc00d88947 */ /* 0x002fea000383ffff */
[----:B------:R-:W-:Y:S05]  /*01f0*/  EXIT ;  /* 0x000000000000794d */ /* 0x000fea0003800000 */
.L_x_611:
[----:B------:R-:W-:Y:S02]  /*0200*/  ULOP3.LUT UR8, UR4, 0x7ffffffc, URZ, 0xc0, !UPT ;  /* 0x7ffffffc04087892 */ /* 0x000fe4000f8ec0ff */
[----:B------:R-:W-:Y:S02]  /*0210*/  ULOP3.LUT UR4, UR4, 0x3, URZ, 0xc0, !UPT ;  /* 0x0000000304047892 */ /* 0x000fe4000f8ec0ff */
[----:B------:R-:W-:-:S12]  /*0220*/  UIADD3 UR9, UPT, UPT, -UR8, URZ, URZ ;  /* 0x000000ff08097290 */ /* 0x000fd8000fffe1ff */
.L_x_617:
[----:B------:R-:W0:Y:S01]  /*0230*/  LDC R2, c[0x0][0x3b0] ;  /* 0x0000ec00ff027b82 */ /* 0x000e220000000800 */
[----:B------:R-:W-:Y:S01]  /*0240*/  HFMA2 R4, -RZ, RZ, 0, 0 ;  /* 0x00000000ff047431 */ /* 0x000fe200000001ff */
[----:B------:R-:W-:Y:S01]  /*0250*/  MOV R26, RZ ;  /* 0x000000ff001a7202 */ /* 0x000fe20000000f00 */
[----:B------:R-:W-:Y:S01]  /*0260*/  HFMA2 R12, -RZ, RZ, 0, 0 ;  /* 0x00000000ff0c7431 */ /* 0x000fe200000001ff */
[----:B------:R-:W-:Y:S02]  /*0270*/  MOV R5, R0 ;  /* 0x0000000000057202 */ /* 0x000fe40000000f00 */
[----:B------:R-:W-:Y:S02]  /*0280*/  MOV R7, RZ ;  /* 0x000000ff00077202 */ /* 0x000fe40000000f00 */
[----:B0-----:R-:W-:-:S13]  /*0290*/  ISETP.GE.U32.AND P0, PT, R2, 0x4, PT ;  /* 0x000000040200780c */ /* 0x001fda0003f06070 */
[----:B------:R-:W-:Y:S05]  /*02a0*/  @!P0 BRA `(.L_x_613) ;  /* 0x00000004009c8947 */ /* 0x000fea0003800000 */
[----:B------:R-:W0:Y:S01]  /*02b0*/  LDCU.64 UR6, c[0x0][0x390] ;  /* 0x00007200ff0677ac */ /* 0x000e220008000a00 */
[----:B------:R-:W1:Y:S01]  /*02c0*/  LDC R6, c[0x0][0x3b4] ;  /* 0x0000ed00ff067b82 */ /* 0x000e620000000800 */
[----:B------:R-:W-:Y:S02]  /*02d0*/  MOV R12, RZ ;  /* 0x000000ff000c7202 */ /* 0x000fe40000000f00 */
[----:B------:R-:W-:Y:S02]  /*02e0*/  MOV R26, RZ ;  /* 0x000000ff001a7202 */ /* 0x000fe40000000f00 */
[----:B------:R-:W-:Y:S02]  /*02f0*/  MOV R5, R0 ;  /* 0x0000000000057202 */ /* 0x000fe40000000f00 */
[----:B------:R-:W-:Y:S01]  /*0300*/  MOV R8, UR9 ;  /* 0x0000000900087c02 */ /* 0x000fe20008000f00 */
[----:B------:R-:W2:Y:S08]  /*0310*/  LDC.64 R14, c[0x0][0x380] ;  /* 0x0000e000ff0e7b82 */ /* 0x000eb00000000a00 */
[----:B------:R-:W3:Y:S01]  /*0320*/  LDC.64 R16, c[0x0][0x388] ;  /* 0x0000e200ff107b82 */ /* 0x000ee20000000a00 */
[----:B0-----:R-:W-:-:S04]  /*0330*/  UIADD3 UR5, UP0, UPT, UR6, 0x8, URZ ;  /* 0x0000000806057890 */ /* 0x001fc8000ff1e0ff */
[----:B------:R-:W-:Y:S02]  /*0340*/  UIADD3.X UR6, UPT, UPT, URZ, UR7, URZ, UP0, !UPT ;  /* 0x00000007ff067290 */ /* 0x000fe400087fe4ff */
[----:B------:R-:W-:-:S04]  /*0350*/  MOV R10, UR5 ;  /* 0x00000005000a7c02 */ /* 0x000fc80008000f00 */
[----:B------:R-:W-:-:S07]  /*0360*/  MOV R11, UR6 ;  /* 0x00000006000b7c02 */ /* 0x000fce0008000f00 */
.L_x_614:
[C---:B--2---:R-:W-:Y:S01]  /*0370*/  IMAD.WIDE R22, R5.reuse, 0x4, R14 ;  /* 0x0000000405167825 */ /* 0x044fe200078e020e */
[----:B------:R-:W2:Y:S04]  /*0380*/  LDG.E.CONSTANT R9, desc[UR10][R10.64+-0x8] ;  /* 0xfffff80a0a097981 */ /* 0x000ea8000c1e9900 */
[----:B------:R-:W4:Y:S01]  /*0390*/  LDG.E.CONSTANT R27, desc[UR10][R22.64] ;  /* 0x0000000a161b7981 */ /* 0x000f22000c1e9900 */
[----:B---3--:R-:W-:-:S03]  /*03a0*/  IMAD.WIDE R20, R5, 0x4, R16 ;  /* 0x0000000405147825 */ /* 0x008fc600078e0210 */
[----:B------:R-:W3:Y:S01]  /*03b0*/  LDG.E.CONSTANT R24, desc[UR10][R10.64+-0x4] ;  /* 0xfffffc0a0a187981 */ /* 0x000ee2000c1e9900 */
[----:B-1----:R-:W-:-:S03]  /*03c0*/  IMAD.WIDE R18, R6, 0x4, R22 ;  /* 0x0000000406127825 */ /* 0x002fc600078e0216 */
[----:B------:R4:W5:Y:S04]  /*03d0*/  LDG.E.CONSTANT R25, desc[UR10][R20.64] ;  /* 0x0000000a14197981 */ /* 0x000968000c1e9900 */
[----:B------:R-:W5:Y:S01]  /*03e0*/  LDG.E.CONSTANT R4, desc[UR10][R18.64] ;  /* 0x0000000a12047981 */ /* 0x000f62000c1e9900 */
[-C--:B------:R-:W-:Y:S02]  /*03f0*/  I2FP.F32.S32 R29, R12.reuse ;  /* 0x0000000c001d7245 */ /* 0x080fe40000201400 */
[----:B--2---:R-:W-:Y:S02]  /*0400*/  I2FP.F32.S32 R28, R9 ;  /* 0x00000009001c7245 */ /* 0x004fe40000201400 */
[----:B------:R-:W-:Y:S01]  /*0410*/  IADD3 R9, PT, PT, R9, R12, RZ ;  /* 0x0000000c09097210 */ /* 0x000fe20007ffe0ff */
[----:B------:R-:W-:-:S04]  /*0420*/  IMAD.WIDE R12, R6, 0x4, R20 ;  /* 0x00000004060c7825 */ /* 0x000fc800078e0214 */
[----:B----4-:R-:W-:Y:S01]  /*0430*/  FMUL.FTZ R20, R28, R27 ;  /* 0x0000001b1c147220 */ /* 0x010fe20000410000 */
[----:B------:R-:W-:-:S03]  /*0440*/  FADD.FTZ R27, -R27, R26 ;  /* 0x0000001a1b1b7221 */ /* 0x000fc60000010100 */
[----:B------:R-:W-:Y:S02]  /*0450*/  FFMA.FTZ R23, R29, R26, R20 ;  /* 0x0000001a1d177223 */ /* 0x000fe40000010014 */
[----:B------:R0:W2:Y:S01]  /*0460*/  LDG.E.CONSTANT R26, desc[UR10][R12.64] ;  /* 0x0000000a0c1a7981 */ /* 0x0000a2000c1e9900 */
[----:B------:R-:W-:-:S04]  /*0470*/  FMUL.FTZ R27, R27, R27 ;  /* 0x0000001b1b1b7220 */ /* 0x000fc80000410000 */
[----:B------:R-:W-:-:S04]  /*0480*/  FMUL.FTZ R20, R28, R27 ;  /* 0x0000001b1c147220 */ /* 0x000fc80000410000 */
[----:B------:R-:W-:Y:S01]  /*0490*/  FMUL.FTZ R29, R29, R20 ;  /* 0x000000141d1d7220 */ /* 0x000fe20000410000 */
[----:B------:R-:W-:-:S04]  /*04a0*/  VIMNMX R20, PT, PT, R9, 0x1, !PT ;  /* 0x0000000109147848 */ /* 0x000fc80007fe0100 */
[----:B------:R-:W-:-:S06]  /*04b0*/  I2FP.F32.U32 R20, R20 ;  /* 0x0000001400147245 */ /* 0x000fcc0000201000 */
[----:B------:R-:W1:Y:S01]  /*04c0*/  MUFU.RCP R20, R20 ;  /* 0x0000001400147308 */ /* 0x000e620000001000 */
[-C--:B---3--:R-:W-:Y:S02]  /*04d0*/  I2FP.F32.S32 R27, R24.reuse ;  /* 0x00000018001b7245 */ /* 0x088fe40000201400 */
[----:B------:R-:W-:Y:S01]  /*04e0*/  IADD3 R24, PT, PT, R9, R24, RZ ;  /* 0x0000001809187210 */ /* 0x000fe20007ffe0ff */
[C---:B-1----:R-:W-:Y:S01]  /*04f0*/  FMUL.FTZ R22, R20.reuse, R29 ;  /* 0x0000001d14167220 */ /* 0x042fe20000410000 */
[----:B------:R-:W-:-:S03]  /*0500*/  FMUL.FTZ R23, R20, R23 ;  /* 0x0000001714177220 */ /* 0x000fc60000410000 */
[----:B-----5:R-:W-:Y:S01]  /*0510*/  FFMA.FTZ R22, R25, R28, R22 ;  /* 0x0000001c19167223 */ /* 0x020fe20000010016 */
[----:B------:R-:W-:Y:S01]  /*0520*/  I2FP.F32.S32 R25, R9 ;  /* 0x0000000900197245 */ /* 0x000fe20000201400 */
[----:B------:R-:W-:Y:S01]  /*0530*/  FADD.FTZ R21, R23, -R4 ;  /* 0x8000000417157221 */ /* 0x000fe20000010000 */
[----:B------:R-:W3:Y:S03]  /*0540*/  LDG.E.CONSTANT R9, desc[UR10][R10.64] ;  /* 0x0000000a0a097981 */ /* 0x000ee6000c1e9900 */
[----:B------:R-:W-:Y:S01]  /*0550*/  FMUL.FTZ R28, R21, R21 ;  /* 0x00000015151c7220 */ /* 0x000fe20000410000 */
[----:B------:R-:W-:-:S03]  /*0560*/  FMUL.FTZ R4, R27, R4 ;  /* 0x000000041b047220 */ /* 0x000fc60000410000 */
[----:B------:R-:W-:Y:S01]  /*0570*/  FMUL.FTZ R28, R27, R28 ;  /* 0x0000001c1b1c7220 */ /* 0x000fe20000410000 */
[----:B------:R-:W-:Y:S01]  /*0580*/  FFMA.FTZ R23, R23, R25, R4 ;  /* 0x0000001917177223 */ /* 0x000fe20000010004 */
[----:B------:R-:W-:-:S04]  /*0590*/  IMAD.WIDE R18, R6, 0x4, R18 ;  /* 0x0000000406127825 */ /* 0x000fc800078e0212 */
[----:B------:R-:W-:Y:S01]  /*05a0*/  FMUL.FTZ R25, R25, R28 ;  /* 0x0000001c19197220 */ /* 0x000fe20000410000 */
[----:B------:R-:W-:Y:S01]  /*05b0*/  VIMNMX R28, PT, PT, R24, 0x1, !PT ;  /* 0x00000001181c7848 */ /* 0x000fe20007fe0100 */
[----:B------:R2:W4:Y:S03]  /*05c0*/  LDG.E.CONSTANT R4, desc[UR10][R18.64] ;  /* 0x0000000a12047981 */ /* 0x000526000c1e9900 */
[----:B------:R-:W-:Y:S02]  /*05d0*/  I2FP.F32.U32 R29, R28 ;  /* 0x0000001c001d7245 */ /* 0x000fe40000201000 */
[----:B------:R-:W5:Y:S01]  /*05e0*/  LDG.E.CONSTANT R28, desc[UR10][R10.64+0x4] ;  /* 0x0000040a0a1c7981 */ /* 0x000f62000c1e9900 */
[----:B------:R-:W-:-:S03]  /*05f0*/  IMAD.WIDE R20, R6, 0x4, R18 ;  /* 0x0000000406147825 */ /* 0x000fc600078e0212 */
[----:B------:R-:W1:Y:S03]  /*0600*/  MUFU.RCP R29, R29 ;  /* 0x0000001d001d7308 */ /* 0x000e660000001000 */
[----:B------:R-:W5:Y:S01]  /*0610*/  LDG.E.CONSTANT R20, desc[UR10][R20.64] ;  /* 0x0000000a14147981 */ /* 0x000f62000c1e9900 */
[----:B0-----:R-:W-:-:S04]  /*0620*/  IMAD.WIDE R12, R6, 0x4, R12 ;  /* 0x00000004060c7825 */ /* 0x001fc800078e020c */
[----:B-1----:R-:W-:-:S04]  /*0630*/  FMUL.FTZ R25, R29, R25 ;  /* 0x000000191d197220 */ /* 0x002fc80000410000 */
[----:B--2---:R-:W-:Y:S01]  /*0640*/  FFMA.FTZ R18, R26, R27, R25 ;  /* 0x0000001b1a127223 */ /* 0x004fe20000010019 */
[----:B------:R-:W-:Y:S01]  /*0650*/  IMAD.WIDE R26, R6, 0x4, R12 ;  /* 0x00000004061a7825 */ /* 0x000fe200078e020c */
[----:B------:R5:W2:Y:S05]  /*0660*/  LDG.E.CONSTANT R25, desc[UR10][R12.64] ;  /* 0x0000000a0c197981 */ /* 0x000aaa000c1e9900 */
[----:B------:R-:W2:Y:S01]  /*0670*/  LDG.E.CONSTANT R26, desc[UR10][R26.64] ;  /* 0x0000000a1a1a7981 */ /* 0x000ea2000c1e9900 */
[----:B------:R-:W-:Y:S01]  /*0680*/  FADD.FTZ R22, R22, R7 ;  /* 0x0000000716167221 */ /* 0x000fe20000010000 */
[----:B------:R-:W-:-:S03]  /*0690*/  FMUL.FTZ R23, R29, R23 ;  /* 0x000000171d177220 */ /* 0x000fc60000410000 */
[----:B------:R-:W-:Y:S01]  /*06a0*/  FADD.FTZ R18, R22, R18 ;  /* 0x0000001216127221 */ /* 0x000fe20000010000 */
[----:B---3--:R-:W-:-:S04]  /*06b0*/  IADD3 R19, PT, PT, R24, R9, RZ ;  /* 0x0000000918137210 */ /* 0x008fc80007ffe0ff */
[----:B------:R-:W-:-:S04]  /*06c0*/  VIMNMX R7, PT, PT, R19, 0x1, !PT ;  /* 0x0000000113077848 */ /* 0x000fc80007fe0100 */
[----:B------:R-:W-:Y:S02]  /*06d0*/  I2FP.F32.U32 R7, R7 ;  /* 0x0000000700077245 */ /* 0x000fe40000201000 */
[----:B------:R-:W-:-:S04]  /*06e0*/  I2FP.F32.S32 R9, R9 ;  /* 0x0000000900097245 */ /* 0x000fc80000201400 */
[----:B------:R-:W0:Y:S01]  /*06f0*/  MUFU.RCP R7, R7 ;  /* 0x0000000700077308 */ /* 0x000e220000001000 */
[----:B----4-:R-:W-:Y:S01]  /*0700*/  FMUL.FTZ R22, R9, R4 ;  /* 0x0000000409167220 */ /* 0x010fe20000410000 */
[----:B------:R-:W-:Y:S01]  /*0710*/  FADD.FTZ R4, R23, -R4 ;  /* 0x8000000417047221 */ /* 0x000fe20000010000 */
[----:B-----5:R-:W-:Y:S02]  /*0720*/  IADD3 R12, PT, PT, R19, R28, RZ ;  /* 0x0000001c130c7210 */ /* 0x020fe40007ffe0ff */
[----:B------:R-:W-:Y:S01]  /*0730*/  I2FP.F32.S32 R24, R24 ;  /* 0x0000001800187245 */ /* 0x000fe20000201400 */
[----:B------:R-:W-:Y:S01]  /*0740*/  FMUL.FTZ R4, R4, R4 ;  /* 0x0000000404047220 */ /* 0x000fe20000410000 */
[----:B------:R-:W-:-:S03]  /*0750*/  VIMNMX R13, PT, PT, R12, 0x1, !PT ;  /* 0x000000010c0d7848 */ /* 0x000fc60007fe0100 */
[----:B------:R-:W-:Y:S01]  /*0760*/  FFMA.FTZ R22, R23, R24, R22 ;  /* 0x0000001817167223 */ /* 0x000fe20000010016 */
[----:B------:R-:W-:Y:S01]  /*0770*/  FMUL.FTZ R21, R9, R4 ;  /* 0x0000000409157220 */ /* 0x000fe20000410000 */
[----:B------:R-:W-:Y:S02]  /*0780*/  I2FP.F32.U32 R4, R13 ;  /* 0x0000000d00047245 */ /* 0x000fe40000201000 */
[----:B0-----:R-:W-:-:S04]  /*0790*/  FMUL.FTZ R13, R7, R22 ;  /* 0x00000016070d7220 */ /* 0x001fc80000410000 */
[----:B------:R-:W0:Y:S01]  /*07a0*/  MUFU.RCP R4, R4 ;  /* 0x0000000400047308 */ /* 0x000e220000001000 */
[----:B------:R-:W-:Y:S01]  /*07b0*/  FADD.FTZ R22, R13, -R20 ;  /* 0x800000140d167221 */ /* 0x000fe20000010000 */
[----:B------:R-:W-:Y:S01]  /*07c0*/  FMUL.FTZ R24, R24, R21 ;  /* 0x0000001518187220 */ /* 0x000fe20000410000 */
[----:B------:R-:W-:Y:S02]  /*07d0*/  I2FP.F32.S32 R21, R28 ;  /* 0x0000001c00157245 */ /* 0x000fe40000201400 */
[----:B------:R-:W-:Y:S01]  /*07e0*/  FMUL.FTZ R28, R22, R22 ;  /* 0x00000016161c7220 */ /* 0x000fe20000410000 */
[----:B------:R-:W-:Y:S01]  /*07f0*/  IADD3 R8, PT, PT, R8, 0x4, RZ ;  /* 0x0000000408087810 */ /* 0x000fe20007ffe0ff */
[----:B------:R-:W-:Y:S01]  /*0800*/  FMUL.FTZ R24, R7, R24 ;  /* 0x0000001807187220 */ /* 0x000fe20000410000 */
[----:B------:R-:W-:Y:S01]  /*0810*/  I2FP.F32.S32 R22, R19 ;  /* 0x0000001300167245 */ /* 0x000fe20000201400 */
[----:B------:R-:W-:Y:S01]  /*0820*/  FMUL.FTZ R7, R21, R28 ;  /* 0x0000001c15077220 */ /* 0x000fe20000410000 */
[----:B------:R-:W-:-:S03]  /*0830*/  ISETP.NE.AND P0, PT, R8, RZ, PT ;  /* 0x000000ff0800720c */ /* 0x000fc60003f05270 */
[----:B------:R-:W-:Y:S01]  /*0840*/  FMUL.FTZ R7, R22, R7 ;  /* 0x0000000716077220 */ /* 0x000fe20000410000 */
[----:B------:R-:W-:-:S03]  /*0850*/  FMUL.FTZ R20, R21, R20 ;  /* 0x0000001415147220 */ /* 0x000fc60000410000 */
[----:B0-----:R-:W-:Y:S01]  /*0860*/  FMUL.FTZ R7, R4, R7 ;  /* 0x0000000704077220 */ /* 0x001fe20000410000 */
[----:B------:R-:W-:Y:S01]  /*0870*/  FFMA.FTZ R13, R13, R22, R20 ;  /* 0x000000160d0d7223 */ /* 0x000fe20000010014 */
[----:B------:R-:W-:Y:S02]  /*0880*/  IADD3 R10, P1, PT, R10, 0x10, RZ ;  /* 0x000000100a0a7810 */ /* 0x000fe40007f3e0ff */
[----:B------:R-:W-:Y:S02]  /*0890*/  LEA R5, R6, R5, 0x2 ;  /* 0x0000000506057211 */ /* 0x000fe400078e10ff */
[----:B------:R-:W-:Y:S01]  /*08a0*/  IADD3.X R11, PT, PT, RZ, R11, RZ, P1, !PT ;  /* 0x0000000bff0b7210 */ /* 0x000fe20000ffe4ff */
[----:B--2---:R-:W-:-:S04]  /*08b0*/  FFMA.FTZ R25, R25, R9, R24 ;  /* 0x0000000919197223 */ /* 0x004fc80000010018 */
[----:B------:R-:W-:Y:S01]  /*08c0*/  FADD.FTZ R18, R18, R25 ;  /* 0x0000001912127221 */ /* 0x000fe20000010000 */
[----:B------:R-:W-:Y:S01]  /*08d0*/  FFMA.FTZ R7, R26, R21, R7 ;  /* 0x000000151a077223 */ /* 0x000fe20000010007 */
[----:B------:R-:W-:-:S03]  /*08e0*/  FMUL.FTZ R26, R4, R13 ;  /* 0x0000000d041a7220 */ /* 0x000fc60000410000 */
[----:B------:R-:W-:Y:S01]  /*08f0*/  FADD.FTZ R7, R18, R7 ;  /* 0x0000000712077221 */ /* 0x000fe20000010000 */
[----:B------:R-:W-:Y:S06]  /*0900*/  @P0 BRA `(.L_x_614) ;  /* 0xfffffff800980947 */ /* 0x000fec000383ffff */
[----:B------:R-:W-:-:S07]  /*0910*/  MOV R4, UR8 ;  /* 0x0000000800047c02 */ /* 0x000fce0008000f00 */
.L_x_613:
[----:B------:R-:W-:-:S09]  /*0920*/  UISETP.NE.AND UP0, UPT, UR4, URZ, UPT ;  /* 0x000000ff0400728c */ /* 0x000fd2000bf05270 */
[----:B------:R-:W-:Y:S05]  /*0930*/  BRA.U !UP0, `(.L_x_615) ;  /* 0x0000000508407547 */ /* 0x000fea000b800000 */
[----:B------:R-:W-:Y:S01]  /*0940*/  UISETP.NE.AND UP0, UPT, UR4, 0x1, UPT ;  /* 0x000000010400788c */ /* 0x000fe2000bf05270 */
[----:B------:R-:W-:-:S04]  /*0950*/  LOP3.LUT R2, R2, 0x1, RZ, 0xc0, !PT ;  /* 0x0000000102027812 */ /* 0x000fc800078ec0ff */
[----:B------:R-:W-:-:S04]  /*0960*/  ISETP.NE.U32.AND P0, PT, R2, 0x1, PT ;  /* 0x000000010200780c */ /* 0x000fc80003f05070 */
[----:B------:R-:W-:Y:S09]  /*0970*/  BRA.U !UP0, `(.L_x_616) ;  /* 0x0000000108c47547 */ /* 0x000ff2000b800000 */
[----:B------:R-:W0:Y:S08]  /*0980*/  LDC.64 R16, c[0x0][0x390] ;  /* 0x0000e400ff107b82 */ /* 0x000e300000000a00 */
[----:B------:R-:W1:Y:S08]  /*0990*/  LDC.64 R18, c[0x0][0x380] ;  /* 0x0000e000ff127b82 */ /* 0x000e700000000a00 */
[----:B------:R-:W2:Y:S01]  /*09a0*/  LDC R2, c[0x0][0x3b4] ;  /* 0x0000ed00ff027b82 */ /* 0x000ea20000000800 */
[----:B0-----:R-:W-:-:S07]  /*09b0*/  IMAD.WIDE.U32 R16, R4, 0x4, R16 ;  /* 0x0000000404107825 */ /* 0x001fce00078e0010 */
[----:B------:R-:W0:Y:S01]  /*09c0*/  LDC.64 R8, c[0x0][0x388] ;  /* 0x0000e200ff087b82 */ /* 0x000e220000000a00 */
[----:B------:R-:W3:Y:S01]  /*09d0*/  LDG.E.CONSTANT R11, desc[UR10][R16.64] ;  /* 0x0000000a100b7981 */ /* 0x000ee2000c1e9900 */
[----:B-1----:R-:W-:-:S03]  /*09e0*/  IMAD.WIDE R18, R5, 0x4, R18 ;  /* 0x0000000405127825 */ /* 0x002fc600078e0212 */
[----:B------:R1:W4:Y:S04]  /*09f0*/  LDG.E.CONSTANT R6, desc[UR10][R16.64+0x4] ;  /* 0x0000040a10067981 */ /* 0x000328000c1e9900 */
[----:B------:R-:W5:Y:S01]  /*0a00*/  LDG.E.CONSTANT R13, desc[UR10][R18.64] ;  /* 0x0000000a120d7981 */ /* 0x000f62000c1e9900 */
[----:B--2---:R-:W-:-:S05]  /*0a10*/  IMAD.WIDE R22, R2, 0x4, R18 ;  /* 0x0000000402167825 */ /* 0x004fca00078e0212 */
[----:B------:R-:W2:Y:S01]  /*0a20*/  LDG.E.CONSTANT R10, desc[UR10][R22.64] ;  /* 0x0000000a160a7981 */ /* 0x000ea2000c1e9900 */
[----:B0-----:R-:W-:-:S05]  /*0a30*/  IMAD.WIDE R20, R5, 0x4, R8 ;  /* 0x0000000405147825 */ /* 0x001fca00078e0208 */
[----:B------:R2:W2:Y:S01]  /*0a40*/  LDG.E.CONSTANT R8, desc[UR10][R20.64] ;  /* 0x0000000a14087981 */ /* 0x0004a2000c1e9900 */
[----:B------:R-:W-:-:S05]  /*0a50*/  IMAD.WIDE R24, R2, 0x4, R20 ;  /* 0x0000000402187825 */ /* 0x000fca00078e0214 */
[----:B------:R-:W2:Y:S01]  /*0a60*/  LDG.E.CONSTANT R9, desc[UR10][R24.64] ;  /* 0x0000000a18097981 */ /* 0x000ea2000c1e9900 */
[----:B-1----:R-:W-:Y:S02]  /*0a70*/  I2FP.F32.S32 R16, R12 ;  /* 0x0000000c00107245 */ /* 0x002fe40000201400 */
[----:B------:R-:W-:Y:S02]  /*0a80*/  LEA R5, R2, R5, 0x1 ;  /* 0x0000000502057211 */ /* 0x000fe400078e08ff */
[----:B------:R-:W-:Y:S02]  /*0a90*/  IADD3 R4, PT, PT, R4, 0x2, RZ ;  /* 0x0000000204047810 */ /* 0x000fe40007ffe0ff */
[-C--:B---3--:R-:W-:Y:S02]  /*0aa0*/  IADD3 R15, PT, PT, R12, R11.reuse, RZ ;  /* 0x0000000b0c0f7210 */ /* 0x088fe40007ffe0ff */
[----:B------:R-:W-:Y:S02]  /*0ab0*/  I2FP.F32.S32 R11, R11 ;  /* 0x0000000b000b7245 */ /* 0x000fe40000201400 */
[----:B------:R-:W-:-:S02]  /*0ac0*/  VIMNMX R14, PT, PT, R15, 0x1, !PT ;  /* 0x000000010f0e7848 */ /* 0x000fc40007fe0100 */
[----:B----4-:R-:W-:Y:S02]  /*0ad0*/  IADD3 R12, PT, PT, R15, R6, RZ ;  /* 0x000000060f0c7210 */ /* 0x010fe40007ffe0ff */
[----:B------:R-:W-:Y:S01]  /*0ae0*/  I2FP.F32.U32 R14, R14 ;  /* 0x0000000e000e7245 */ /* 0x000fe20000201000 */
[----:B-----5:R-:W-:Y:S01]  /*0af0*/  FMUL.FTZ R17, R11, R13 ;  /* 0x0000000d0b117220 */ /* 0x020fe20000410000 */
[----:B------:R-:W-:Y:S02]  /*0b00*/  VIMNMX R18, PT, PT, R12, 0x1, !PT ;  /* 0x000000010c127848 */ /* 0x000fe40007fe0100 */
[----:B------:R-:W-:Y:S01]  /*0b10*/  I2FP.F32.S32 R6, R6 ;  /* 0x0000000600067245 */ /* 0x000fe20000201400 */
[C---:B------:R-:W-:Y:S01]  /*0b20*/  FFMA.FTZ R17, R26.reuse, R16, R17 ;  /* 0x000000101a117223 */ /* 0x040fe20000010011 */
[----:B------:R-:W0:Y:S01]  /*0b30*/  MUFU.RCP R14, R14 ;  /* 0x0000000e000e7308 */ /* 0x000e220000001000 */
[----:B------:R-:W-:Y:S01]  /*0b40*/  FADD.FTZ R26, R26, -R13 ;  /* 0x8000000d1a1a7221 */ /* 0x000fe20000010000 */
[----:B------:R-:W-:-:S02]  /*0b50*/  I2FP.F32.U32 R19, R18 ;  /* 0x0000001200137245 */ /* 0x000fc40000201000 */
[----:B------:R-:W-:Y:S01]  /*0b60*/  I2FP.F32.S32 R15, R15 ;  /* 0x0000000f000f7245 */ /* 0x000fe20000201400 */
[----:B------:R-:W-:-:S03]  /*0b70*/  FMUL.FTZ R18, R26, R26 ;  /* 0x0000001a1a127220 */ /* 0x000fc60000410000 */
[----:B------:R-:W1:Y:S01]  /*0b80*/  MUFU.RCP R26, R19 ;  /* 0x00000013001a7308 */ /* 0x000e620000001000 */
[----:B0-----:R-:W-:Y:S01]  /*0b90*/  FMUL.FTZ R13, R14, R17 ;  /* 0x000000110e0d7220 */ /* 0x001fe20000410000 */
[----:B------:R-:W-:-:S03]  /*0ba0*/  FMUL.FTZ R17, R11, R18 ;  /* 0x000000120b117220 */ /* 0x000fc60000410000 */
[C---:B--2---:R-:W-:Y:S01]  /*0bb0*/  FADD.FTZ R20, R13.reuse, -R10 ;  /* 0x8000000a0d147221 */ /* 0x044fe20000010000 */
[----:B------:R-:W-:Y:S01]  /*0bc0*/  FMUL.FTZ R17, R16, R17 ;  /* 0x0000001110117220 */ /* 0x000fe20000410000 */
[----:B------:R-:W-:Y:S02]  /*0bd0*/  FMUL.FTZ R10, R6, R10 ;  /* 0x0000000a060a7220 */ /* 0x000fe40000410000 */
[----:B------:R-:W-:Y:S01]  /*0be0*/  FMUL.FTZ R21, R20, R20 ;  /* 0x0000001414157220 */ /* 0x000fe20000410000 */
[----:B------:R-:W-:Y:S01]  /*0bf0*/  FMUL.FTZ R17, R14, R17 ;  /* 0x000000110e117220 */ /* 0x000fe20000410000 */
[----:B------:R-:W-:Y:S02]  /*0c00*/  FFMA.FTZ R13, R13, R15, R10 ;  /* 0x0000000f0d0d7223 */ /* 0x000fe4000001000a */
[----:B------:R-:W-:Y:S01]  /*0c10*/  FMUL.FTZ R16, R6, R21 ;  /* 0x0000001506107220 */ /* 0x000fe20000410000 */
[----:B------:R-:W-:-:S03]  /*0c20*/  FFMA.FTZ R8, R8, R11, R17 ;  /* 0x0000000b08087223 */ /* 0x000fc60000010011 */
[----:B------:R-:W-:Y:S01]  /*0c30*/  FMUL.FTZ R21, R15, R16 ;  /* 0x000000100f157220 */ /* 0x000fe20000410000 */
[----:B------:R-:W-:-:S03]  /*0c40*/  FADD.FTZ R7, R7, R8 ;  /* 0x0000000807077221 */ /* 0x000fc60000010000 */
[C---:B-1----:R-:W-:Y:S01]  /*0c50*/  FMUL.FTZ R14, R26.reuse, R21 ;  /* 0x000000151a0e7220 */ /* 0x042fe20000410000 */
[----:B------:R-:W-:-:S03]  /*0c60*/  FMUL.FTZ R26, R26, R13 ;  /* 0x0000000d1a1a7220 */ /* 0x000fc60000410000 */
[----:B------:R-:W-:-:S04]  /*0c70*/  FFMA.FTZ R14, R9, R6, R14 ;  /* 0x00000006090e7223 */ /* 0x000fc8000001000e */
[----:B------:R-:W-:-:S07]  /*0c80*/  FADD.FTZ R7, R7, R14 ;  /* 0x0000000e07077221 */ /* 0x000fce0000010000 */
.L_x_616:
[----:B------:R-:W-:Y:S05]  /*0c90*/  @P0 BRA `(.L_x_615) ;  /* 0x0000000000680947 */ /* 0x000fea0003800000 */
[----:B------:R-:W0:Y:S08]  /*0ca0*/  LDC.64 R8, c[0x0][0x390] ;  /* 0x0000e400ff087b82 */ /* 0x000e300000000a00 */
[----:B------:R-:W1:Y:S08]  /*0cb0*/  LDC.64 R10, c[0x0][0x380] ;  /* 0x0000e000ff0a7b82 */ /* 0x000e700000000a00 */
[----:B------:R-:W2:Y:S01]  /*0cc0*/  LDC.64 R14, c[0x0][0x388] ;  /* 0x0000e200ff0e7b82 */ /* 0x000ea20000000a00 */
[----:B0-----:R-:W-:-:S06]  /*0cd0*/  IMAD.WIDE.U32 R8, R4, 0x4, R8 ;  /* 0x0000000404087825 */ /* 0x001fcc00078e0008 */
[----:B------:R-:W3:Y:S01]  /*0ce0*/  LDG.E.CONSTANT R9, desc[UR10][R8.64] ;  /* 0x0000000a08097981 */ /* 0x000ee2000c1e9900 */
[----:B-1----:R-:W-:-:S06]  /*0cf0*/  IMAD.WIDE R10, R5, 0x4, R10 ;  /* 0x00000004050a7825 */ /* 0x002fcc00078e020a */
[----:B------:R-:W4:Y:S01]  /*0d00*/  LDG.E.CONSTANT R10, desc[UR10][R10.64] ;  /* 0x0000000a0a0a7981 */ /* 0x000f22000c1e9900 */
[----:B--2---:R-:W-:-:S06]  /*0d10*/  IMAD.WIDE R4, R5, 0x4, R14 ;  /* 0x0000000405047825 */ /* 0x004fcc00078e020e */
[----:B------:R0:W2:Y:S01]  /*0d20*/  LDG.E.CONSTANT R4, desc[UR10][R4.64] ;  /* 0x0000000a04047981 */ /* 0x0000a2000c1e9900 */
[-C--:B---3--:R-:W-:Y:S02]  /*0d30*/  IADD3 R2, PT, PT, R12, R9.reuse, RZ ;  /* 0x000000090c027210 */ /* 0x088fe40007ffe0ff */
[----:B------:R-:W-:Y:S02]  /*0d40*/  I2FP.F32.S32 R9, R9 ;  /* 0x0000000900097245 */ /* 0x000fe40000201400 */
[----:B------:R-:W-:-:S04]  /*0d50*/  VIMNMX R6, PT, PT, R2, 0x1, !PT ;  /* 0x0000000102067848 */ /* 0x000fc80007fe0100 */
[----:B------:R-:W-:Y:S01]  /*0d60*/  I2FP.F32.U32 R6, R6 ;  /* 0x0000000600067245 */ /* 0x000fe20000201000 */
[----:B----4-:R-:W-:Y:S01]  /*0d70*/  FADD.FTZ R13, R26, -R10 ;  /* 0x8000000a1a0d7221 */ /* 0x010fe20000010000 */
[----:B0-----:R-:W-:-:S03]  /*0d80*/  FMUL.FTZ R5, R9, R10 ;  /* 0x0000000a09057220 */ /* 0x001fc60000410000 */
[----:B------:R-:W-:Y:S01]  /*0d90*/  FMUL.FTZ R8, R13, R13 ;  /* 0x0000000d0d087220 */ /* 0x000fe20000410000 */
[----:B------:R-:W0:Y:S01]  /*0da0*/  MUFU.RCP R6, R6 ;  /* 0x0000000600067308 */ /* 0x000e220000001000 */
[----:B------:R-:W-:Y:S02]  /*0db0*/  I2FP.F32.S32 R13, R12 ;  /* 0x0000000c000d7245 */ /* 0x000fe40000201400 */
[----:B------:R-:W-:Y:S01]  /*0dc0*/  FMUL.FTZ R8, R9, R8 ;  /* 0x0000000809087220 */ /* 0x000fe20000410000 */
[----:B------:R-:W-:Y:S02]  /*0dd0*/  MOV R12, R2 ;  /* 0x00000002000c7202 */ /* 0x000fe40000000f00 */
[----:B------:R-:W-:Y:S01]  /*0de0*/  FFMA.FTZ R5, R26, R13, R5 ;  /* 0x0000000d1a057223 */ /* 0x000fe20000010005 */
[----:B------:R-:W-:-:S04]  /*0df0*/  FMUL.FTZ R11, R13, R8 ;  /* 0x000000080d0b7220 */ /* 0x000fc80000410000 */
[C---:B0-----:R-:W-:Y:S01]  /*0e00*/  FMUL.FTZ R11, R6.reuse, R11 ;  /* 0x0000000b060b7220 */ /* 0x041fe20000410000 */
[----:B------:R-:W-:-:S03]  /*0e10*/  FMUL.FTZ R26, R6, R5 ;  /* 0x00000005061a7220 */ /* 0x000fc60000410000 */
[----:B--2---:R-:W-:-:S04]  /*0e20*/  FFMA.FTZ R4, R4, R9, R11 ;  /* 0x0000000904047223 */ /* 0x004fc8000001000b */
[----:B------:R-:W-:-:S07]  /*0e30*/  FADD.FTZ R7, R7, R4 ;  /* 0x0000000407077221 */ /* 0x000fce0000010000 */
.L_x_615:
[----:B------:R-:W-:Y:S01]  /*0e40*/  I2FP.F32.S32 R6, R12 ;  /* 0x0000000c00067245 */ /* 0x000fe20000201400 */
[----:B------:R-:W0:Y:S01]  /*0e50*/  LDCU UR5, c[0x0][0x3b8] ;  /* 0x00007700ff0577ac */ /* 0x000e220008000800 */
[----:B------:R-:W-:Y:S01]  /*0e60*/  IADD3 R12, PT, PT, R12, -0x1, RZ ;  /* 0xffffffff0c0c7810 */ /* 0x000fe20007ffe0ff */
[----:B------:R-:W1:Y:S01]  /*0e70*/  LDC.64 R10, c[0x0][0x398] ;  /* 0x0000e600ff0a7b82 */ /* 0x000e620000000a00 */
[----:B------:R-:W0:Y:S02]  /*0e80*/  MUFU.RCP R2, R6 ;  /* 0x0000000600027308 */ /* 0x000e240000001000 */
[----:B------:R-:W-:-:S05]  /*0e90*/  I2FP.F32.S32 R12, R12 ;  /* 0x0000000c000c7245 */ /* 0x000fca0000201400 */
[----:B------:R-:W2:Y:S01]  /*0ea0*/  LDC.64 R4, c[0x0][0x3a0] ;  /* 0x0000e800ff047b82 */ /* 0x000ea20000000a00 */
[----:B------:R-:W3:Y:S07]  /*0eb0*/  MUFU.RCP R12, R12 ;  /* 0x0000000c000c7308 */ /* 0x000eee0000001000 */
[----:B------:R-:W4:Y:S01]  /*0ec0*/  LDC.64 R8, c[0x0][0x3a8] ;  /* 0x0000ea00ff087b82 */ /* 0x000f220000000a00 */
[-C--:B0-----:R-:W-:Y:S01]  /*0ed0*/  FFMA.FTZ R2, R2, R7.reuse, UR5 ;  /* 0x0000000502027e23 */ /* 0x081fe20008010007 */
[----:B------:R-:W0:Y:S03]  /*0ee0*/  LDCU UR5, c[0x0][0x3b4] ;  /* 0x00007680ff0577ac */ /* 0x000e260008000800 */
[----:B------:R-:W5:Y:S01]  /*0ef0*/  MUFU.RSQ R15, R2 ;  /* 0x00000002000f7308 */ /* 0x000f620000001400 */
[----:B---3--:R-:W-:Y:S01]  /*0f00*/  FMUL.FTZ R13, R12, R7 ;  /* 0x000000070c0d7220 */ /* 0x008fe20000410000 */
[----:B-1----:R-:W-:-:S04]  /*0f10*/  IMAD.WIDE R6, R0, 0x4, R10 ;  /* 0x0000000400067825 */ /* 0x002fc800078e020a */
[C---:B--2---:R-:W-:Y:S01]  /*0f20*/  IMAD.WIDE R4, R0.reuse, 0x4, R4 ;  /* 0x0000000400047825 */ /* 0x044fe200078e0204 */
[----:B------:R1:W-:Y:S04]  /*0f30*/  STG.E desc[UR10][R6.64], R26 ;  /* 0x0000001a06007986 */ /* 0x0003e8000c10190a */
[----:B------:R1:W-:Y:S01]  /*0f40*/  STG.E desc[UR10][R4.64], R13 ;  /* 0x0000000d04007986 */ /* 0x0003e2000c10190a */
[----:B----4-:R-:W-:Y:S01]  /*0f50*/  IMAD.WIDE R8, R0, 0x4, R8 ;  /* 0x0000000400087825 */ /* 0x010fe200078e0208 */
[----:B------:R-:W-:-:S04]  /*0f60*/  IADD3 R0, PT, PT, R3, R0, RZ ;  /* 0x0000000003007210 */ /* 0x000fc80007ffe0ff */
[----:B-----5:R1:W-:Y:S01]  /*0f70*/  STG.E desc[UR10][R8.64], R15 ;  /* 0x0000000f08007986 */ /* 0x0203e2000c10190a */
[----:B0-----:R-:W-:-:S13]  /*0f80*/  ISETP.GE.AND P0, PT, R0, UR5, PT ;  /* 0x0000000500007c0c */ /* 0x001fda000bf06270 */
[----:B-1----:R-:W-:Y:S05]  /*0f90*/  @!P0 BRA `(.L_x_617) ;  /* 0xfffffff000a48947 */ /* 0x002fea000383ffff */
[----:B------:R-:W-:Y:S05]  /*0fa0*/  EXIT ;  /* 0x000000000000794d */ /* 0x000fea0003800000 */
.L_x_618:
        /* <DEDUP_REMOVED lines=13> */
.L_x_782:


//--------------------- .text._Z25batchnorm_backward_kernelIN3c104HalfEfS1_EvPKT_S4_PKT0_S7_PKT1_S7_S7_PKiPS2_lii --------------------------
	.section	.text._Z25batchnorm_backward_kernelIN3c104HalfEfS1_EvPKT_S4_PKT0_S7_PKT1_S7_S7_PKiPS2_lii,"ax",@progbits
	.align	128
        .global         _Z25batchnorm_backward_kernelIN3c104HalfEfS1_EvPKT_S4_PKT0_S7_PKT1_S7_S7_PKiPS2_lii
        .type           _Z25batchnorm_backward_kernelIN3c104HalfEfS1_EvPKT_S4_PKT0_S7_PKT1_S7_S7_PKiPS2_lii,@function
        .size           _Z25batchnorm_backward_kernelIN3c104HalfEfS1_EvPKT_S4_PKT0_S7_PKT1_S7_S7_PKiPS2_lii,(.L_x_783 - _Z25batchnorm_backward_kernelIN3c104HalfEfS1_EvPKT_S4_PKT0_S7_PKT1_S7_S7_PKiPS2_lii)
        .other          _Z25batchnorm_backward_kernelIN3c104HalfEfS1_EvPKT_S4_PKT0_S7_PKT1_S7_S7_PKiPS2_lii,@"STO_CUDA_ENTRY STV_DEFAULT"
_Z25batchnorm_backward_kernelIN3c104HalfEfS1_EvPKT_S4_PKT0_S7_PKT1_S7_S7_PKiPS2_lii:
.text._Z25batchnorm_backward_kernelIN3c104HalfEfS1_EvPKT_S4_PKT0_S7_PKT1_S7_S7_PKiPS2_lii:
[----:B------:R-:W-:Y:S01]  /*0000*/  LDC R1, c[0x0][0x37c] ;  /* 0x0000df00ff017b82 */ /* 0x000fe20000000800 */
[----:B------:R-:W0:Y:S01]  /*0010*/  LDCU.64 UR8, c[0x0][0x3c8] ;  /* 0x00007900ff0877ac */ /* 0x000e220008000a00 */
[----:B------:R-:W-:Y:S01]  /*0020*/  IMAD.MOV.U32 R4, RZ, RZ, RZ ;  /* 0x000000ffff047224 */ /* 0x000fe200078e00ff */
[----:B------:R-:W1:Y:S01]  /*0030*/  LDCU.64 UR18, c[0x0][0x358] ;  /* 0x00006b00ff1277ac */ /* 0x000e620008000a00 */
[----:B0-----:R-:W-:-:S04]  /*0040*/  UISETP.GE.U32.AND UP0, UPT, UR8, 0x1, UPT ;  /* 0x000000010800788c */ /* 0x001fc8000bf06070 */
[----:B------:R-:W-:-:S09]  /*0050*/  UISETP.GE.AND.EX UP0, UPT, UR9, URZ, UPT, UP0 ;  /* 0x000000ff0900728c */ /* 0x000fd2000bf06300 */
[----:B-1----:R-:W-:Y:S05]  /*0060*/  BRA.U !UP0, `(.L_x_619) ;  /* 0x0000000d08cc7547 */ /* 0x002fea000b800000 */
[----:B------:R-:W-:Y:S01]  /*0070*/  UISETP.GE.U32.AND UP0, UPT, UR8, 0x10, UPT ;  /* 0x000000100800788c */ /* 0x000fe2000bf06070 */
[----:B------:R-:W-:Y:S01]  /*0080*/  IMAD.MOV.U32 R0, RZ, RZ, RZ ;  /* 0x000000ffff007224 */ /* 0x000fe200078e00ff */
        /* <DEDUP_REMOVED lines=9> */
[----:B------:R-:W-:Y:S02]  /*0120*/  IMAD.MOV.U32 R0, RZ, RZ, RZ ;  /* 0x000000ffff007224 */ /* 0x000fe400078e00ff */
[----:B------:R-:W-:Y:S01]  /*0130*/  IMAD.MOV.U32 R3, RZ, RZ, RZ ;  /* 0x000000ffff037224 */ /* 0x000fe200078e00ff */
[----:B------:R-:W-:Y:S02]  /*0140*/  ULOP3.LUT UR4, UR8, 0xfffffff0, URZ, 0xc0, !UPT ;  /* 0xfffffff008047892 */ /* 0x000fe4000f8ec0ff */
[----:B0-----:R-:W-:Y:S02]  /*0150*/  UIADD3 UR5, UP0, UPT, UR6, 0x20, URZ ;  /* 0x0000002006057890 */ /* 0x001fe4000ff1e0ff */
[----:B------:R-:W-:Y:S02]  /*0160*/  ULOP3.LUT UR6, UR9, 0x7fffffff, URZ, 0xc0, !UPT ;  /* 0x7fffffff09067892 */ /* 0x000fe4000f8ec0ff */
[----:B------:R-:W-:-:S02]  /*0170*/  UIADD3.X UR7, UPT, UPT, URZ, UR7, URZ, UP0, !UPT ;  /* 0x00000007ff077290 */ /* 0x000fc400087fe4ff */
[----:B------:R-:W-:Y:S01]  /*0180*/  IMAD.U32 R4, RZ, RZ, UR5 ;  /* 0x00000005ff047e24 */ /* 0x000fe2000f8e00ff */
[----:B------:R-:W-:-:S03]  /*0190*/  UMOV UR5, UR4 ;  /* 0x0000000400057c82 */ /* 0x000fc60008000000 */
[----:B------:R-:W-:Y:S01]  /*01a0*/  IMAD.U32 R5, RZ, RZ, UR7 ;  /* 0x00000007ff057e24 */ /* 0x000fe2000f8e00ff */
[----:B------:R-:W-:-:S06]  /*01b0*/  UMOV UR7, UR6 ;  /* 0x0000000600077c82 */ /* 0x000fcc0008000000 */
.L_x_621:
        /* <DEDUP_REMOVED lines=55> */
.L_x_620:
        /* <DEDUP_REMOVED lines=35> */
[----:B------:R-:W-:Y:S01]  /*0760*/  IMAD.U32 R6, RZ, RZ, UR22 ;  /* 0x00000016ff067e24 */ /* 0x000fe2000f8e00ff */
        /* <DEDUP_REMOVED lines=16> */
[----:B------:R-:W-:Y:S01]  /*0870*/  IMAD.U32 R8, RZ, RZ, UR20 ;  /* 0x00000014ff087e24 */ /* 0x000fe2000f8e00ff */
[----:B------:R-:W-:Y:S01]  /*0880*/  UIADD3.X UR13, UPT, UPT, UR13, UR11, URZ, UP1, !UPT ;  /* 0x0000000b0d0d7290 */ /* 0x000fe20008ffe4ff */
[----:B------:R-:W-:Y:S01]  /*0890*/  IMAD.U32 R9, RZ, RZ, UR21 ;  /* 0x00000015ff097e24 */ /* 0x000fe2000f8e00ff */
[----:B------:R-:W-:Y:S01]  /*08a0*/  ULOP3.LUT UR9, UR9, 0x3, URZ, 0xc0, !UPT ;  /* 0x0000000309097892 */ /* 0x000fe2000f8ec0ff */
[----:B------:R-:W-:Y:S01]  /*08b0*/  IMAD.U32 R10, RZ, RZ, UR16 ;  /* 0x00000010ff0a7e24 */ /* 0x000fe2000f8e00ff */
[----:B------:R-:W-:Y:S01]  /*08c0*/  UIADD3 UR7, UP2, UPT, UR7, UR10, URZ ;  /* 0x0000000a07077290 */ /* 0x000fe2000ff5e0ff */
[----:B------:R-:W-:Y:S01]  /*08d0*/  IMAD.U32 R11, RZ, RZ, UR17 ;  /* 0x00000011ff0b7e24 */ /* 0x000fe2000f8e00ff */
        /* <DEDUP_REMOVED lines=8> */
[----:B-1----:R-:W-:Y:S02]  /*0960*/  IMAD.U32 R7, RZ, RZ, UR13 ;  /* 0x0000000dff077e24 */ /* 0x002fe4000f8e00ff */
[----:B------:R-:W-:Y:S02]  /*0970*/  IMAD.U32 R5, RZ, RZ, UR15 ;  /* 0x0000000fff057e24 */ /* 0x000fe4000f8e00ff */
[----:B------:R-:W-:Y:S02]  /*0980*/  IMAD.U32 R6, RZ, RZ, UR12 ;  /* 0x0000000cff067e24 */ /* 0x000fe4000f8e00ff */
[----:B---3--:R-:W-:Y:S01]  /*0990*/  IMAD.U32 R8, RZ, RZ, UR7 ;  /* 0x00000007ff087e24 */ /* 0x008fe2000f8e00ff */
[----:B------:R-:W3:Y:S01]  /*09a0*/  LDG.E.CONSTANT R4, desc[UR18][R4.64] ;  /* 0x0000001204047981 */ /* 0x000ee2000c1e9900 */
[----:B-----5:R-:W-:-:S02]  /*09b0*/  IMAD.U32 R11, RZ, RZ, UR11 ;  /* 0x0000000bff0b7e24 */ /* 0x020fc4000f8e00ff */
[----:B------:R-:W-:Y:S01]  /*09c0*/  IMAD.U32 R9, RZ, RZ, UR5 ;  /* 0x00000005ff097e24 */ /* 0x000fe2000f8e00ff */
[----:B------:R-:W3:Y:S01]  /*09d0*/  LDG.E.CONSTANT R7, desc[UR18][R6.64] ;  /* 0x0000001206077981 */ /* 0x000ee2000c1e9900 */
[----:B------:R-:W-:-:S03]  /*09e0*/  IMAD.U32 R10, RZ, RZ, UR10 ;  /* 0x0000000aff0a7e24 */ /* 0x000fc6000f8e00ff */
[----:B------:R-:W5:Y:S04]  /*09f0*/  LDG.E.CONSTANT R8, desc[UR18][R8.64] ;  /* 0x0000001208087981 */ /* 0x000f68000c1e9900 */
[----:B------:R-:W5:Y:S01]  /*0a00*/  LDG.E.CONSTANT R11, desc[UR18][R10.64] ;  /* 0x000000120a0b7981 */ /* 0x000f62000c1e9900 */
[----:B------:R-:W-:Y:S01]  /*0a10*/  UIADD3 UR4, UPT, UPT, UR4, 0x8, URZ ;  /* 0x0000000804047890 */ /* 0x000fe2000fffe0ff */
[----:B------:R-:W-:Y:S01]  /*0a20*/  UMOV UR6, URZ ;  /* 0x000000ff00067c82 */ /* 0x000fe20008000000 */
[--C-:B--2---:R-:W-:Y:S02]  /*0a30*/  IADD3 R14, P0, P1, R2, R0, R13.reuse ;  /* 0x00000000020e7210 */ /* 0x104fe4000791e00d */
        /* <DEDUP_REMOVED lines=15> */
.L_x_623:
        /* <DEDUP_REMOVED lines=21> */
[----:B------:R-:W-:Y:S01]  /*0c80*/  IMAD.U32 R4, RZ, RZ, UR15 ;  /* 0x0000000fff047e24 */ /* 0x000fe2000f8e00ff */
[----:B------:R-:W-:-:S02]  /*0c90*/  UIADD3 UR9, UP1, UPT, UR9, UR10, URZ ;  /* 0x0000000a09097290 */ /* 0x000fc4000ff3e0ff */
[----:B------:R-:W-:Y:S01]  /*0ca0*/  ULOP3.LUT UR12, UR12, 0xfffffffc, URZ, 0xc0, !UPT ;  /* 0xfffffffc0c0c7892 */ /* 0x000fe2000f8ec0ff */
[----:B------:R-:W-:Y:S01]  /*0cb0*/  IMAD.U32 R5, RZ, RZ, UR16 ;  /* 0x00000010ff057e24 */ /* 0x000fe2000f8e00ff */
        /* <DEDUP_REMOVED lines=8> */
[----:B------:R-:W-:Y:S01]  /*0d40*/  IMAD.U32 R7, RZ, RZ, UR7 ;  /* 0x00000007ff077e24 */ /* 0x000fe2000f8e00ff */
[----:B------:R-:W-:Y:S02]  /*0d50*/  UIADD3 UR14, UP1, UPT, UR14, UR10, URZ ;  /* 0x0000000a0e0e7290 */ /* 0x000fe4000ff3e0ff */
[----:B------:R-:W-:Y:S02]  /*0d60*/  UIADD3.X UR13, UPT, UPT, UR13, UR11, URZ, UP2, !UPT ;  /* 0x0000000b0d0d7290 */ /* 0x000fe400097fe4ff */
[----:B------:R-:W-:Y:S01]  /*0d70*/  UIADD3.X UR6, UPT, UPT, UR6, UR11, URZ, UP1, !UPT ;  /* 0x0000000b06067290 */ /* 0x000fe20008ffe4ff */
[----:B------:R-:W2:Y:S01]  /*0d80*/  LDG.E.CONSTANT R6, desc[UR18][R6.64] ;  /* 0x0000001206067981 */ /* 0x000ea2000c1e9900 */
[----:B------:R-:W-:Y:S02]  /*0d90*/  IMAD.U32 R10, RZ, RZ, UR14 ;  /* 0x0000000eff0a7e24 */ /* 0x000fe4000f8e00ff */
[----:B------:R-:W-:-:S02]  /*0da0*/  IMAD.U32 R9, RZ, RZ, UR13 ;  /* 0x0000000dff097e24 */ /* 0x000fc4000f8e00ff */
[----:B------:R-:W-:Y:S02]  /*0db0*/  IMAD.U32 R8, RZ, RZ, UR12 ;  /* 0x0000000cff087e24 */ /* 0x000fe4000f8e00ff */
[----:B------:R-:W-:-:S03]  /*0dc0*/  IMAD.U32 R11, RZ, RZ, UR6 ;  /* 0x00000006ff0b7e24 */ /* 0x000fc6000f8e00ff */
        /* <DEDUP_REMOVED lines=12> */
.L_x_624:
[----:B------:R-:W-:Y:S05]  /*0e90*/  BRA.U !UP0, `(.L_x_622) ;  /* 0x0000000108387547 */ /* 0x000fea000b800000 */
.L_x_625:
[----:B0-----:R-:W-:-:S04]  /*0ea0*/  ULEA UR7, UP0, UR4, UR20, 0x2 ;  /* 0x0000001404077291 */ /* 0x001fc8000f8010ff */
[----:B------:R-:W-:Y:S02]  /*0eb0*/  ULEA.HI.X UR6, UR4, UR21, UR6, 0x2, UP0 ;  /* 0x0000001504067291 */ /* 0x000fe400080f1406 */
[----:B------:R-:W-:-:S04]  /*0ec0*/  IMAD.U32 R4, RZ, RZ, UR7 ;  /* 0x00000007ff047e24 */ /* 0x000fc8000f8e00ff */
[----:B------:R-:W-:-:S05]  /*0ed0*/  IMAD.U32 R5, RZ, RZ, UR6 ;  /* 0x00000006ff057e24 */ /* 0x000fca000f8e00ff */
        /* <DEDUP_REMOVED lines=10> */
.L_x_622:
[----:B------:R-:W-:-:S04]  /*0f80*/  IMAD.MOV.U32 R2, RZ, RZ, R0 ;  /* 0x000000ffff027224 */ /* 0x000fc800078e0000 */
[----:B------:R1:W2:Y:S03]  /*0f90*/  I2F.S64 R4, R2 ;  /* 0x0000000200047312 */ /* 0x0002a60000301400 */
.L_x_619:
[----:B------:R-:W3:Y:S01]  /*0fa0*/  LDC.64 R6, c[0x0][0x3a0] ;  /* 0x0000e800ff067b82 */ /* 0x000ee20000000a00 */
[----:B------:R-:W4:Y:S01]  /*0fb0*/  S2R R0, SR_CTAID.X ;  /* 0x0000000000007919 */ /* 0x000f220000002500 */
[----:B------:R-:W0:Y:S01]  /*0fc0*/  LDCU UR5, c[0x0][0x3d4] ;  /* 0x00007a80ff0577ac */ /* 0x000e220008000800 */
[----:B-1----:R-:W1:Y:S05]  /*0fd0*/  S2R R3, SR_TID.Y ;  /* 0x0000000000037919 */ /* 0x002e6a0000002200 */
[----:B------:R-:W4:Y:S08]  /*0fe0*/  LDC.64 R10, c[0x0][0x3b0] ;  /* 0x0000ec00ff0a7b82 */ /* 0x000f300000000a00 */
[----:B------:R-:W1:Y:S01]  /*0ff0*/  S2UR UR4, SR_CTAID.Y ;  /* 0x00000000000479c3 */ /* 0x000e620000002600 */
[----:B---3--:R-:W-:-:S07]  /*1000*/  ISETP.NE.U32.AND P0, PT, R6, RZ, PT ;  /* 0x000000ff0600720c */ /* 0x008fce0003f05070 */
[----:B------:R-:W1:Y:S01]  /*1010*/  LDC R2, c[0x0][0x364] ;  /* 0x0000d900ff027b82 */ /* 0x000e620000000800 */
[----:B------:R-:W-:-:S07]  /*1020*/  ISETP.NE.AND.EX P0, PT, R7, RZ, PT, P0 ;  /* 0x000000ff0700720c */ /* 0x000fce0003f05300 */
[----:B------:R-:W3:Y:S01]  /*1030*/  LDC.64 R6, c[0x0][0x398] ;  /* 0x0000e600ff067b82 */ /* 0x000ee20000000a00 */
[----:B----4-:R-:W-:-:S06]  /*1040*/  IMAD.WIDE.U32 R10, R0, 0x4, R10 ;  /* 0x00000004000a7825 */ /* 0x010fcc00078e000a */
[----:B------:R4:W5:Y:S01]  /*1050*/  LDG.E.CONSTANT R10, desc[UR18][R10.64] ;  /* 0x000000120a0a7981 */ /* 0x000962000c1e9900 */
[----:B------:R-:W2:Y:S01]  /*1060*/  @P0 LDC.64 R8, c[0x0][0x3a0] ;  /* 0x0000e800ff080b82 */ /* 0x000ea20000000a00 */
[----:B-1----:R-:W-:-:S05]  /*1070*/  IMAD R3, R2, UR4, R3 ;  /* 0x0000000402037c24 */ /* 0x002fca000f8e0203 */
[----:B0-----:R-:W-:Y:S01]  /*1080*/  ISETP.GE.AND P1, PT, R3, UR5, PT ;  /* 0x0000000503007c0c */ /* 0x001fe2000bf26270 */
[----:B---3--:R-:W-:-:S05]  /*1090*/  IMAD.WIDE.U32 R6, R0, 0x4, R6 ;  /* 0x0000000400067825 */ /* 0x008fca00078e0006 */
[----:B------:R4:W5:Y:S01]  /*10a0*/  LDG.E.CONSTANT R5, desc[UR18][R6.64] ;  /* 0x0000001206057981 */ /* 0x000962000c1e9900 */
[----:B--2---:R-:W-:-:S06]  /*10b0*/  @P0 IMAD.WIDE.U32 R8, R0, 0x2, R8 ;  /* 0x0000000200080825 */ /* 0x004fcc00078e0008 */
[----:B------:R4:W5:Y:S01]  /*10c0*/  @P0 LDG.E.U16.CONSTANT R9, desc[UR18][R8.64] ;  /* 0x0000001208090981 */ /* 0x000962000c1e9500 */
[----:B------:R-:W-:Y:S05]  /*10d0*/  @P1 EXIT ;  /* 0x000000000000194d */ /* 0x000fea0003800000 */
[----:B----4-:R-:W0:Y:S08]  /*10e0*/  LDC.64 R6, c[0x0][0x3a8] ;  /* 0x0000ea00ff067b82 */ /* 0x010e300000000a00 */
[----:B------:R-:W1:Y:S01]  /*10f0*/  LDC.64 R14, c[0x0][0x390] ;  /* 0x0000e400ff0e7b82 */ /* 0x000e620000000a00 */
[----:B0-----:R-:W-:-:S06]  /*1100*/  IMAD.WIDE.U32 R6, R0, 0x4, R6 ;  /* 0x0000000400067825 */ /* 0x001fcc00078e0006 */
[----:B------:R0:W2:Y:S01]  /*1110*/  LDG.E.CONSTANT R6, desc[UR18][R6.64] ;  /* 0x0000001206067981 */ /* 0x0000a2000c1e9900 */
[----:B------:R-:W3:Y:S01]  /*1120*/  S2R R18, SR_TID.X ;  /* 0x0000000000127919 */ /* 0x000ee20000002100 */
[----:B------:R-:W4:Y:S01]  /*1130*/  LDCU UR4, c[0x0][0x370] ;  /* 0x00006e00ff0477ac */ /* 0x000f220008000800 */
[----:B------:R-:W3:Y:S01]  /*1140*/  S2UR UR5, SR_CTAID.Z ;  /* 0x00000000000579c3 */ /* 0x000ee20000002700 */
[----:B------:R-:W4:Y:S01]  /*1150*/  MUFU.RCP R4, R4 ;  /* 0x0000000400047308 */ /* 0x000f220000001000 */
[----:B-1----:R-:W-:-:S06]  /*1160*/  IMAD.WIDE.U32 R14, R0, 0x4, R14 ;  /* 0x00000004000e7825 */ /* 0x002fcc00078e000e */
[----:B------:R-:W3:Y:S01]  /*1170*/  LDC R11, c[0x0][0x360] ;  /* 0x0000d800ff0b7b82 */ /* 0x000ee20000000800 */
[----:B------:R-:W1:Y:S01]  /*1180*/  LDCU UR6, c[0x0][0x378] ;  /* 0x00006f00ff0677ac */ /* 0x000e620008000800 */
[----:B0----5:R-:W-:Y:S01]  /*1190*/  FMUL.FTZ R7, R5, R5 ;  /* 0x0000000505077220 */ /* 0x021fe20000410000 */
[----:B------:R-:W-:Y:S01]  /*11a0*/  IMAD.MOV.U32 R8, RZ, RZ, 0x3f800000 ;  /* 0x3f800000ff087424 */ /* 0x000fe200078e00ff */
[----:B------:R0:W5:Y:S01]  /*11b0*/  LDG.E.CONSTANT R14, desc[UR18][R14.64] ;  /* 0x000000120e0e7981 */ /* 0x000162000c1e9900 */
[----:B------:R-:W1:Y:S01]  /*11c0*/  LDCU UR7, c[0x0][0x374] ;  /* 0x00006e80ff0777ac */ /* 0x000e620008000800 */
[----:B------:R-:W-:Y:S02]  /*11d0*/  @P0 HADD2.F32 R8, -RZ, R9.H0_H0 ;  /* 0x20000009ff080230 */ /* 0x000fe40000004100 */
[----:B------:R-:W-:Y:S01]  /*11e0*/  FMUL.FTZ R7, R7, R10 ;  /* 0x0000000a07077220 */ /* 0x000fe20000410000 */
[----:B------:R-:W-:-:S03]  /*11f0*/  IMAD.MOV.U32 R19, RZ, RZ, R3 ;  /* 0x000000ffff137224 */ /* 0x000fc600078e0003 */
[----:B----4-:R-:W-:Y:S01]  /*1200*/  FMUL.FTZ R16, R7, R4 ;  /* 0x0000000407107220 */ /* 0x010fe20000410000 */
[----:B0-----:R-:W-:Y:S01]  /*1210*/  FMUL.FTZ R15, R5, R8 ;  /* 0x00000008050f7220 */ /* 0x001fe20000410000 */
[----:B-1----:R-:W-:Y:S02]  /*1220*/  IMAD R22, R2, UR7, RZ ;  /* 0x0000000702167c24 */ /* 0x002fe4000f8e02ff */
[C---:B---3--:R-:W-:Y:S02]  /*1230*/  IMAD R18, R11.reuse, UR5, R18 ;  /* 0x000000050b127c24 */ /* 0x048fe4000f8e0212 */
[----:B------:R-:W-:Y:S02]  /*1240*/  IMAD R20, R11, UR6, RZ ;  /* 0x000000060b147c24 */ /* 0x000fe4000f8e02ff */
[----:B--2---:R-:W-:-:S07]  /*1250*/  FMUL.FTZ R17, R6, R4 ;  /* 0x0000000406117220 */ /* 0x004fce0000410000 */
.L_x_629:
[----:B------:R-:W0:Y:S01]  /*1260*/  LDC R21, c[0x0][0x3d0] ;  /* 0x0000f400ff157b82 */ /* 0x000e220000000800 */
[----:B------:R-:W-:Y:S01]  /*1270*/  BSSY.RECONVERGENT B0, `(.L_x_626) ;  /* 0x0000019000007945 */ /* 0x000fe20003800200 */
[----:B0-----:R-:W-:-:S13]  /*1280*/  ISETP.GE.AND P0, PT, R18, R21, PT ;  /* 0x000000151200720c */ /* 0x001fda0003f06270 */
[----:B---3--:R-:W-:Y:S05]  /*1290*/  @P0 BRA `(.L_x_627) ;  /* 0x0000000000580947 */ /* 0x008fea0003800000 */
[----:B------:R-:W0:Y:S01]  /*12a0*/  LDC.64 R2, c[0x0][0x3c0] ;  /* 0x0000f000ff027b82 */ /* 0x000e220000000a00 */
[----:B------:R-:W-:Y:S02]  /*12b0*/  IMAD R24, R19, UR4, R0 ;  /* 0x0000000413187c24 */ /* 0x000fe4000f8e0200 */
[----:B------:R-:W-:-:S05]  /*12c0*/  IMAD.MOV.U32 R23, RZ, RZ, R18 ;  /* 0x000000ffff177224 */ /* 0x000fca00078e0012 */
[----:B------:R-:W1:Y:S08]  /*12d0*/  LDC.64 R4, c[0x0][0x380] ;  /* 0x0000e000ff047b82 */ /* 0x000e700000000a00 */
[----:B------:R-:W2:Y:S02]  /*12e0*/  LDC.64 R6, c[0x0][0x388] ;  /* 0x0000e200ff067b82 */ /* 0x000ea40000000a00 */
.L_x_628:
[----:B---3--:R-:W-:-:S04]  /*12f0*/  IMAD R13, R24, R21, R23 ;  /* 0x00000015180d7224 */ /* 0x008fc800078e0217 */
[----:B-1----:R-:W-:-:S04]  /*1300*/  IMAD.WIDE R8, R13, 0x2, R4 ;  /* 0x000000020d087825 */ /* 0x002fc800078e0204 */
[----:B--2---:R-:W-:Y:S02]  /*1310*/  IMAD.WIDE R10, R13, 0x2, R6 ;  /* 0x000000020d0a7825 */ /* 0x004fe400078e0206 */
[----:B------:R-:W2:Y:S04]  /*1320*/  LDG.E.U16.CONSTANT R8, desc[UR18][R8.64] ;  /* 0x0000001208087981 */ /* 0x000ea8000c1e9500 */
[----:B------:R-:W3:Y:S01]  /*1330*/  LDG.E.U16.CONSTANT R10, desc[UR18][R10.64] ;  /* 0x000000120a0a7981 */ /* 0x000ee2000c1e9500 */
[----:B------:R-:W-:-:S05]  /*1340*/  IMAD.IADD R23, R20, 0x1, R23 ;  /* 0x0000000114177824 */ /* 0x000fca00078e0217 */
[----:B------:R-:W-:Y:S01]  /*1350*/  ISETP.GE.AND P0, PT, R23, R21, PT ;  /* 0x000000151700720c */ /* 0x000fe20003f06270 */
[----:B--2---:R-:W-:Y:S02]  /*1360*/  HADD2.F32 R12, -RZ, R8.H0_H0 ;  /* 0x20000008ff0c7230 */ /* 0x004fe40000004100 */
[----:B---3--:R-:W-:-:S03]  /*1370*/  HADD2.F32 R27, -RZ, R10.H0_H0 ;  /* 0x2000000aff1b7230 */ /* 0x008fc60000004100 */
[----:B------:R-:W-:Y:S02]  /*1380*/  FADD.FTZ R25, -R17, R12 ;  /* 0x0000000c11197221 */ /* 0x000fe40000010100 */
[----:B-----5:R-:W-:-:S04]  /*1390*/  FADD.FTZ R27, -R14, R27 ;  /* 0x0000001b0e1b7221 */ /* 0x020fc80000010100 */
[----:B------:R-:W-:-:S04]  /*13a0*/  FFMA.FTZ R12, -R16, R27, R25 ;  /* 0x0000001b100c7223 */ /* 0x000fc80000010119 */
[----:B------:R-:W-:-:S05]  /*13b0*/  FMUL.FTZ R12, R15, R12 ;  /* 0x0000000c0f0c7220 */ /* 0x000fca0000410000 */
[----:B------:R-:W-:Y:S01]  /*13c0*/  F2FP.F16.F32.PACK_AB R9, RZ, R12 ;  /* 0x0000000cff09723e */ /* 0x000fe200000000ff */
[----:B0-----:R-:W-:-:S05]  /*13d0*/  IMAD.WIDE R12, R13, 0x2, R2 ;  /* 0x000000020d0c7825 */ /* 0x001fca00078e0202 */
[----:B------:R3:W-:Y:S01]  /*13e0*/  STG.E.U16 desc[UR18][R12.64], R9 ;  /* 0x000000090c007986 */ /* 0x0007e2000c101512 */
[----:B------:R-:W-:Y:S05]  /*13f0*/  @!P0 BRA `(.L_x_628) ;  /* 0xfffffffc00bc8947 */ /* 0x000fea000383ffff */
.L_x_627:
[----:B------:R-:W-:Y:S05]  /*1400*/  BSYNC.RECONVERGENT B0 ;  /* 0x0000000000007941 */ /* 0x000fea0003800200 */
.L_x_626:
[----:B------:R-:W0:Y:S01]  /*1410*/  LDCU UR5, c[0x0][0x3d4] ;  /* 0x00007a80ff0577ac */ /* 0x000e220008000800 */
[----:B------:R-:W-:-:S05]  /*1420*/  IMAD.IADD R19, R22, 0x1, R19 ;  /* 0x0000000116137824 */ /* 0x000fca00078e0213 */
[----:B0-----:R-:W-:-:S13]  /*1430*/  ISETP.GE.AND P0, PT, R19, UR5, PT ;  /* 0x0000000513007c0c */ /* 0x001fda000bf06270 */
[----:B------:R-:W-:Y:S05]  /*1440*/  @!P0 BRA `(.L_x_629) ;  /* 0xfffffffc00848947 */ /* 0x000fea000383ffff */
[----:B------:R-:W-:Y:S05]  /*1450*/  EXIT ;  /* 0x000000000000794d */ /* 0x000fea0003800000 */
.L_x_630:
        /* <DEDUP_REMOVED lines=10> */
.L_x_783:


//--------------------- .text._Z25batchnorm_backward_kernelIN3c104HalfEffEvPKT_S4_PKT0_S7_PKT1_S7_S7_PKiPS2_lii --------------------------
	.section	.text._Z25batchnorm_backward_kernelIN3c104HalfEffEvPKT_S4_PKT0_S7_PKT1_S7_S7_PKiPS2_lii,"ax",@progbits
	.align	128
        .global         _Z25batchnorm_backward_kernelIN3c104HalfEffEvPKT_S4_PKT0_S7_PKT1_S7_S7_PKiPS2_lii
        .type           _Z25batchnorm_backward_kernelIN3c104HalfEffEvPKT_S4_PKT0_S7_PKT1_S7_S7_PKiPS2_lii,@function
        .size           _Z25batchnorm_backward_kernelIN3c104HalfEffEvPKT_S4_PKT0_S7_PKT1_S7_S7_PKiPS2_lii,(.L_x_784 - _Z25batchnorm_backward_kernelIN3c104HalfEffEvPKT_S4_PKT0_S7_PKT1_S7_S7_PKiPS2_lii)
        .other          _Z25batchnorm_backward_kernelIN3c104HalfEffEvPKT_S4_PKT0_S7_PKT1_S7_S7_PKiPS2_lii,@"STO_CUDA_ENTRY STV_DEFAULT"
_Z25batchnorm_backward_kernelIN3c104HalfEffEvPKT_S4_PKT0_S7_PKT1_S7_S7_PKiPS2_lii:
.text._Z25batchnorm_backward_kernelIN3c104HalfEffEvPKT_S4_PKT0_S7_PKT1_S7_S7_PKiPS2_lii:
        /* <DEDUP_REMOVED lines=28> */
.L_x_633:
        /* <DEDUP_REMOVED lines=55> */
.L_x_632:
        /* <DEDUP_REMOVED lines=96> */
.L_x_635:
        /* <DEDUP_REMOVED lines=54> */
.L_x_636:
[----:B------:R-:W-:Y:S05]  /*0e90*/  BRA.U !UP0, `(.L_x_634) ;  /* 0x0000000108387547 */ /* 0x000fea000b800000 */
.L_x_637:
        /* <DEDUP_REMOVED lines=14> */
.L_x_634:
[----:B------:R-:W-:-:S04]  /*0f80*/  IMAD.MOV.U32 R2, RZ, RZ, R0 ;  /* 0x000000ffff027224 */ /* 0x000fc800078e0000 */
[----:B------:R1:W2:Y:S03]  /*0f90*/  I2F.S64 R5, R2 ;  /* 0x0000000200057312 */ /* 0x0002a60000301400 */
.L_x_631:
[----:B------:R-:W3:Y:S01]  /*0fa0*/  LDC.64 R6, c[0x0][0x3a0] ;  /* 0x0000e800ff067b82 */ /* 0x000ee20000000a00 */
[----:B------:R-:W4:Y:S01]  /*0fb0*/  S2R R0, SR_CTAID.X ;  /* 0x0000000000007919 */ /* 0x000f220000002500 */
[----:B------:R-:W-:Y:S01]  /*0fc0*/  IMAD.MOV.U32 R4, RZ, RZ, 0x3f800000 ;  /* 0x3f800000ff047424 */ /* 0x000fe200078e00ff */
[----:B------:R-:W0:Y:S01]  /*0fd0*/  LDCU UR5, c[0x0][0x3d4] ;  /* 0x00007a80ff0577ac */ /* 0x000e220008000800 */
[----:B-1----:R-:W1:Y:S04]  /*0fe0*/  S2R R3, SR_TID.Y ;  /* 0x0000000000037919 */ /* 0x002e680000002200 */
        /* <DEDUP_REMOVED lines=13> */
[----:B--2---:R-:W-:-:S05]  /*10c0*/  @P0 IMAD.WIDE.U32 R8, R0, 0x4, R8 ;  /* 0x0000000400080825 */ /* 0x004fca00078e0008 */
[----:B------:R4:W5:Y:S01]  /*10d0*/  @P0 LDG.E.CONSTANT R4, desc[UR18][R8.64] ;  /* 0x0000001208040981 */ /* 0x000962000c1e9900 */
[----:B------:R-:W-:Y:S05]  /*10e0*/  @P1 EXIT ;  /* 0x000000000000194d */ /* 0x000fea0003800000 */
[----:B----4-:R-:W0:Y:S08]  /*10f0*/  LDC.64 R8, c[0x0][0x3a8] ;  /* 0x0000ea00ff087b82 */ /* 0x010e300000000a00 */
[----:B------:R-:W1:Y:S01]  /*1100*/  LDC.64 R6, c[0x0][0x390] ;  /* 0x0000e400ff067b82 */ /* 0x000e620000000a00 */
[----:B0-----:R-:W-:-:S06]  /*1110*/  IMAD.WIDE.U32 R8, R0, 0x4, R8 ;  /* 0x0000000400087825 */ /* 0x001fcc00078e0008 */
[----:B------:R-:W2:Y:S01]  /*1120*/  LDG.E.CONSTANT R8, desc[UR18][R8.64] ;  /* 0x0000001208087981 */ /* 0x000ea2000c1e9900 */
[----:B-1----:R-:W-:-:S05]  /*1130*/  IMAD.WIDE.U32 R6, R0, 0x4, R6 ;  /* 0x0000000400067825 */ /* 0x002fca00078e0006 */
[----:B------:R0:W5:Y:S01]  /*1140*/  LDG.E.CONSTANT R14, desc[UR18][R6.64] ;  /* 0x00000012060e7981 */ /* 0x000162000c1e9900 */
[----:B------:R-:W1:Y:S01]  /*1150*/  LDCU UR4, c[0x0][0x370] ;  /* 0x00006e00ff0477ac */ /* 0x000e620008000800 */
[----:B------:R-:W3:Y:S01]  /*1160*/  S2UR UR5, SR_CTAID.Z ;  /* 0x00000000000579c3 */ /* 0x000ee20000002700 */
[----:B------:R-:W4:Y:S01]  /*1170*/  MUFU.RCP R5, R5 ;  /* 0x0000000500057308 */ /* 0x000f220000001000 */
[----:B------:R-:W3:Y:S01]  /*1180*/  S2R R18, SR_TID.X ;  /* 0x0000000000127919 */ /* 0x000ee20000002100 */
[C---:B-----5:R-:W-:Y:S01]  /*1190*/  FMUL.FTZ R10, R15.reuse, R15 ;  /* 0x0000000f0f0a7220 */ /* 0x060fe20000410000 */
[----:B------:R-:W-:Y:S01]  /*11a0*/  FMUL.FTZ R15, R15, R4 ;  /* 0x000000040f0f7220 */ /* 0x000fe20000410000 */
[----:B------:R-:W-:Y:S02]  /*11b0*/  IMAD.MOV.U32 R19, RZ, RZ, R3 ;  /* 0x000000ffff137224 */ /* 0x000fe400078e0003 */
[----:B------:R-:W-:Y:S01]  /*11c0*/  FMUL.FTZ R10, R10, R11 ;  /* 0x0000000b0a0a7220 */ /* 0x000fe20000410000 */
[----:B------:R-:W0:Y:S01]  /*11d0*/  LDC R13, c[0x0][0x360] ;  /* 0x0000d800ff0d7b82 */ /* 0x000e220000000800 */
[----:B------:R-:W0:Y:S01]  /*11e0*/  LDCU UR6, c[0x0][0x378] ;  /* 0x00006f00ff0677ac */ /* 0x000e220008000800 */
[----:B------:R-:W1:Y:S01]  /*11f0*/  LDCU UR7, c[0x0][0x374] ;  /* 0x00006e80ff0777ac */ /* 0x000e620008000800 */
[----:B----4-:R-:W-:Y:S01]  /*1200*/  FMUL.FTZ R16, R10, R5 ;  /* 0x000000050a107220 */ /* 0x010fe20000410000 */
[----:B-1----:R-:W-:-:S02]  /*1210*/  IMAD R22, R2, UR7, RZ ;  /* 0x0000000702167c24 */ /* 0x002fc4000f8e02ff */
[C---:B0-----:R-:W-:Y:S02]  /*1220*/  IMAD R20, R13.reuse, UR6, RZ ;  /* 0x000000060d147c24 */ /* 0x041fe4000f8e02ff */
[----:B---3--:R-:W-:Y:S02]  /*1230*/  IMAD R18, R13, UR5, R18 ;  /* 0x000000050d127c24 */ /* 0x008fe4000f8e0212 */
[----:B--2---:R-:W-:-:S07]  /*1240*/  FMUL.FTZ R17, R8, R5 ;  /* 0x0000000508117220 */ /* 0x004fce0000410000 */
.L_x_641:
        /* <DEDUP_REMOVED lines=9> */
.L_x_640:
        /* <DEDUP_REMOVED lines=10> */
[----:B------:R-:W-:-:S04]  /*1380*/  FADD.FTZ R27, -R14, R27 ;  /* 0x0000001b0e1b7221 */ /* 0x000fc80000010100 */
[----:B------:R-:W-:-:S04]  /*1390*/  FFMA.FTZ R12, -R16, R27, R25 ;  /* 0x0000001b100c7223 */ /* 0x000fc80000010119 */
[----:B------:R-:W-:-:S05]  /*13a0*/  FMUL.FTZ R12, R15, R12 ;  /* 0x0000000c0f0c7220 */ /* 0x000fca0000410000 */
[----:B------:R-:W-:Y:S01]  /*13b0*/  F2FP.F16.F32.PACK_AB R9, RZ, R12 ;  /* 0x0000000cff09723e */ /* 0x000fe200000000ff */
[----:B0-----:R-:W-:-:S05]  /*13c0*/  IMAD.WIDE R12, R13, 0x2, R2 ;  /* 0x000000020d0c7825 */ /* 0x001fca00078e0202 */
[----:B------:R3:W-:Y:S01]  /*13d0*/  STG.E.U16 desc[UR18][R12.64], R9 ;  /* 0x000000090c007986 */ /* 0x0007e2000c101512 */
[----:B------:R-:W-:Y:S05]  /*13e0*/  @!P0 BRA `(.L_x_640) ;  /* 0xfffffffc00bc8947 */ /* 0x000fea000383ffff */
.L_x_639:
[----:B------:R-:W-:Y:S05]  /*13f0*/  BSYNC.RECONVERGENT B0 ;  /* 0x0000000000007941 */ /* 0x000fea0003800200 */
.L_x_638:
[----:B------:R-:W0:Y:S01]  /*1400*/  LDCU UR5, c[0x0][0x3d4] ;  /* 0x00007a80ff0577ac */ /* 0x000e220008000800 */
[----:B------:R-:W-:-:S05]  /*1410*/  IMAD.IADD R19, R22, 0x1, R19 ;  /* 0x0000000116137824 */ /* 0x000fca00078e0213 */
[----:B0-----:R-:W-:-:S13]  /*1420*/  ISETP.GE.AND P0, PT, R19, UR5, PT ;  /* 0x0000000513007c0c */ /* 0x001fda000bf06270 */
[----:B------:R-:W-:Y:S05]  /*1430*/  @!P0 BRA `(.L_x_641) ;  /* 0xfffffffc00848947 */ /* 0x000fea000383ffff */
[----:B------:R-:W-:Y:S05]  /*1440*/  EXIT ;  /* 0x000000000000794d */ /* 0x000fea0003800000 */
.L_x_642:
        /* <DEDUP_REMOVED lines=11> */
.L_x_784:


//--------------------- .text._Z25batchnorm_backward_kernelIfffEvPKT_S2_PKT0_S5_PKT1_S5_S5_PKiPS0_lii --------------------------
	.section	.text._Z25batchnorm_backward_kernelIfffEvPKT_S2_PKT0_S5_PKT1_S5_S5_PKiPS0_lii,"ax",@progbits
	.align	128
        .global         _Z25batchnorm_backward_kernelIfffEvPKT_S2_PKT0_S5_PKT1_S5_S5_PKiPS0_lii
        .type           _Z25batchnorm_backward_kernelIfffEvPKT_S2_PKT0_S5_PKT1_S5_S5_PKiPS0_lii,@function
        .size           _Z25batchnorm_backward_kernelIfffEvPKT_S2_PKT0_S5_PKT1_S5_S5_PKiPS0_lii,(.L_x_785 - _Z25batchnorm_backward_kernelIfffEvPKT_S2_PKT0_S5_PKT1_S5_S5_PKiPS0_lii)
        .other          _Z25batchnorm_backward_kernelIfffEvPKT_S2_PKT0_S5_PKT1_S5_S5_PKiPS0_lii,@"STO_CUDA_ENTRY STV_DEFAULT"
_Z25batchnorm_backward_kernelIfffEvPKT_S2_PKT0_S5_PKT1_S5_S5_PKiPS0_lii:
.text._Z25batchnorm_backward_kernelIfffEvPKT_S2_PKT0_S5_PKT1_S5_S5_PKiPS0_lii:
        /* <DEDUP_REMOVED lines=28> */
.L_x_645:
        /* <DEDUP_REMOVED lines=55> */
.L_x_644:
        /* <DEDUP_REMOVED lines=96> */
.L_x_647:
        /* <DEDUP_REMOVED lines=54> */
.L_x_648:
[----:B------:R-:W-:Y:S05]  /*0e90*/  BRA.U !UP0, `(.L_x_646) ;  /* 0x0000000108387547 */ /* 0x000fea000b800000 */
.L_x_649:
        /* <DEDUP_REMOVED lines=14> */
.L_x_646:
[----:B------:R-:W-:-:S04]  /*0f80*/  IMAD.MOV.U32 R2, RZ, RZ, R0 ;  /* 0x000000ffff027224 */ /* 0x000fc800078e0000 */
[----:B------:R1:W2:Y:S03]  /*0f90*/  I2F.S64 R5, R2 ;  /* 0x0000000200057312 */ /* 0x0002a60000301400 */
.L_x_643:
        /* <DEDUP_REMOVED lines=43> */
.L_x_653:
        /* <DEDUP_REMOVED lines=9> */
.L_x_652:
[----:B---3--:R-:W-:-:S04]  /*12e0*/  IMAD R13, R24, R21, R23 ;  /* 0x00000015180d7224 */ /* 0x008fc800078e0217 */
[----:B-1----:R-:W-:-:S04]  /*12f0*/  IMAD.WIDE R8, R13, 0x4, R4 ;  /* 0x000000040d087825 */ /* 0x002fc800078e0204 */
[----:B--2---:R-:W-:Y:S02]  /*1300*/  IMAD.WIDE R10, R13, 0x4, R6 ;  /* 0x000000040d0a7825 */ /* 0x004fe400078e0206 */
[----:B------:R-:W2:Y:S04]  /*1310*/  LDG.E.CONSTANT R8, desc[UR18][R8.64] ;  /* 0x0000001208087981 */ /* 0x000ea8000c1e9900 */
[----:B------:R-:W3:Y:S01]  /*1320*/  LDG.E.CONSTANT R11, desc[UR18][R10.64] ;  /* 0x000000120a0b7981 */ /* 0x000ee2000c1e9900 */
[----:B------:R-:W-:-:S05]  /*1330*/  IMAD.IADD R23, R20, 0x1, R23 ;  /* 0x0000000114177824 */ /* 0x000fca00078e0217 */
[----:B------:R-:W-:Y:S01]  /*1340*/  ISETP.GE.AND P0, PT, R23, R21, PT ;  /* 0x000000151700720c */ /* 0x000fe20003f06270 */
[----:B--2---:R-:W-:Y:S01]  /*1350*/  FADD.FTZ R25, -R17, R8 ;  /* 0x0000000811197221 */ /* 0x004fe20000010100 */
[----:B---3--:R-:W-:-:S04]  /*1360*/  FADD.FTZ R12, -R14, R11 ;  /* 0x0000000b0e0c7221 */ /* 0x008fc80000010100 */
[----:B------:R-:W-:Y:S01]  /*1370*/  FFMA.FTZ R26, -R16, R12, R25 ;  /* 0x0000000c101a7223 */ /* 0x000fe20000010119 */
[----:B0-----:R-:W-:-:S04]  /*1380*/  IMAD.WIDE R12, R13, 0x4, R2 ;  /* 0x000000040d0c7825 */ /* 0x001fc800078e0202 */
[----:B------:R-:W-:-:S05]  /*1390*/  FMUL.FTZ R25, R15, R26 ;  /* 0x0000001a0f197220 */ /* 0x000fca0000410000 */
[----:B------:R3:W-:Y:S01]  /*13a0*/  STG.E desc[UR18][R12.64], R25 ;  /* 0x000000190c007986 */ /* 0x0007e2000c101912 */
[----:B------:R-:W-:Y:S05]  /*13b0*/  @!P0 BRA `(.L_x_652) ;  /* 0xfffffffc00c88947 */ /* 0x000fea000383ffff */
.L_x_651:
[----:B------:R-:W-:Y:S05]  /*13c0*/  BSYNC.RECONVERGENT B0 ;  /* 0x0000000000007941 */ /* 0x000fea0003800200 */
.L_x_650:
[----:B------:R-:W0:Y:S01]  /*13d0*/  LDCU UR5, c[0x0][0x3d4] ;  /* 0x00007a80ff0577ac */ /* 0x000e220008000800 */
[----:B------:R-:W-:-:S05]  /*13e0*/  IMAD.IADD R19, R22, 0x1, R19 ;  /* 0x0000000116137824 */ /* 0x000fca00078e0213 */
[----:B0-----:R-:W-:-:S13]  /*13f0*/  ISETP.GE.AND P0, PT, R19, UR5, PT ;  /* 0x0000000513007c0c */ /* 0x001fda000bf06270 */
[----:B------:R-:W-:Y:S05]  /*1400*/  @!P0 BRA `(.L_x_653) ;  /* 0xfffffffc00908947 */ /* 0x000fea000383ffff */
[----:B------:R-:W-:Y:S05]  /*1410*/  EXIT ;  /* 0x000000000000794d */ /* 0x000fea0003800000 */
.L_x_654:
        /* <DEDUP_REMOVED lines=14> */
.L_x_785:


//--------------------- .text._Z16reduce_bn_kernelIN3c104HalfEfS1_EvPKT_S4_PKT0_S7_PS5_S8_PT1_SA_iii --------------------------
	.section	.text._Z16reduce_bn_kernelIN3c104HalfEfS1_EvPKT_S4_PKT0_S7_PS5_S8_PT1_SA_iii,"ax",@progbits
	.align	128
        .global         _Z16reduce_bn_kernelIN3c104HalfEfS1_EvPKT_S4_PKT0_S7_PS5_S8_PT1_SA_iii
        .type           _Z16reduce_bn_kernelIN3c104HalfEfS1_EvPKT_S4_PKT0_S7_PS5_S8_PT1_SA_iii,@function
        .size           _Z16reduce_bn_kernelIN3c104HalfEfS1_EvPKT_S4_PKT0_S7_PS5_S8_PT1_SA_iii,(.L_x_786 - _Z16reduce_bn_kernelIN3c104HalfEfS1_EvPKT_S4_PKT0_S7_PS5_S8_PT1_SA_iii)
        .other          _Z16reduce_bn_kernelIN3c104HalfEfS1_EvPKT_S4_PKT0_S7_PS5_S8_PT1_SA_iii,@"STO_CUDA_ENTRY STV_DEFAULT"
_Z16reduce_bn_kernelIN3c104HalfEfS1_EvPKT_S4_PKT0_S7_PS5_S8_PT1_SA_iii:
.text._Z16reduce_bn_kernelIN3c104HalfEfS1_EvPKT_S4_PKT0_S7_PS5_S8_PT1_SA_iii:
[----:B------:R-:W-:Y:S01]  /*0000*/  LDC R1, c[0x0][0x37c] ;  /* 0x0000df00ff017b82 */ /* 0x000fe20000000800 */
[----:B------:R-:W0:Y:S07]  /*0010*/  S2R R10, SR_CTAID.X ;  /* 0x00000000000a7919 */ /* 0x000e2e0000002500 */
[----:B------:R-:W0:Y:S01]  /*0020*/  LDC.64 R2, c[0x0][0x398] ;  /* 0x0000e600ff027b82 */ /* 0x000e220000000a00 */
[----:B------:R-:W1:Y:S01]  /*0030*/  LDCU.64 UR8, c[0x0][0x358] ;  /* 0x00006b00ff0877ac */ /* 0x000e620008000a00 */
[----:B------:R-:W2:Y:S01]  /*0040*/  S2R R15, SR_TID.Y ;  /* 0x00000000000f7919 */ /* 0x000ea20000002200 */
[----:B------:R-:W2:Y:S01]  /*0050*/  LDCU UR5, c[0x0][0x3c0] ;  /* 0x00007800ff0577ac */ /* 0x000ea20008000800 */
[----:B------:R-:W3:Y:S04]  /*0060*/  S2R R11, SR_TID.X ;  /* 0x00000000000b7919 */ /* 0x000ee80000002100 */
[----:B------:R-:W4:Y:S01]  /*0070*/  LDC.64 R4, c[0x0][0x390] ;  /* 0x0000e400ff047b82 */ /* 0x000f220000000a00 */
[----:B0-----:R-:W-:-:S05]  /*0080*/  IMAD.WIDE.U32 R2, R10, 0x4, R2 ;  /* 0x000000040a027825 */ /* 0x001fca00078e0002 */
[----:B-1----:R0:W5:Y:S01]  /*0090*/  LDG.E.CONSTANT R0, desc[UR8][R2.64] ;  /* 0x0000000802007981 */ /* 0x002162000c1e9900 */
[----:B------:R-:W1:Y:S01]  /*00a0*/  LDCU UR4, c[0x0][0x360] ;  /* 0x00006c00ff0477ac */ /* 0x000e620008000800 */
[C---:B--2---:R-:W-:Y:S01]  /*00b0*/  ISETP.GE.AND P0, PT, R15.reuse, UR5, PT ;  /* 0x000000050f007c0c */ /* 0x044fe2000bf06270 */
[----:B------:R-:W-:Y:S01]  /*00c0*/  BSSY.RECONVERGENT B0, `(.L_x_655) ;  /* 0x0000032000007945 */ /* 0x000fe20003800200 */
[----:B------:R-:W-:Y:S01]  /*00d0*/  HFMA2 R20, -RZ, RZ, 0, 0 ;  /* 0x00000000ff147431 */ /* 0x000fe200000001ff */
[----:B------:R-:W-:Y:S01]  /*00e0*/  MOV R18, RZ ;  /* 0x000000ff00127202 */ /* 0x000fe20000000f00 */
[----:B-1----:R-:W-:-:S09]  /*00f0*/  IMAD R12, R15, UR4, RZ ;  /* 0x000000040f0c7c24 */ /* 0x002fd2000f8e02ff */
[----:B0--34-:R-:W-:Y:S05]  /*0100*/  @P0 BRA `(.L_x_656) ;  /* 0x0000000000b40947 */ /* 0x019fea0003800000 */
[----:B------:R-:W-:-:S05]  /*0110*/  IMAD.WIDE.U32 R2, R10, 0x4, R4 ;  /* 0x000000040a027825 */ /* 0x000fca00078e0004 */
[----:B------:R0:W5:Y:S01]  /*0120*/  LDG.E.CONSTANT R13, desc[UR8][R2.64] ;  /* 0x00000008020d7981 */ /* 0x000162000c1e9900 */
[----:B------:R-:W1:Y:S01]  /*0130*/  LDC R14, c[0x0][0x364] ;  /* 0x0000d900ff0e7b82 */ /* 0x000e620000000800 */
[----:B------:R-:W-:Y:S02]  /*0140*/  MOV R17, RZ ;  /* 0x000000ff00117202 */ /* 0x000fe40000000f00 */
[----:B------:R-:W-:Y:S02]  /*0150*/  CS2R R18, SRZ ;  /* 0x0000000000127805 */ /* 0x000fe4000001ff00 */
[----:B------:R-:W-:-:S07]  /*0160*/  MOV R20, RZ ;  /* 0x000000ff00147202 */ /* 0x000fce0000000f00 */
.L_x_661:
[----:B------:R-:W2:Y:S01]  /*0170*/  LDC R16, c[0x0][0x3c8] ;  /* 0x0000f200ff107b82 */ /* 0x000ea20000000800 */
[----:B------:R-:W-:Y:S01]  /*0180*/  BSSY.RECONVERGENT B1, `(.L_x_657) ;  /* 0x0000021000017945 */ /* 0x000fe20003800200 */
[----:B--2---:R-:W-:-:S13]  /*0190*/  ISETP.GE.AND P0, PT, R11, R16, PT ;  /* 0x000000100b00720c */ /* 0x004fda0003f06270 */
[----:B------:R-:W-:Y:S05]  /*01a0*/  @P0 BRA `(.L_x_658) ;  /* 0x0000000000780947 */ /* 0x000fea0003800000 */
[----:B0-----:R-:W0:Y:S01]  /*01b0*/  LDC.64 R2, c[0x0][0x380] ;  /* 0x0000e000ff027b82 */ /* 0x001e220000000a00 */
[----:B------:R-:W2:Y:S01]  /*01c0*/  LDCU UR5, c[0x0][0x3c4] ;  /* 0x00007880ff0577ac */ /* 0x000ea20008000800 */
[----:B------:R-:W-:Y:S01]  /*01d0*/  BSSY.RECONVERGENT B2, `(.L_x_659) ;  /* 0x0000019000027945 */ /* 0x000fe20003800200 */
[----:B------:R-:W-:-:S05]  /*01e0*/  MOV R23, R11 ;  /* 0x0000000b00177202 */ /* 0x000fca0000000f00 */
[----:B------:R-:W3:Y:S01]  /*01f0*/  LDC.64 R4, c[0x0][0x388] ;  /* 0x0000e200ff047b82 */ /* 0x000ee20000000a00 */
[----:B--2---:R-:W-:-:S07]  /*0200*/  IMAD R21, R15, UR5, R10 ;  /* 0x000000050f157c24 */ /* 0x004fce000f8e020a */
.L_x_660:
[----:B------:R-:W-:-:S04]  /*0210*/  IMAD R9, R21, R16, R23 ;  /* 0x0000001015097224 */ /* 0x000fc800078e0217 */
[----:B0-----:R-:W-:-:S04]  /*0220*/  IMAD.WIDE R6, R9, 0x2, R2 ;  /* 0x0000000209067825 */ /* 0x001fc800078e0202 */
[----:B---3--:R-:W-:Y:S02]  /*0230*/  IMAD.WIDE R8, R9, 0x2, R4 ;  /* 0x0000000209087825 */ /* 0x008fe400078e0204 */
[----:B------:R-:W2:Y:S04]  /*0240*/  LDG.E.U16.CONSTANT R6, desc[UR8][R6.64] ;  /* 0x0000000806067981 */ /* 0x000ea8000c1e9500 */
[----:B------:R-:W3:Y:S01]  /*0250*/  LDG.E.U16.CONSTANT R8, desc[UR8][R8.64] ;  /* 0x0000000808087981 */ /* 0x000ee2000c1e9500 */
[----:B------:R-:W-:-:S05]  /*0260*/  VIADD R23, R23, UR4 ;  /* 0x0000000417177c36 */ /* 0x000fca0008000000 */
[----:B------:R-:W-:Y:S01]  /*0270*/  ISETP.GE.AND P0, PT, R23, R16, PT ;  /* 0x000000101700720c */ /* 0x000fe20003f06270 */
[----:B--2---:R-:W-:Y:S02]  /*0280*/  HADD2.F32 R24, -RZ, R6.H0_H0 ;  /* 0x20000006ff187230 */ /* 0x004fe40000004100 */
[----:B---3--:R-:W-:-:S03]  /*0290*/  HADD2.F32 R22, -RZ, R8.H0_H0 ;  /* 0x20000008ff167230 */ /* 0x008fc60000004100 */
[----:B-----5:R-:W-:Y:S02]  /*02a0*/  FADD.FTZ R24, -R13, R24 ;  /* 0x000000180d187221 */ /* 0x020fe40000010100 */
[C---:B------:R-:W-:Y:S02]  /*02b0*/  FADD.FTZ R19, R22.reuse, -R19 ;  /* 0x8000001316137221 */ /* 0x040fe40000010000 */
[----:B------:R-:W-:Y:S02]  /*02c0*/  FFMA.FTZ R17, R22, R24, -R17 ;  /* 0x0000001816117223 */ /* 0x000fe40000010811 */
[----:B------:R-:W-:Y:S02]  /*02d0*/  FADD.FTZ R25, R19, R20 ;  /* 0x0000001413197221 */ /* 0x000fe40000010000 */
[----:B------:R-:W-:Y:S02]  /*02e0*/  FADD.FTZ R27, R17, R18 ;  /* 0x00000012111b7221 */ /* 0x000fe40000010000 */
[----:B------:R-:W-:-:S02]  /*02f0*/  FADD.FTZ R6, R25, -R20 ;  /* 0x8000001419067221 */ /* 0x000fc40000010000 */
[----:B------:R-:W-:Y:S01]  /*0300*/  FADD.FTZ R8, R27, -R18 ;  /* 0x800000121b087221 */ /* 0x000fe20000010000 */
[----:B------:R-:W-:Y:S01]  /*0310*/  MOV R20, R25 ;  /* 0x0000001900147202 */ /* 0x000fe20000000f00 */
[----:B------:R-:W-:Y:S02]  /*0320*/  FADD.FTZ R19, -R19, R6 ;  /* 0x0000000613137221 */ /* 0x000fe40000010100 */
[----:B------:R-:W-:Y:S01]  /*0330*/  FADD.FTZ R17, -R17, R8 ;  /* 0x0000000811117221 */ /* 0x000fe20000010100 */
[----:B------:R-:W-:Y:S01]  /*0340*/  MOV R18, R27 ;  /* 0x0000001b00127202 */ /* 0x000fe20000000f00 */
[----:B------:R-:W-:Y:S06]  /*0350*/  @!P0 BRA `(.L_x_660) ;  /* 0xfffffffc00ac8947 */ /* 0x000fec000383ffff */
[----:B------:R-:W-:Y:S05]  /*0360*/  BSYNC.RECONVERGENT B2 ;  /* 0x0000000000027941 */ /* 0x000fea0003800200 */
.L_x_659:
[----:B------:R-:W-:Y:S02]  /*0370*/  MOV R20, R25 ;  /* 0x0000001900147202 */ /* 0x000fe40000000f00 */
[----:B------:R-:W-:-:S07]  /*0380*/  MOV R18, R27 ;  /* 0x0000001b00127202 */ /* 0x000fce0000000f00 */
.L_x_658:
[----:B------:R-:W-:Y:S05]  /*0390*/  BSYNC.RECONVERGENT B1 ;  /* 0x0000000000017941 */ /* 0x000fea0003800200 */
.L_x_657:
[----:B------:R-:W2:Y:S01]  /*03a0*/  LDCU UR5, c[0x0][0x3c0] ;  /* 0x00007800ff0577ac */ /* 0x000ea20008000800 */
[----:B-1----:R-:W-:-:S05]  /*03b0*/  IMAD.IADD R15, R14, 0x1, R15 ;  /* 0x000000010e0f7824 */ /* 0x002fca00078e020f */
[----:B--2---:R-:W-:-:S13]  /*03c0*/  ISETP.GE.AND P0, PT, R15, UR5, PT ;  /* 0x000000050f007c0c */ /* 0x004fda000bf06270 */
[----:B------:R-:W-:Y:S05]  /*03d0*/  @!P0 BRA `(.L_x_661) ;  /* 0xfffffffc00648947 */ /* 0x000fea000383ffff */
.L_x_656:
[----:B------:R-:W-:Y:S05]  /*03e0*/  BSYNC.RECONVERGENT B0 ;  /* 0x0000000000007941 */ /* 0x000fea0003800200 */
.L_x_655:
[----:B------:R-:W1:Y:S01]  /*03f0*/  LDCU UR7, c[0x0][0x364] ;  /* 0x00006c80ff0777ac */ /* 0x000e620008000800 */
[----:B------:R-:W2:Y:S01]  /*0400*/  S2UR UR6, SR_CgaCtaId ;  /* 0x00000000000679c3 */ /* 0x000ea20000008800 */
[----:B0-----:R-:W-:Y:S01]  /*0410*/  IADD3 R2, PT, PT, R12, R11, RZ ;  /* 0x0000000b0c027210 */ /* 0x001fe20007ffe0ff */
[----:B------:R-:W-:Y:S01]  /*0420*/  UMOV UR5, 0x400 ;  /* 0x0000040000057882 */ /* 0x000fe20000000000 */
[----:B------:R-:W-:Y:S02]  /*0430*/  MOV R4, R20 ;  /* 0x0000001400047202 */ /* 0x000fe40000000f00 */
[----:B------:R-:W-:Y:S01]  /*0440*/  ISETP.GT.U32.AND P0, PT, R2, 0x1f, PT ;  /* 0x0000001f0200780c */ /* 0x000fe20003f04070 */
[----:B-1----:R-:W-:-:S04]  /*0450*/  UIMAD UR4, UR4, UR7, URZ ;  /* 0x00000007040472a4 */ /* 0x002fc8000f8e02ff */
[----:B------:R-:W-:Y:S02]  /*0460*/  UISETP.GE.U32.AND UP0, UPT, UR4, 0x21, UPT ;  /* 0x000000210400788c */ /* 0x000fe4000bf06070 */
[----:B--2---:R-:W-:-:S06]  /*0470*/  ULEA UR5, UR6, UR5, 0x18 ;  /* 0x0000000506057291 */ /* 0x004fcc000f8ec0ff */
[----:B------:R-:W-:Y:S01]  /*0480*/  LEA.HI R3, R2, UR5, RZ, 0x1d ;  /* 0x0000000502037c11 */ /* 0x000fe2000f8fe8ff */
[----:B------:R-:W-:Y:S06]  /*0490*/  BRA.U !UP0, `(.L_x_662) ;  /* 0x0000000108487547 */ /* 0x000fec000b800000 */
[----:B------:R-:W0:Y:S01]  /*04a0*/  SHFL.DOWN PT, R5, R4, 0x10, 0x1f ;  /* 0x0a001f0004057f89 */ /* 0x000e2200000e0000 */
[----:B------:R-:W-:-:S06]  /*04b0*/  USHF.R.U32.HI UR6, URZ, 0x5, UR4 ;  /* 0x00000005ff067899 */ /* 0x000fcc0008011604 */
[C---:B------:R-:W-:Y:S01]  /*04c0*/  ISETP.GE.U32.AND P2, PT, R2.reuse, UR6, PT ;  /* 0x0000000602007c0c */ /* 0x040fe2000bf46070 */
[----:B0-----:R-:W-:Y:S01]  /*04d0*/  FADD.FTZ R5, R5, R4 ;  /* 0x0000000405057221 */ /* 0x001fe20000010000 */
[----:B------:R-:W-:-:S04]  /*04e0*/  LOP3.LUT P1, R4, R2, 0x1f, RZ, 0xc0, !PT ;  /* 0x0000001f02047812 */ /* 0x000fc8000782c0ff */
[----:B------:R-:W0:Y:S02]  /*04f0*/  SHFL.DOWN PT, R6, R5, 0x8, 0x1f ;  /* 0x09001f0005067f89 */ /* 0x000e2400000e0000 */
[----:B0-----:R-:W-:-:S05]  /*0500*/  FADD.FTZ R6, R5, R6 ;  /* 0x0000000605067221 */ /* 0x001fca0000010000 */
[----:B------:R-:W-:Y:S01]  /*0510*/  @!P2 LEA R5, R4, UR5, 0x2 ;  /* 0x000000050405ac11 */ /* 0x000fe2000f8e10ff */
[----:B------:R-:W-:Y:S01]  /*0520*/  HFMA2 R4, -RZ, RZ, 0, 0 ;  /* 0x00000000ff047431 */ /* 0x000fe200000001ff */
[----:B------:R-:W0:Y:S02]  /*0530*/  SHFL.DOWN PT, R7, R6, 0x4, 0x1f ;  /* 0x08801f0006077f89 */ /* 0x000e2400000e0000 */
[----:B0-----:R-:W-:-:S05]  /*0540*/  FADD.FTZ R7, R6, R7 ;  /* 0x0000000706077221 */ /* 0x001fca0000010000 */
[----:B------:R-:W0:Y:S02]  /*0550*/  SHFL.DOWN PT, R8, R7, 0x2, 0x1f ;  /* 0x08401f0007087f89 */ /* 0x000e2400000e0000 */
[----:B0-----:R-:W-:-:S05]  /*0560*/  FADD.FTZ R8, R7, R8 ;  /* 0x0000000807087221 */ /* 0x001fca0000010000 */
[----:B------:R-:W0:Y:S02]  /*0570*/  SHFL.DOWN PT, R9, R8, 0x1, 0x1f ;  /* 0x08201f0008097f89 */ /* 0x000e2400000e0000 */
[----:B0-----:R-:W-:-:S05]  /*0580*/  FADD.FTZ R14, R8, R9 ;  /* 0x00000009080e7221 */ /* 0x001fca0000010000 */
[----:B------:R0:W-:Y:S01]  /*0590*/  @!P1 STS [R3], R14 ;  /* 0x0000000e03009388 */ /* 0x0001e20000000800 */
[----:B------:R-:W-:Y:S06]  /*05a0*/  BAR.SYNC.DEFER_BLOCKING 0x0 ;  /* 0x0000000000007b1d */ /* 0x000fec0000010000 */
[----:B------:R0:W1:Y:S02]  /*05b0*/  @!P2 LDS R4, [R5] ;  /* 0x000000000504a984 */ /* 0x0000640000000800 */
.L_x_662:
[----:B------:R-:W-:Y:S05]  /*05c0*/  @P0 BRA `(.L_x_663) ;  /* 0x0000000000300947 */ /* 0x000fea0003800000 */
[----:B------:R-:W-:-:S03]  /*05d0*/  UMOV UR6, 0xffffffff ;  /* 0xffffffff00067882 */ /* 0x000fc60000000000 */
[----:B------:R-:W-:Y:S05]  /*05e0*/  BRA.DIV UR6, `(.L_x_664) ;  /* 0x0000000606187947 */ /* 0x000fea000b800000 */
[----:B01----:R-:W0:Y:S02]  /*05f0*/  SHFL.DOWN PT, R5, R4, 0x10, 0x1f ;  /* 0x0a001f0004057f89 */ /* 0x003e2400000e0000 */
[----:B0-----:R-:W-:-:S05]  /*0600*/  FADD.FTZ R5, R5, R4 ;  /* 0x0000000405057221 */ /* 0x001fca0000010000 */
[----:B------:R-:W0:Y:S02]  /*0610*/  SHFL.DOWN PT, R6, R5, 0x8, 0x1f ;  /* 0x09001f0005067f89 */ /* 0x000e2400000e0000 */
[----:B0-----:R-:W-:-:S05]  /*0620*/  FADD.FTZ R6, R5, R6 ;  /* 0x0000000605067221 */ /* 0x001fca0000010000 */
[----:B------:R-:W0:Y:S02]  /*0630*/  SHFL.DOWN PT, R7, R6, 0x4, 0x1f ;  /* 0x08801f0006077f89 */ /* 0x000e2400000e0000 */
[----:B0-----:R-:W-:-:S05]  /*0640*/  FADD.FTZ R7, R6, R7 ;  /* 0x0000000706077221 */ /* 0x001fca0000010000 */
[----:B------:R-:W0:Y:S02]  /*0650*/  SHFL.DOWN PT, R8, R7, 0x2, 0x1f ;  /* 0x08401f0007087f89 */ /* 0x000e2400000e0000 */
[----:B0-----:R-:W-:-:S05]  /*0660*/  FADD.FTZ R8, R7, R8 ;  /* 0x0000000807087221 */ /* 0x001fca0000010000 */
[----:B------:R0:W1:Y:S02]  /*0670*/  SHFL.DOWN PT, R9, R8, 0x1, 0x1f ;  /* 0x08201f0008097f89 */ /* 0x00006400000e0000 */
.L_x_674:
[----:B-1----:R-:W-:-:S07]  /*0680*/  FADD.FTZ R4, R8, R9 ;  /* 0x0000000908047221 */ /* 0x002fce0000010000 */
.L_x_663:
[----:B------:R-:W-:Y:S05]  /*0690*/  WARPSYNC.ALL ;  /* 0x0000000000007948 */ /* 0x000fea0003800000 */
[----:B------:R-:W-:Y:S06]  /*06a0*/  BAR.SYNC.DEFER_BLOCKING 0x0 ;  /* 0x0000000000007b1d */ /* 0x000fec0000010000 */
[----:B------:R-:W-:Y:S05]  /*06b0*/  BRA.U !UP0, `(.L_x_665) ;  /* 0x0000000108487547 */ /* 0x000fea000b800000 */
[----:B0-----:R-:W0:Y:S01]  /*06c0*/  SHFL.DOWN PT, R5, R18, 0x10, 0x1f ;  /* 0x0a001f0012057f89 */ /* 0x001e2200000e0000 */
[----:B-----5:R-:W-:Y:S01]  /*06d0*/  LOP3.LUT P1, R13, R2, 0x1f, RZ, 0xc0, !PT ;  /* 0x0000001f020d7812 */ /* 0x020fe2000782c0ff */
[----:B------:R-:W-:-:S06]  /*06e0*/  USHF.R.U32.HI UR4, URZ, 0x5, UR4 ;  /* 0x00000005ff047899 */ /* 0x000fcc0008011604 */
[----:B------:R-:W-:-:S13]  /*06f0*/  ISETP.GE.U32.AND P2, PT, R2, UR4, PT ;  /* 0x0000000402007c0c */ /* 0x000fda000bf46070 */
[----:B------:R-:W-:Y:S01]  /*0700*/  @!P2 LEA R13, R13, UR5, 0x2 ;  /* 0x000000050d0dac11 */ /* 0x000fe2000f8e10ff */
[----:B0-----:R-:W-:Y:S01]  /*0710*/  FADD.FTZ R5, R5, R18 ;  /* 0x0000001205057221 */ /* 0x001fe20000010000 */
[----:B------:R-:W-:-:S04]  /*0720*/  HFMA2 R18, -RZ, RZ, 0, 0 ;  /* 0x00000000ff127431 */ /* 0x000fc800000001ff */
[----:B------:R-:W0:Y:S02]  /*0730*/  SHFL.DOWN PT, R6, R5, 0x8, 0x1f ;  /* 0x09001f0005067f89 */ /* 0x000e2400000e0000 */
[----:B0-----:R-:W-:-:S05]  /*0740*/  FADD.FTZ R6, R5, R6 ;  /* 0x0000000605067221 */ /* 0x001fca0000010000 */
        /* <DEDUP_REMOVED lines=8> */
[----:B------:R2:W3:Y:S02]  /*07d0*/  @!P2 LDS R18, [R13] ;  /* 0x000000000d12a984 */ /* 0x0004e40000000800 */
.L_x_665:
[----:B------:R-:W-:Y:S04]  /*07e0*/  BSSY B0, `(.L_x_666) ;  /* 0x000000e000007945 */ /* 0x000fe80003800000 */
[----:B------:R-:W-:Y:S05]  /*07f0*/  @P0 BRA `(.L_x_667) ;  /* 0x0000000000300947 */ /* 0x000fea0003800000 */
[----:B------:R-:W-:-:S03]  /*0800*/  UMOV UR4, 0xffffffff ;  /* 0xffffffff00047882 */ /* 0x000fc60000000000 */
[----:B------:R-:W-:Y:S05]  /*0810*/  BRA.DIV UR4, `(.L_x_668) ;  /* 0x00000006041c7947 */ /* 0x000fea000b800000 */
[----:B0-23--:R-:W0:Y:S02]  /*0820*/  SHFL.DOWN PT, R3, R18, 0x10, 0x1f ;  /* 0x0a001f0012037f89 */ /* 0x00de2400000e0000 */
[----:B0-----:R-:W-:-:S05]  /*0830*/  FADD.FTZ R3, R3, R18 ;  /* 0x0000001203037221 */ /* 0x001fca0000010000 */
[----:B------:R-:W0:Y:S02]  /*0840*/  SHFL.DOWN PT, R2, R3, 0x8, 0x1f ;  /* 0x09001f0003027f89 */ /* 0x000e2400000e0000 */
[----:B0-----:R-:W-:-:S05]  /*0850*/  FADD.FTZ R2, R3, R2 ;  /* 0x0000000203027221 */ /* 0x001fca0000010000 */
[----:B------:R-:W0:Y:S02]  /*0860*/  SHFL.DOWN PT, R5, R2, 0x4, 0x1f ;  /* 0x08801f0002057f89 */ /* 0x000e2400000e0000 */
[----:B0-----:R-:W-:-:S05]  /*0870*/  FADD.FTZ R5, R2, R5 ;  /* 0x0000000502057221 */ /* 0x001fca0000010000 */
[----:B------:R-:W0:Y:S02]  /*0880*/  SHFL.DOWN PT, R6, R5, 0x2, 0x1f ;  /* 0x08401f0005067f89 */ /* 0x000e2400000e0000 */
[----:B0-----:R-:W-:-:S05]  /*0890*/  FADD.FTZ R6, R5, R6 ;  /* 0x0000000605067221 */ /* 0x001fca0000010000 */
[----:B------:R0:W2:Y:S02]  /*08a0*/  SHFL.DOWN PT, R7, R6, 0x1, 0x1f ;  /* 0x08201f0006077f89 */ /* 0x0000a400000e0000 */
.L_x_680:
[----:B--2---:R-:W-:-:S07]  /*08b0*/  FADD.FTZ R18, R6, R7 ;  /* 0x0000000706127221 */ /* 0x004fce0000010000 */
.L_x_667:
[----:B------:R-:W-:Y:S05]  /*08c0*/  BSYNC B0 ;  /* 0x0000000000007941 */ /* 0x000fea0003800000 */
.L_x_666:
[----:B------:R-:W-:-:S13]  /*08d0*/  LOP3.LUT P0, RZ, R12, R11, RZ, 0xfc, !PT ;  /* 0x0000000b0cff7212 */ /* 0x000fda000780fcff */
[----:B------:R-:W-:Y:S05]  /*08e0*/  @P0 EXIT ;  /* 0x000000000000094d */ /* 0x000fea0003800000 */
[----:B0-2---:R-:W0:Y:S08]  /*08f0*/  LDC.64 R2, c[0x0][0x3b8] ;  /* 0x0000ee00ff027b82 */ /* 0x005e300000000a00 */
[----:B------:R-:W2:Y:S01]  /*0900*/  LDC.64 R6, c[0x0][0x3b0] ;  /* 0x0000ec00ff067b82 */ /* 0x000ea20000000a00 */
[----:B0-----:R-:W-:-:S04]  /*0910*/  ISETP.NE.U32.AND P0, PT, R2, RZ, PT ;  /* 0x000000ff0200720c */ /* 0x001fc80003f05070 */
[----:B------:R-:W-:-:S03]  /*0920*/  ISETP.NE.AND.EX P0, PT, R3, RZ, PT, P0 ;  /* 0x000000ff0300720c */ /* 0x000fc60003f05300 */
[----:B------:R-:W0:Y:S01]  /*0930*/  LDC.64 R2, c[0x0][0x3a8] ;  /* 0x0000ea00ff027b82 */ /* 0x000e220000000a00 */
[----:B--2---:R-:W-:-:S04]  /*0940*/  ISETP.NE.U32.AND P1, PT, R6, RZ, PT ;  /* 0x000000ff0600720c */ /* 0x004fc80003f25070 */
[----:B------:R-:W-:-:S03]  /*0950*/  ISETP.NE.AND.EX P1, PT, R7, RZ, PT, P1 ;  /* 0x000000ff0700720c */ /* 0x000fc60003f25310 */
[----:B------:R-:W2:Y:S08]  /*0960*/  LDC.64 R6, c[0x0][0x3a0] ;  /* 0x0000e800ff067b82 */ /* 0x000eb00000000a00 */
[----:B------:R-:W4:Y:S02]  /*0970*/  @P0 LDC.64 R8, c[0x0][0x3b8] ;  /* 0x0000ee00ff080b82 */ /* 0x000f240000000a00 */
[----:B---3-5:R-:W-:Y:S01]  /*0980*/  @P1 FMUL.FTZ R5, R0, R18 ;  /* 0x0000001200051220 */ /* 0x028fe20000410000 */
[----:B-1----:R-:W-:-:S05]  /*0990*/  @P0 F2FP.F16.F32.PACK_AB R0, RZ, R4 ;  /* 0x00000004ff00023e */ /* 0x002fca00000000ff */
[----:B------:R-:W1:Y:S01]  /*09a0*/  @P1 LDC.64 R12, c[0x0][0x3b0] ;  /* 0x0000ec00ff0c1b82 */ /* 0x000e620000000a00 */
[----:B------:R-:W-:Y:S01]  /*09b0*/  @P1 F2FP.F16.F32.PACK_AB R5, RZ, R5 ;  /* 0x00000005ff05123e */ /* 0x000fe200000000ff */
[----:B0-----:R-:W-:-:S04]  /*09c0*/  IMAD.WIDE.U32 R2, R10, 0x4, R2 ;  /* 0x000000040a027825 */ /* 0x001fc800078e0002 */
[----:B--2---:R-:W-:-:S04]  /*09d0*/  IMAD.WIDE.U32 R6, R10, 0x4, R6 ;  /* 0x000000040a067825 */ /* 0x004fc800078e0006 */
[----:B----4-:R-:W-:-:S05]  /*09e0*/  @P0 IMAD.WIDE.U32 R8, R10, 0x2, R8 ;  /* 0x000000020a080825 */ /* 0x010fca00078e0008 */
[----:B------:R-:W-:Y:S01]  /*09f0*/  @P0 STG.E.U16 desc[UR8][R8.64], R0 ;  /* 0x0000000008000986 */ /* 0x000fe2000c101508 */
[----:B-1----:R-:W-:-:S05]  /*0a00*/  @P1 IMAD.WIDE.U32 R12, R10, 0x2, R12 ;  /* 0x000000020a0c1825 */ /* 0x002fca00078e000c */
[----:B------:R-:W-:Y:S04]  /*0a10*/  @P1 STG.E.U16 desc[UR8][R12.64], R5 ;  /* 0x000000050c001986 */ /* 0x000fe8000c101508 */
[----:B------:R-:W-:Y:S04]  /*0a20*/  STG.E desc[UR8][R6.64], R4 ;  /* 0x0000000406007986 */ /* 0x000fe8000c101908 */
[----:B------:R-:W-:Y:S01]  /*0a30*/  STG.E desc[UR8][R2.64], R18 ;  /* 0x0000001202007986 */ /* 0x000fe2000c101908 */
[----:B------:R-:W-:Y:S05]  /*0a40*/  EXIT ;  /* 0x000000000000794d */ /* 0x000fea0003800000 */
.L_x_664:
[----:B------:R-:W-:Y:S02]  /*0a50*/  HFMA2 R15, -RZ, RZ, 0, 9.5367431640625e-07 ;  /* 0x00000010ff0f7431 */ /* 0x000fe400000001ff */
[----:B01----:R-:W-:Y:S01]  /*0a60*/  IMAD.MOV.U32 R14, RZ, RZ, R4 ;  /* 0x000000ffff0e7224 */ /* 0x003fe200078e0004 */
[----:B------:R-:W-:Y:S02]  /*0a70*/  MOV R16, 0x1f ;  /* 0x0000001f00107802 */ /* 0x000fe40000000f00 */
[----:B-----5:R-:W-:-:S07]  /*0a80*/  MOV R13, 0xffffffff ;  /* 0xffffffff000d7802 */ /* 0x020fce0000000f00 */
[----:B------:R-:W-:Y:S05]  /*0a90*/  WARPSYNC.COLLECTIVE R13, `(.L_x_669) ;  /* 0x000000000d087348 */ /* 0x000fea0003c00000 */
[----:B------:R0:W1:Y:S02]  /*0aa0*/  SHFL.DOWN P1, R9, R14, R15, R16 ;  /* 0x0800000f0e097389 */ /* 0x0000640000020010 */
[----:B01----:R-:W-:Y:S05]  /*0ab0*/  ENDCOLLECTIVE ;  /* 0x000000000000791b */ /* 0x003fea0003800000 */
.L_x_669:
[----:B------:R-:W-:Y:S01]  /*0ac0*/  HFMA2 R15, -RZ, RZ, 0, 4.76837158203125e-07 ;  /* 0x00000008ff0f7431 */ /* 0x000fe200000001ff */
[----:B------:R-:W-:-:S05]  /*0ad0*/  MOV R5, R9 ;  /* 0x0000000900057202 */ /* 0x000fca0000000f00 */
[----:B------:R-:W-:-:S04]  /*0ae0*/  FADD.FTZ R5, R5, R4 ;  /* 0x0000000405057221 */ /* 0x000fc80000010000 */
[----:B------:R-:W-:-:S07]  /*0af0*/  IMAD.MOV.U32 R14, RZ, RZ, R5 ;  /* 0x000000ffff0e7224 */ /* 0x000fce00078e0005 */
[----:B------:R-:W-:Y:S05]  /*0b00*/  WARPSYNC.COLLECTIVE R13, `(.L_x_670) ;  /* 0x000000000d087348 */ /* 0x000fea0003c00000 */
[----:B------:R0:W1:Y:S02]  /*0b10*/  SHFL.DOWN P1, R9, R14, R15, R16 ;  /* 0x0800000f0e097389 */ /* 0x0000640000020010 */
[----:B01----:R-:W-:Y:S05]  /*0b20*/  ENDCOLLECTIVE ;  /* 0x000000000000791b */ /* 0x003fea0003800000 */
.L_x_670:
[----:B------:R-:W-:Y:S01]  /*0b30*/  HFMA2 R15, -RZ, RZ, 0, 2.384185791015625e-07 ;  /* 0x00000004ff0f7431 */ /* 0x000fe200000001ff */
[----:B------:R-:W-:-:S05]  /*0b40*/  MOV R6, R9 ;  /* 0x0000000900067202 */ /* 0x000fca0000000f00 */
[----:B------:R-:W-:-:S05]  /*0b50*/  FADD.FTZ R6, R5, R6 ;  /* 0x0000000605067221 */ /* 0x000fca0000010000 */
[----:B------:R-:W-:-:S07]  /*0b60*/  MOV R14, R6 ;  /* 0x00000006000e7202 */ /* 0x000fce0000000f00 */
[----:B------:R-:W-:Y:S05]  /*0b70*/  WARPSYNC.COLLECTIVE R13, `(.L_x_671) ;  /* 0x000000000d087348 */ /* 0x000fea0003c00000 */
[----:B------:R0:W1:Y:S02]  /*0b80*/  SHFL.DOWN P1, R9, R14, R15, R16 ;  /* 0x0800000f0e097389 */ /* 0x0000640000020010 */
[----:B01----:R-:W-:Y:S05]  /*0b90*/  ENDCOLLECTIVE ;  /* 0x000000000000791b */ /* 0x003fea0003800000 */
.L_x_671:
[----:B------:R-:W-:Y:S02]  /*0ba0*/  HFMA2 R15, -RZ, RZ, 0, 1.1920928955078125e-07 ;  /* 0x00000002ff0f7431 */ /* 0x000fe400000001ff */
[----:B------:R-:W-:-:S04]  /*0bb0*/  IMAD.MOV.U32 R7, RZ, RZ, R9 ;  /* 0x000000ffff077224 */ /* 0x000fc800078e0009 */
[----:B------:R-:W-:-:S05]  /*0bc0*/  FADD.FTZ R7, R6, R7 ;  /* 0x0000000706077221 */ /* 0x000fca0000010000 */
[----:B------:R-:W-:-:S07]  /*0bd0*/  MOV R14, R7 ;  /* 0x00000007000e7202 */ /* 0x000fce0000000f00 */
[----:B------:R-:W-:Y:S05]  /*0be0*/  WARPSYNC.COLLECTIVE R13, `(.L_x_672) ;  /* 0x000000000d087348 */ /* 0x000fea0003c00000 */
[----:B------:R0:W1:Y:S02]  /*0bf0*/  SHFL.DOWN P1, R9, R14, R15, R16 ;  /* 0x0800000f0e097389 */ /* 0x0000640000020010 */
[----:B01----:R-:W-:Y:S05]  /*0c00*/  ENDCOLLECTIVE ;  /* 0x000000000000791b */ /* 0x003fea0003800000 */
.L_x_672:
[----:B------:R-:W-:Y:S01]  /*0c10*/  IMAD.MOV.U32 R15, RZ, RZ, 0x1 ;  /* 0x00000001ff0f7424 */ /* 0x000fe200078e00ff */
[----:B------:R-:W-:-:S05]  /*0c20*/  MOV R8, R9 ;  /* 0x0000000900087202 */ /* 0x000fca0000000f00 */
[----:B------:R-:W-:-:S05]  /*0c30*/  FADD.FTZ R8, R7, R8 ;  /* 0x0000000807087221 */ /* 0x000fca0000010000 */
[----:B------:R-:W-:-:S07]  /*0c40*/  MOV R14, R8 ;  /* 0x00000008000e7202 */ /* 0x000fce0000000f00 */
[----:B------:R-:W-:Y:S05]  /*0c50*/  WARPSYNC.COLLECTIVE R13, `(.L_x_673) ;  /* 0x000000000d087348 */ /* 0x000fea0003c00000 */
[----:B------:R0:W1:Y:S02]  /*0c60*/  SHFL.DOWN P1, R9, R14, R15, R16 ;  /* 0x0800000f0e097389 */ /* 0x0000640000020010 */
[----:B01----:R-:W-:Y:S05]  /*0c70*/  ENDCOLLECTIVE ;  /* 0x000000000000791b */ /* 0x003fea0003800000 */
.L_x_673:
[----:B------:R-:W-:Y:S05]  /*0c80*/  BRA `(.L_x_674) ;  /* 0xfffffff8007c7947 */ /* 0x000fea000383ffff */
.L_x_668:
[----:B------:R-:W-:Y:S01]  /*0c90*/  HFMA2 R15, -RZ, RZ, 0, 9.5367431640625e-07 ;  /* 0x00000010ff0f7431 */ /* 0x000fe200000001ff */
[----:B0--3--:R-:W-:Y:S02]  /*0ca0*/  MOV R14, R18 ;  /* 0x00000012000e7202 */ /* 0x009fe40000000f00 */
[----:B------:R-:W-:Y:S02]  /*0cb0*/  MOV R16, 0x1f ;  /* 0x0000001f00107802 */ /* 0x000fe40000000f00 */
[----:B--2--5:R-:W-:-:S07]  /*0cc0*/  MOV R13, 0xffffffff ;  /* 0xffffffff000d7802 */ /* 0x024fce0000000f00 */
[----:B-1----:R-:W-:Y:S05]  /*0cd0*/  WARPSYNC.COLLECTIVE R13, `(.L_x_675) ;  /* 0x000000000d087348 */ /* 0x002fea0003c00000 */
[----:B------:R0:W2:Y:S02]  /*0ce0*/  SHFL.DOWN P1, R9, R14, R15, R16 ;  /* 0x0800000f0e097389 */ /* 0x0000a40000020010 */
[----:B012---:R-:W-:Y:S05]  /*0cf0*/  ENDCOLLECTIVE ;  /* 0x000000000000791b */ /* 0x007fea0003800000 */
.L_x_675:
[----:B------:R-:W-:Y:S01]  /*0d00*/  HFMA2 R15, -RZ, RZ, 0, 4.76837158203125e-07 ;  /* 0x00000008ff0f7431 */ /* 0x000fe200000001ff */
[----:B------:R-:W-:-:S05]  /*0d10*/  MOV R3, R9 ;  /* 0x0000000900037202 */ /* 0x000fca0000000f00 */
[----:B------:R-:W-:-:S04]  /*0d20*/  FADD.FTZ R3, R3, R18 ;  /* 0x0000001203037221 */ /* 0x000fc80000010000 */
[----:B------:R-:W-:-:S07]  /*0d30*/  IMAD.MOV.U32 R14, RZ, RZ, R3 ;  /* 0x000000ffff0e7224 */ /* 0x000fce00078e0003 */
[----:B------:R-:W-:Y:S05]  /*0d40*/  WARPSYNC.COLLECTIVE R13, `(.L_x_676) ;  /* 0x000000000d087348 */ /* 0x000fea0003c00000 */
[----:B------:R0:W1:Y:S02]  /*0d50*/  SHFL.DOWN P1, R9, R14, R15, R16 ;  /* 0x0800000f0e097389 */ /* 0x0000640000020010 */
[----:B01----:R-:W-:Y:S05]  /*0d60*/  ENDCOLLECTIVE ;  /* 0x000000000000791b */ /* 0x003fea0003800000 */
.L_x_676:
[----:B------:R-:W-:Y:S01]  /*0d70*/  HFMA2 R15, -RZ, RZ, 0, 2.384185791015625e-07 ;  /* 0x00000004ff0f7431 */ /* 0x000fe200000001ff */
[----:B------:R-:W-:-:S05]  /*0d80*/  MOV R2, R9 ;  /* 0x0000000900027202 */ /* 0x000fca0000000f00 */
[----:B------:R-:W-:-:S05]  /*0d90*/  FADD.FTZ R2, R3, R2 ;  /* 0x0000000203027221 */ /* 0x000fca0000010000 */
[----:B------:R-:W-:-:S07]  /*0da0*/  MOV R14, R2 ;  /* 0x00000002000e7202 */ /* 0x000fce0000000f00 */
[----:B------:R-:W-:Y:S05]  /*0db0*/  WARPSYNC.COLLECTIVE R13, `(.L_x_677) ;  /* 0x000000000d087348 */ /* 0x000fea0003c00000 */
[----:B------:R0:W1:Y:S02]  /*0dc0*/  SHFL.DOWN P1, R9, R14, R15, R16 ;  /* 0x0800000f0e097389 */ /* 0x0000640000020010 */
[----:B01----:R-:W-:Y:S05]  /*0dd0*/  ENDCOLLECTIVE ;  /* 0x000000000000791b */ /* 0x003fea0003800000 */
.L_x_677:
[----:B------:R-:W-:Y:S01]  /*0de0*/  HFMA2 R15, -RZ, RZ, 0, 1.1920928955078125e-07 ;  /* 0x00000002ff0f7431 */ /* 0x000fe200000001ff */
[----:B------:R-:W-:-:S05]  /*0df0*/  MOV R5, R9 ;  /* 0x0000000900057202 */ /* 0x000fca0000000f00 */
[----:B------:R-:W-:-:S04]  /*0e00*/  FADD.FTZ R5, R2, R5 ;  /* 0x0000000502057221 */ /* 0x000fc80000010000 */
[----:B------:R-:W-:-:S07]  /*0e10*/  IMAD.MOV.U32 R14, RZ, RZ, R5 ;  /* 0x000000ffff0e7224 */ /* 0x000fce00078e0005 */
[----:B------:R-:W-:Y:S05]  /*0e20*/  WARPSYNC.COLLECTIVE R13, `(.L_x_678) ;  /* 0x000000000d087348 */ /* 0x000fea0003c00000 */
[----:B------:R0:W1:Y:S02]  /*0e30*/  SHFL.DOWN P1, R9, R14, R15, R16 ;  /* 0x0800000f0e097389 */ /* 0x0000640000020010 */
[----:B01----:R-:W-:Y:S05]  /*0e40*/  ENDCOLLECTIVE ;  /* 0x000000000000791b */ /* 0x003fea0003800000 */
.L_x_678:
[----:B------:R-:W-:Y:S01]  /*0e50*/  HFMA2 R15, -RZ, RZ, 0, 5.9604644775390625e-08 ;  /* 0x00000001ff0f7431 */ /* 0x000fe200000001ff */
[----:B------:R-:W-:-:S05]  /*0e60*/  MOV R6, R9 ;  /* 0x0000000900067202 */ /* 0x000fca0000000f00 */
[----:B------:R-:W-:-:S05]  /*0e70*/  FADD.FTZ R6, R5, R6 ;  /* 0x0000000605067221 */ /* 0x000fca0000010000 */
[----:B------:R-:W-:-:S07]  /*0e80*/  MOV R14, R6 ;  /* 0x00000006000e7202 */ /* 0x000fce0000000f00 */
[----:B------:R-:W-:Y:S05]  /*0e90*/  WARPSYNC.COLLECTIVE R13, `(.L_x_679) ;  /* 0x000000000d087348 */ /* 0x000fea0003c00000 */
[----:B------:R0:W1:Y:S02]  /*0ea0*/  SHFL.DOWN P1, R9, R14, R15, R16 ;  /* 0x0800000f0e097389 */ /* 0x0000640000020010 */
[----:B01----:R-:W-:Y:S05]  /*0eb0*/  ENDCOLLECTIVE ;  /* 0x000000000000791b */ /* 0x003fea0003800000 */
.L_x_679:
[----:B------:R-:W-:Y:S01]  /*0ec0*/  MOV R7, R9 ;  /* 0x0000000900077202 */ /* 0x000fe20000000f00 */
[----:B------:R-:W-:Y:S06]  /*0ed0*/  BRA `(.L_x_680) ;  /* 0xfffffff800747947 */ /* 0x000fec000383ffff */
.L_x_681:
        /* <DEDUP_REMOVED lines=10> */
.L_x_786:


//--------------------- .text._Z16reduce_bn_kernelIN3c104HalfEffEvPKT_S4_PKT0_S7_PS5_S8_PT1_SA_iii --------------------------
	.section	.text._Z16reduce_bn_kernelIN3c104HalfEffEvPKT_S4_PKT0_S7_PS5_S8_PT1_SA_iii,"ax",@progbits
	.align	128
        .global         _Z16reduce_bn_kernelIN3c104HalfEffEvPKT_S4_PKT0_S7_PS5_S8_PT1_SA_iii
        .type           _Z16reduce_bn_kernelIN3c104HalfEffEvPKT_S4_PKT0_S7_PS5_S8_PT1_SA_iii,@function
        .size           _Z16reduce_bn_kernelIN3c104HalfEffEvPKT_S4_PKT0_S7_PS5_S8_PT1_SA_iii,(.L_x_787 - _Z16reduce_bn_kernelIN3c104HalfEffEvPKT_S4_PKT0_S7_PS5_S8_PT1_SA_iii)
        .other          _Z16reduce_bn_kernelIN3c104HalfEffEvPKT_S4_PKT0_S7_PS5_S8_PT1_SA_iii,@"STO_CUDA_ENTRY STV_DEFAULT"
_Z16reduce_bn_kernelIN3c104HalfEffEvPKT_S4_PKT0_S7_PS5_S8_PT1_SA_iii:
.text._Z16reduce_bn_kernelIN3c104HalfEffEvPKT_S4_PKT0_S7_PS5_S8_PT1_SA_iii:
        /* <DEDUP_REMOVED lines=23> */
.L_x_688:
        /* <DEDUP_REMOVED lines=10> */
.L_x_687:
        /* <DEDUP_REMOVED lines=12> */
[--C-:B------:R-:W-:Y:S02]  /*02d0*/  FADD.FTZ R26, R24, R21.reuse ;  /* 0x00000015181a7221 */ /* 0x100fe40000010000 */
        /* <DEDUP_REMOVED lines=9> */
.L_x_686:
[----:B------:R-:W-:Y:S02]  /*0370*/  MOV R21, R26 ;  /* 0x0000001a00157202 */ /* 0x000fe40000000f00 */
[----:B------:R-:W-:-:S07]  /*0380*/  MOV R18, R23 ;  /* 0x0000001700127202 */ /* 0x000fce0000000f00 */
.L_x_685:
[----:B------:R-:W-:Y:S05]  /*0390*/  BSYNC.RECONVERGENT B1 ;  /* 0x0000000000017941 */ /* 0x000fea0003800200 */
.L_x_684:
[----:B------:R-:W2:Y:S01]  /*03a0*/  LDCU UR5, c[0x0][0x3c0] ;  /* 0x00007800ff0577ac */ /* 0x000ea20008000800 */
[----:B-1----:R-:W-:-:S04]  /*03b0*/  IADD3 R15, PT, PT, R14, R15, RZ ;  /* 0x0000000f0e0f7210 */ /* 0x002fc80007ffe0ff */
[----:B--2---:R-:W-:-:S13]  /*03c0*/  ISETP.GE.AND P0, PT, R15, UR5, PT ;  /* 0x000000050f007c0c */ /* 0x004fda000bf06270 */
[----:B------:R-:W-:Y:S05]  /*03d0*/  @!P0 BRA `(.L_x_688) ;  /* 0xfffffffc00648947 */ /* 0x000fea000383ffff */
.L_x_683:
[----:B------:R-:W-:Y:S05]  /*03e0*/  BSYNC.RECONVERGENT B0 ;  /* 0x0000000000007941 */ /* 0x000fea0003800200 */
.L_x_682:
[----:B------:R-:W1:Y:S01]  /*03f0*/  LDCU UR7, c[0x0][0x364] ;  /* 0x00006c80ff0777ac */ /* 0x000e620008000800 */
[----:B------:R-:W2:Y:S01]  /*0400*/  S2UR UR6, SR_CgaCtaId ;  /* 0x00000000000679c3 */ /* 0x000ea20000008800 */
[----:B0-----:R-:W-:Y:S01]  /*0410*/  IMAD.IADD R2, R13, 0x1, R10 ;  /* 0x000000010d027824 */ /* 0x001fe200078e020a */
[----:B------:R-:W-:Y:S01]  /*0420*/  MOV R4, R21 ;  /* 0x0000001500047202 */ /* 0x000fe20000000f00 */
[----:B------:R-:W-:-:S03]  /*0430*/  UMOV UR5, 0x400 ;  /* 0x0000040000057882 */ /* 0x000fc60000000000 */
        /* <DEDUP_REMOVED lines=20> */
[----:B0----5:R-:W-:-:S05]  /*0580*/  FADD.FTZ R12, R8, R9 ;  /* 0x00000009080c7221 */ /* 0x021fca0000010000 */
[----:B------:R0:W-:Y:S01]  /*0590*/  @!P1 STS [R3], R12 ;  /* 0x0000000c03009388 */ /* 0x0001e20000000800 */
[----:B------:R-:W-:Y:S06]  /*05a0*/  BAR.SYNC.DEFER_BLOCKING 0x0 ;  /* 0x0000000000007b1d */ /* 0x000fec0000010000 */
[----:B------:R0:W1:Y:S02]  /*05b0*/  @!P2 LDS R4, [R5] ;  /* 0x000000000504a984 */ /* 0x0000640000000800 */
.L_x_689:
        /* <DEDUP_REMOVED lines=12> */
.L_x_701:
[----:B-1----:R-:W-:-:S07]  /*0680*/  FADD.FTZ R4, R8, R9 ;  /* 0x0000000908047221 */ /* 0x002fce0000010000 */
.L_x_690:
        /* <DEDUP_REMOVED lines=21> */
.L_x_692:
        /* <DEDUP_REMOVED lines=13> */
.L_x_707:
[----:B--2---:R-:W-:-:S07]  /*08b0*/  FADD.FTZ R18, R6, R7 ;  /* 0x0000000706127221 */ /* 0x004fce0000010000 */
.L_x_694:
[----:B------:R-:W-:Y:S05]  /*08c0*/  BSYNC B0 ;  /* 0x0000000000007941 */ /* 0x000fea0003800000 */
.L_x_693:
[----:B------:R-:W-:-:S13]  /*08d0*/  LOP3.LUT P0, RZ, R13, R10, RZ, 0xfc, !PT ;  /* 0x0000000a0dff7212 */ /* 0x000fda000780fcff */
[----:B------:R-:W-:Y:S05]  /*08e0*/  @P0 EXIT ;  /* 0x000000000000094d */ /* 0x000fea0003800000 */
[----:B0-2---:R-:W0:Y:S08]  /*08f0*/  LDC.64 R2, c[0x0][0x3b8] ;  /* 0x0000ee00ff027b82 */ /* 0x005e300000000a00 */
[----:B------:R-:W2:Y:S08]  /*0900*/  LDC.64 R6, c[0x0][0x3b0] ;  /* 0x0000ec00ff067b82 */ /* 0x000eb00000000a00 */
[----:B------:R-:W4:Y:S01]  /*0910*/  LDC.64 R8, c[0x0][0x3a0] ;  /* 0x0000e800ff087b82 */ /* 0x000f220000000a00 */
[----:B0-----:R-:W-:-:S07]  /*0920*/  ISETP.NE.U32.AND P0, PT, R2, RZ, PT ;  /* 0x000000ff0200720c */ /* 0x001fce0003f05070 */
[----:B-----5:R-:W0:Y:S01]  /*0930*/  LDC.64 R12, c[0x0][0x3a8] ;  /* 0x0000ea00ff0c7b82 */ /* 0x020e220000000a00 */
[----:B------:R-:W-:Y:S02]  /*0940*/  ISETP.NE.AND.EX P0, PT, R3, RZ, PT, P0 ;  /* 0x000000ff0300720c */ /* 0x000fe40003f05300 */
[----:B--2---:R-:W-:-:S04]  /*0950*/  ISETP.NE.U32.AND P1, PT, R6, RZ, PT ;  /* 0x000000ff0600720c */ /* 0x004fc80003f25070 */
[----:B------:R-:W-:Y:S01]  /*0960*/  ISETP.NE.AND.EX P1, PT, R7, RZ, PT, P1 ;  /* 0x000000ff0700720c */ /* 0x000fe20003f25310 */
[----:B----4-:R-:W-:-:S06]  /*0970*/  IMAD.WIDE.U32 R8, R0, 0x4, R8 ;  /* 0x0000000400087825 */ /* 0x010fcc00078e0008 */
[----:B------:R-:W2:Y:S08]  /*0980*/  @P0 LDC.64 R2, c[0x0][0x3b8] ;  /* 0x0000ee00ff020b82 */ /* 0x000eb00000000a00 */
[----:B------:R-:W4:Y:S01]  /*0990*/  @P1 LDC.64 R6, c[0x0][0x3b0] ;  /* 0x0000ec00ff061b82 */ /* 0x000f220000000a00 */
[----:B---3--:R-:W-:Y:S01]  /*09a0*/  @P1 FMUL.FTZ R5, R11, R18 ;  /* 0x000000120b051220 */ /* 0x008fe20000410000 */
[----:B0-----:R-:W-:-:S04]  /*09b0*/  IMAD.WIDE.U32 R10, R0, 0x4, R12 ;  /* 0x00000004000a7825 */ /* 0x001fc800078e000c */
[----:B--2---:R-:W-:-:S05]  /*09c0*/  @P0 IMAD.WIDE.U32 R2, R0, 0x4, R2 ;  /* 0x0000000400020825 */ /* 0x004fca00078e0002 */
[----:B-1----:R-:W-:Y:S01]  /*09d0*/  @P0 STG.E desc[UR8][R2.64], R4 ;  /* 0x0000000402000986 */ /* 0x002fe2000c101908 */
[----:B----4-:R-:W-:-:S05]  /*09e0*/  @P1 IMAD.WIDE.U32 R6, R0, 0x4, R6 ;  /* 0x0000000400061825 */ /* 0x010fca00078e0006 */
[----:B------:R-:W-:Y:S04]  /*09f0*/  @P1 STG.E desc[UR8][R6.64], R5 ;  /* 0x0000000506001986 */ /* 0x000fe8000c101908 */
[----:B------:R-:W-:Y:S04]  /*0a00*/  STG.E desc[UR8][R8.64], R4 ;  /* 0x0000000408007986 */ /* 0x000fe8000c101908 */
[----:B------:R-:W-:Y:S01]  /*0a10*/  STG.E desc[UR8][R10.64], R18 ;  /* 0x000000120a007986 */ /* 0x000fe2000c101908 */
[----:B------:R-:W-:Y:S05]  /*0a20*/  EXIT ;  /* 0x000000000000794d */ /* 0x000fea0003800000 */
.L_x_691:
[----:B------:R-:W-:Y:S01]  /*0a30*/  HFMA2 R14, -RZ, RZ, 0, 9.5367431640625e-07 ;  /* 0x00000010ff0e7431 */ /* 0x000fe200000001ff */
[----:B-1----:R-:W-:Y:S01]  /*0a40*/  MOV R15, R4 ;  /* 0x00000004000f7202 */ /* 0x002fe20000000f00 */
[----:B------:R-:W-:Y:S01]  /*0a50*/  IMAD.MOV.U32 R17, RZ, RZ, 0x1f ;  /* 0x0000001fff117424 */ /* 0x000fe200078e00ff */
[----:B0----5:R-:W-:-:S07]  /*0a60*/  MOV R12, 0xffffffff ;  /* 0xffffffff000c7802 */ /* 0x021fce0000000f00 */
[----:B------:R-:W-:Y:S05]  /*0a70*/  WARPSYNC.COLLECTIVE R12, `(.L_x_696) ;  /* 0x000000000c087348 */ /* 0x000fea0003c00000 */
[----:B------:R0:W1:Y:S02]  /*0a80*/  SHFL.DOWN P1, R9, R15, R14, R17 ;  /* 0x0800000e0f097389 */ /* 0x0000640000020011 */
[----:B01----:R-:W-:Y:S05]  /*0a90*/  ENDCOLLECTIVE ;  /* 0x000000000000791b */ /* 0x003fea0003800000 */
.L_x_696:
[----:B------:R-:W-:Y:S01]  /*0aa0*/  HFMA2 R14, -RZ, RZ, 0, 4.76837158203125e-07 ;  /* 0x00000008ff0e7431 */ /* 0x000fe200000001ff */
[----:B------:R-:W-:-:S05]  /*0ab0*/  MOV R5, R9 ;  /* 0x0000000900057202 */ /* 0x000fca0000000f00 */
[----:B------:R-:W-:-:S05]  /*0ac0*/  FADD.FTZ R5, R5, R4 ;  /* 0x0000000405057221 */ /* 0x000fca0000010000 */
[----:B------:R-:W-:-:S07]  /*0ad0*/  MOV R15, R5 ;  /* 0x00000005000f7202 */ /* 0x000fce0000000f00 */
[----:B------:R-:W-:Y:S05]  /*0ae0*/  WARPSYNC.COLLECTIVE R12, `(.L_x_697) ;  /* 0x000000000c087348 */ /* 0x000fea0003c00000 */
[----:B------:R0:W1:Y:S02]  /*0af0*/  SHFL.DOWN P1, R9, R15, R14, R17 ;  /* 0x0800000e0f097389 */ /* 0x0000640000020011 */
[----:B01----:R-:W-:Y:S05]  /*0b00*/  ENDCOLLECTIVE ;  /* 0x000000000000791b */ /* 0x003fea0003800000 */
.L_x_697:
[----:B------:R-:W-:Y:S01]  /*0b10*/  HFMA2 R14, -RZ, RZ, 0, 2.384185791015625e-07 ;  /* 0x00000004ff0e7431 */ /* 0x000fe200000001ff */
[----:B------:R-:W-:-:S05]  /*0b20*/  MOV R6, R9 ;  /* 0x0000000900067202 */ /* 0x000fca0000000f00 */
[----:B------:R-:W-:-:S04]  /*0b30*/  FADD.FTZ R6, R5, R6 ;  /* 0x0000000605067221 */ /* 0x000fc80000010000 */
[----:B------:R-:W-:-:S07]  /*0b40*/  IMAD.MOV.U32 R15, RZ, RZ, R6 ;  /* 0x000000ffff0f7224 */ /* 0x000fce00078e0006 */
[----:B------:R-:W-:Y:S05]  /*0b50*/  WARPSYNC.COLLECTIVE R12, `(.L_x_698) ;  /* 0x000000000c087348 */ /* 0x000fea0003c00000 */
[----:B------:R0:W1:Y:S02]  /*0b60*/  SHFL.DOWN P1, R9, R15, R14, R17 ;  /* 0x0800000e0f097389 */ /* 0x0000640000020011 */
[----:B01----:R-:W-:Y:S05]  /*0b70*/  ENDCOLLECTIVE ;  /* 0x000000000000791b */ /* 0x003fea0003800000 */
.L_x_698:
[----:B------:R-:W-:Y:S01]  /*0b80*/  HFMA2 R14, -RZ, RZ, 0, 1.1920928955078125e-07 ;  /* 0x00000002ff0e7431 */ /* 0x000fe200000001ff */
[----:B------:R-:W-:-:S05]  /*0b90*/  MOV R7, R9 ;  /* 0x0000000900077202 */ /* 0x000fca0000000f00 */
[----:B------:R-:W-:-:S05]  /*0ba0*/  FADD.FTZ R7, R6, R7 ;  /* 0x0000000706077221 */ /* 0x000fca0000010000 */
[----:B------:R-:W-:-:S07]  /*0bb0*/  MOV R15, R7 ;  /* 0x00000007000f7202 */ /* 0x000fce0000000f00 */
[----:B------:R-:W-:Y:S05]  /*0bc0*/  WARPSYNC.COLLECTIVE R12, `(.L_x_699) ;  /* 0x000000000c087348 */ /* 0x000fea0003c00000 */
[----:B------:R0:W1:Y:S02]  /*0bd0*/  SHFL.DOWN P1, R9, R15, R14, R17 ;  /* 0x0800000e0f097389 */ /* 0x0000640000020011 */
[----:B01----:R-:W-:Y:S05]  /*0be0*/  ENDCOLLECTIVE ;  /* 0x000000000000791b */ /* 0x003fea0003800000 */
.L_x_699:
[----:B------:R-:W-:Y:S01]  /*0bf0*/  HFMA2 R14, -RZ, RZ, 0, 5.9604644775390625e-08 ;  /* 0x00000001ff0e7431 */ /* 0x000fe200000001ff */
[----:B------:R-:W-:-:S05]  /*0c00*/  MOV R8, R9 ;  /* 0x0000000900087202 */ /* 0x000fca0000000f00 */
[----:B------:R-:W-:-:S04]  /*0c10*/  FADD.FTZ R8, R7, R8 ;  /* 0x0000000807087221 */ /* 0x000fc80000010000 */
[----:B------:R-:W-:-:S07]  /*0c20*/  IMAD.MOV.U32 R15, RZ, RZ, R8 ;  /* 0x000000ffff0f7224 */ /* 0x000fce00078e0008 */
[----:B------:R-:W-:Y:S05]  /*0c30*/  WARPSYNC.COLLECTIVE R12, `(.L_x_700) ;  /* 0x000000000c087348 */ /* 0x000fea0003c00000 */
[----:B------:R0:W1:Y:S02]  /*0c40*/  SHFL.DOWN P1, R9, R15, R14, R17 ;  /* 0x0800000e0f097389 */ /* 0x0000640000020011 */
[----:B01----:R-:W-:Y:S05]  /*0c50*/  ENDCOLLECTIVE ;  /* 0x000000000000791b */ /* 0x003fea0003800000 */
.L_x_700:
[----:B------:R-:W-:Y:S05]  /*0c60*/  BRA `(.L_x_701) ;  /* 0xfffffff800847947 */ /* 0x000fea000383ffff */
.L_x_695:
[----:B------:R-:W-:Y:S01]  /*0c70*/  HFMA2 R14, -RZ, RZ, 0, 9.5367431640625e-07 ;  /* 0x00000010ff0e7431 */ /* 0x000fe200000001ff */
[----:B---3--:R-:W-:Y:S02]  /*0c80*/  MOV R15, R18 ;  /* 0x00000012000f7202 */ /* 0x008fe40000000f00 */
[----:B------:R-:W-:Y:S02]  /*0c90*/  MOV R17, 0x1f ;  /* 0x0000001f00117802 */ /* 0x000fe40000000f00 */
[----:B0-2--5:R-:W-:-:S07]  /*0ca0*/  MOV R12, 0xffffffff ;  /* 0xffffffff000c7802 */ /* 0x025fce0000000f00 */
[----:B-1----:R-:W-:Y:S05]  /*0cb0*/  WARPSYNC.COLLECTIVE R12, `(.L_x_702) ;  /* 0x000000000c087348 */ /* 0x002fea0003c00000 */
[----:B------:R0:W2:Y:S02]  /*0cc0*/  SHFL.DOWN P1, R9, R15, R14, R17 ;  /* 0x0800000e0f097389 */ /* 0x0000a40000020011 */
[----:B012---:R-:W-:Y:S05]  /*0cd0*/  ENDCOLLECTIVE ;  /* 0x000000000000791b */ /* 0x007fea0003800000 */
.L_x_702:
[----:B------:R-:W-:Y:S02]  /*0ce0*/  HFMA2 R14, -RZ, RZ, 0, 4.76837158203125e-07 ;  /* 0x00000008ff0e7431 */ /* 0x000fe400000001ff */
[----:B------:R-:W-:-:S04]  /*0cf0*/  IMAD.MOV.U32 R3, RZ, RZ, R9 ;  /* 0x000000ffff037224 */ /* 0x000fc800078e0009 */
[----:B------:R-:W-:-:S05]  /*0d00*/  FADD.FTZ R3, R3, R18 ;  /* 0x0000001203037221 */ /* 0x000fca0000010000 */
[----:B------:R-:W-:-:S07]  /*0d10*/  MOV R15, R3 ;  /* 0x00000003000f7202 */ /* 0x000fce0000000f00 */
[----:B------:R-:W-:Y:S05]  /*0d20*/  WARPSYNC.COLLECTIVE R12, `(.L_x_703) ;  /* 0x000000000c087348 */ /* 0x000fea0003c00000 */
[----:B------:R0:W1:Y:S02]  /*0d30*/  SHFL.DOWN P1, R9, R15, R14, R17 ;  /* 0x0800000e0f097389 */ /* 0x0000640000020011 */
[----:B01----:R-:W-:Y:S05]  /*0d40*/  ENDCOLLECTIVE ;  /* 0x000000000000791b */ /* 0x003fea0003800000 */
.L_x_703:
[----:B------:R-:W-:Y:S01]  /*0d50*/  HFMA2 R14, -RZ, RZ, 0, 2.384185791015625e-07 ;  /* 0x00000004ff0e7431 */ /* 0x000fe200000001ff */
[----:B------:R-:W-:-:S05]  /*0d60*/  MOV R2, R9 ;  /* 0x0000000900027202 */ /* 0x000fca0000000f00 */
[----:B------:R-:W-:-:S05]  /*0d70*/  FADD.FTZ R2, R3, R2 ;  /* 0x0000000203027221 */ /* 0x000fca0000010000 */
[----:B------:R-:W-:-:S07]  /*0d80*/  MOV R15, R2 ;  /* 0x00000002000f7202 */ /* 0x000fce0000000f00 */
[----:B------:R-:W-:Y:S05]  /*0d90*/  WARPSYNC.COLLECTIVE R12, `(.L_x_704) ;  /* 0x000000000c087348 */ /* 0x000fea0003c00000 */
[----:B------:R0:W1:Y:S02]  /*0da0*/  SHFL.DOWN P1, R9, R15, R14, R17 ;  /* 0x0800000e0f097389 */ /* 0x0000640000020011 */
[----:B01----:R-:W-:Y:S05]  /*0db0*/  ENDCOLLECTIVE ;  /* 0x000000000000791b */ /* 0x003fea0003800000 */
.L_x_704:
[----:B------:R-:W-:Y:S02]  /*0dc0*/  HFMA2 R14, -RZ, RZ, 0, 1.1920928955078125e-07 ;  /* 0x00000002ff0e7431 */ /* 0x000fe400000001ff */
[----:B------:R-:W-:-:S04]  /*0dd0*/  IMAD.MOV.U32 R5, RZ, RZ, R9 ;  /* 0x000000ffff057224 */ /* 0x000fc800078e0009 */
[----:B------:R-:W-:-:S05]  /*0de0*/  FADD.FTZ R5, R2, R5 ;  /* 0x0000000502057221 */ /* 0x000fca0000010000 */
[----:B------:R-:W-:-:S07]  /*0df0*/  MOV R15, R5 ;  /* 0x00000005000f7202 */ /* 0x000fce0000000f00 */
[----:B------:R-:W-:Y:S05]  /*0e00*/  WARPSYNC.COLLECTIVE R12, `(.L_x_705) ;  /* 0x000000000c087348 */ /* 0x000fea0003c00000 */
[----:B------:R0:W1:Y:S02]  /*0e10*/  SHFL.DOWN P1, R9, R15, R14, R17 ;  /* 0x0800000e0f097389 */ /* 0x0000640000020011 */
[----:B01----:R-:W-:Y:S05]  /*0e20*/  ENDCOLLECTIVE ;  /* 0x000000000000791b */ /* 0x003fea0003800000 */
.L_x_705:
[----:B------:R-:W-:Y:S01]  /*0e30*/  HFMA2 R14, -RZ, RZ, 0, 5.9604644775390625e-08 ;  /* 0x00000001ff0e7431 */ /* 0x000fe200000001ff */
[----:B------:R-:W-:-:S05]  /*0e40*/  MOV R6, R9 ;  /* 0x0000000900067202 */ /* 0x000fca0000000f00 */
[----:B------:R-:W-:-:S05]  /*0e50*/  FADD.FTZ R6, R5, R6 ;  /* 0x0000000605067221 */ /* 0x000fca0000010000 */
[----:B------:R-:W-:-:S07]  /*0e60*/  MOV R15, R6 ;  /* 0x00000006000f7202 */ /* 0x000fce0000000f00 */
[----:B------:R-:W-:Y:S05]  /*0e70*/  WARPSYNC.COLLECTIVE R12, `(.L_x_706) ;  /* 0x000000000c087348 */ /* 0x000fea0003c00000 */
[----:B------:R0:W1:Y:S02]  /*0e80*/  SHFL.DOWN P1, R9, R15, R14, R17 ;  /* 0x0800000e0f097389 */ /* 0x0000640000020011 */
[----:B01----:R-:W-:Y:S05]  /*0e90*/  ENDCOLLECTIVE ;  /* 0x000000000000791b */ /* 0x003fea0003800000 */
.L_x_706:
[----:B------:R-:W-:Y:S01]  /*0ea0*/  MOV R7, R9 ;  /* 0x0000000900077202 */ /* 0x000fe20000000f00 */
[----:B------:R-:W-:Y:S06]  /*0eb0*/  BRA `(.L_x_707) ;  /* 0xfffffff8007c7947 */ /* 0x000fec000383ffff */
.L_x_708:
        /* <DEDUP_REMOVED lines=12> */
.L_x_787:


//--------------------- .text._Z16reduce_bn_kernelIfffEvPKT_S2_PKT0_S5_PS3_S6_PT1_S8_iii --------------------------
	.section	.text._Z16reduce_bn_kernelIfffEvPKT_S2_PKT0_S5_PS3_S6_PT1_S8_iii,"ax",@progbits
	.align	128
        .global         _Z16reduce_bn_kernelIfffEvPKT_S2_PKT0_S5_PS3_S6_PT1_S8_iii
        .type           _Z16reduce_bn_kernelIfffEvPKT_S2_PKT0_S5_PS3_S6_PT1_S8_iii,@function
        .size           _Z16reduce_bn_kernelIfffEvPKT_S2_PKT0_S5_PS3_S6_PT1_S8_iii,(.L_x_788 - _Z16reduce_bn_kernelIfffEvPKT_S2_PKT0_S5_PS3_S6_PT1_S8_iii)
        .other          _Z16reduce_bn_kernelIfffEvPKT_S2_PKT0_S5_PS3_S6_PT1_S8_iii,@"STO_CUDA_ENTRY STV_DEFAULT"
_Z16reduce_bn_kernelIfffEvPKT_S2_PKT0_S5_PS3_S6_PT1_S8_iii:
.text._Z16reduce_bn_kernelIfffEvPKT_S2_PKT0_S5_PS3_S6_PT1_S8_iii:
        /* <DEDUP_REMOVED lines=20> */
[----:B------:R-:W-:Y:S02]  /*0140*/  CS2R R18, SRZ ;  /* 0x0000000000127805 */ /* 0x000fe4000001ff00 */
[----:B------:R-:W-:Y:S02]  /*0150*/  MOV R16, RZ ;  /* 0x000000ff00107202 */ /* 0x000fe40000000f00 */
[----:B------:R-:W-:-:S07]  /*0160*/  MOV R22, RZ ;  /* 0x000000ff00167202 */ /* 0x000fce0000000f00 */
.L_x_715:
        /* <DEDUP_REMOVED lines=10> */
.L_x_714:
[----:B------:R-:W-:-:S04]  /*0210*/  IMAD R9, R21, R17, R20 ;  /* 0x0000001115097224 */ /* 0x000fc800078e0214 */
[----:B0-----:R-:W-:-:S04]  /*0220*/  IMAD.WIDE R6, R9, 0x4, R2 ;  /* 0x0000000409067825 */ /* 0x001fc800078e0202 */
[----:B---3--:R-:W-:Y:S02]  /*0230*/  IMAD.WIDE R8, R9, 0x4, R4 ;  /* 0x0000000409087825 */ /* 0x008fe400078e0204 */
[----:B------:R-:W2:Y:S04]  /*0240*/  LDG.E.CONSTANT R7, desc[UR8][R6.64] ;  /* 0x0000000806077981 */ /* 0x000ea8000c1e9900 */
[----:B------:R-:W3:Y:S01]  /*0250*/  LDG.E.CONSTANT R9, desc[UR8][R8.64] ;  /* 0x0000000808097981 */ /* 0x000ee2000c1e9900 */
[----:B------:R-:W-:-:S05]  /*0260*/  VIADD R20, R20, UR4 ;  /* 0x0000000414147c36 */ /* 0x000fca0008000000 */
[----:B------:R-:W-:Y:S01]  /*0270*/  ISETP.GE.AND P0, PT, R20, R17, PT ;  /* 0x000000111400720c */ /* 0x000fe20003f06270 */
[----:B--2--5:R-:W-:Y:S01]  /*0280*/  FADD.FTZ R23, -R12, R7 ;  /* 0x000000070c177221 */ /* 0x024fe20000010100 */
[----:B---3--:R-:W-:-:S03]  /*0290*/  FADD.FTZ R19, R9, -R19 ;  /* 0x8000001309137221 */ /* 0x008fc60000010000 */
[----:B------:R-:W-:Y:S01]  /*02a0*/  FFMA.FTZ R25, R9, R23, -R18 ;  /* 0x0000001709197223 */ /* 0x000fe20000010812 */
[----:B------:R-:W-:-:S03]  /*02b0*/  FADD.FTZ R23, R19, R22 ;  /* 0x0000001613177221 */ /* 0x000fc60000010000 */
[----:B------:R-:W-:Y:S01]  /*02c0*/  FADD.FTZ R27, R25, R16 ;  /* 0x00000010191b7221 */ /* 0x000fe20000010000 */
[----:B------:R-:W-:-:S03]  /*02d0*/  FADD.FTZ R18, R23, -R22 ;  /* 0x8000001617127221 */ /* 0x000fc60000010000 */
[----:B------:R-:W-:Y:S01]  /*02e0*/  FADD.FTZ R16, R27, -R16 ;  /* 0x800000101b107221 */ /* 0x000fe20000010000 */
[----:B------:R-:W-:Y:S01]  /*02f0*/  MOV R22, R23 ;  /* 0x0000001700167202 */ /* 0x000fe20000000f00 */
[----:B------:R-:W-:Y:S02]  /*0300*/  FADD.FTZ R19, -R19, R18 ;  /* 0x0000001213137221 */ /* 0x000fe40000010100 */
[----:B------:R-:W-:Y:S01]  /*0310*/  FADD.FTZ R18, -R25, R16 ;  /* 0x0000001019127221 */ /* 0x000fe20000010100 */
[----:B------:R-:W-:Y:S01]  /*0320*/  MOV R16, R27 ;  /* 0x0000001b00107202 */ /* 0x000fe20000000f00 */
[----:B------:R-:W-:Y:S06]  /*0330*/  @!P0 BRA `(.L_x_714) ;  /* 0xfffffffc00b48947 */ /* 0x000fec000383ffff */
[----:B------:R-:W-:Y:S05]  /*0340*/  BSYNC.RECONVERGENT B2 ;  /* 0x0000000000027941 */ /* 0x000fea0003800200 */
.L_x_713:
[----:B------:R-:W-:Y:S02]  /*0350*/  MOV R22, R23 ;  /* 0x0000001700167202 */ /* 0x000fe40000000f00 */
[----:B------:R-:W-:-:S07]  /*0360*/  MOV R16, R27 ;  /* 0x0000001b00107202 */ /* 0x000fce0000000f00 */
.L_x_712:
[----:B------:R-:W-:Y:S05]  /*0370*/  BSYNC.RECONVERGENT B1 ;  /* 0x0000000000017941 */ /* 0x000fea0003800200 */
.L_x_711:
[----:B------:R-:W2:Y:S01]  /*0380*/  LDCU UR5, c[0x0][0x3c0] ;  /* 0x00007800ff0577ac */ /* 0x000ea20008000800 */
[----:B-1----:R-:W-:-:S05]  /*0390*/  IMAD.IADD R15, R14, 0x1, R15 ;  /* 0x000000010e0f7824 */ /* 0x002fca00078e020f */
[----:B--2---:R-:W-:-:S13]  /*03a0*/  ISETP.GE.AND P0, PT, R15, UR5, PT ;  /* 0x000000050f007c0c */ /* 0x004fda000bf06270 */
[----:B------:R-:W-:Y:S05]  /*03b0*/  @!P0 BRA `(.L_x_715) ;  /* 0xfffffffc006c8947 */ /* 0x000fea000383ffff */
.L_x_710:
[----:B------:R-:W-:Y:S05]  /*03c0*/  BSYNC.RECONVERGENT B0 ;  /* 0x0000000000007941 */ /* 0x000fea0003800200 */
.L_x_709:
        /* <DEDUP_REMOVED lines=29> */
.L_x_716:
        /* <DEDUP_REMOVED lines=12> */
.L_x_728:
[----:B-1----:R-:W-:-:S07]  /*0660*/  FADD.FTZ R4, R8, R9 ;  /* 0x0000000908047221 */ /* 0x002fce0000010000 */
.L_x_717:
        /* <DEDUP_REMOVED lines=21> */
.L_x_719:
        /* <DEDUP_REMOVED lines=13> */
.L_x_734:
[----:B--2---:R-:W-:-:S07]  /*0890*/  FADD.FTZ R16, R6, R7 ;  /* 0x0000000706107221 */ /* 0x004fce0000010000 */
.L_x_721:
[----:B------:R-:W-:Y:S05]  /*08a0*/  BSYNC B0 ;  /* 0x0000000000007941 */ /* 0x000fea0003800000 */
.L_x_720:
        /* <DEDUP_REMOVED lines=22> */
.L_x_718:
[----:B------:R-:W-:Y:S02]  /*0a10*/  HFMA2 R14, -RZ, RZ, 0, 9.5367431640625e-07 ;  /* 0x00000010ff0e7431 */ /* 0x000fe400000001ff */
[----:B-1----:R-:W-:Y:S01]  /*0a20*/  IMAD.MOV.U32 R15, RZ, RZ, R4 ;  /* 0x000000ffff0f7224 */ /* 0x002fe200078e0004 */
[----:B------:R-:W-:Y:S02]  /*0a30*/  MOV R17, 0x1f ;  /* 0x0000001f00117802 */ /* 0x000fe40000000f00 */
[----:B0----5:R-:W-:-:S07]  /*0a40*/  MOV R12, 0xffffffff ;  /* 0xffffffff000c7802 */ /* 0x021fce0000000f00 */
[----:B------:R-:W-:Y:S05]  /*0a50*/  WARPSYNC.COLLECTIVE R12, `(.L_x_723) ;  /* 0x000000000c087348 */ /* 0x000fea0003c00000 */
[----:B------:R0:W1:Y:S02]  /*0a60*/  SHFL.DOWN P1, R9, R15, R14, R17 ;  /* 0x0800000e0f097389 */ /* 0x0000640000020011 */
[----:B01----:R-:W-:Y:S05]  /*0a70*/  ENDCOLLECTIVE ;  /* 0x000000000000791b */ /* 0x003fea0003800000 */
.L_x_723:
[----:B------:R-:W-:Y:S01]  /*0a80*/  HFMA2 R14, -RZ, RZ, 0, 4.76837158203125e-07 ;  /* 0x00000008ff0e7431 */ /* 0x000fe200000001ff */
[----:B------:R-:W-:-:S05]  /*0a90*/  MOV R5, R9 ;  /* 0x0000000900057202 */ /* 0x000fca0000000f00 */
[----:B------:R-:W-:-:S04]  /*0aa0*/  FADD.FTZ R5, R5, R4 ;  /* 0x0000000405057221 */ /* 0x000fc80000010000 */
[----:B------:R-:W-:-:S07]  /*0ab0*/  IMAD.MOV.U32 R15, RZ, RZ, R5 ;  /* 0x000000ffff0f7224 */ /* 0x000fce00078e0005 */
[----:B------:R-:W-:Y:S05]  /*0ac0*/  WARPSYNC.COLLECTIVE R12, `(.L_x_724) ;  /* 0x000000000c087348 */ /* 0x000fea0003c00000 */
[----:B------:R0:W1:Y:S02]  /*0ad0*/  SHFL.DOWN P1, R9, R15, R14, R17 ;  /* 0x0800000e0f097389 */ /* 0x0000640000020011 */
[----:B01----:R-:W-:Y:S05]  /*0ae0*/  ENDCOLLECTIVE ;  /* 0x000000000000791b */ /* 0x003fea0003800000 */
.L_x_724:
[----:B------:R-:W-:Y:S01]  /*0af0*/  HFMA2 R14, -RZ, RZ, 0, 2.384185791015625e-07 ;  /* 0x00000004ff0e7431 */ /* 0x000fe200000001ff */
[----:B------:R-:W-:-:S05]  /*0b00*/  MOV R6, R9 ;  /* 0x0000000900067202 */ /* 0x000fca0000000f00 */
[----:B------:R-:W-:-:S05]  /*0b10*/  FADD.FTZ R6, R5, R6 ;  /* 0x0000000605067221 */ /* 0x000fca0000010000 */
[----:B------:R-:W-:-:S07]  /*0b20*/  MOV R15, R6 ;  /* 0x00000006000f7202 */ /* 0x000fce0000000f00 */
[----:B------:R-:W-:Y:S05]  /*0b30*/  WARPSYNC.COLLECTIVE R12, `(.L_x_725) ;  /* 0x000000000c087348 */ /* 0x000fea0003c00000 */
[----:B------:R0:W1:Y:S02]  /*0b40*/  SHFL.DOWN P1, R9, R15, R14, R17 ;  /* 0x0800000e0f097389 */ /* 0x0000640000020011 */
[----:B01----:R-:W-:Y:S05]  /*0b50*/  ENDCOLLECTIVE ;  /* 0x000000000000791b */ /* 0x003fea0003800000 */
.L_x_725:
[----:B------:R-:W-:Y:S02]  /*0b60*/  HFMA2 R14, -RZ, RZ, 0, 1.1920928955078125e-07 ;  /* 0x00000002ff0e7431 */ /* 0x000fe400000001ff */
[----:B------:R-:W-:-:S04]  /*0b70*/  IMAD.MOV.U32 R7, RZ, RZ, R9 ;  /* 0x000000ffff077224 */ /* 0x000fc800078e0009 */
[----:B------:R-:W-:-:S05]  /*0b80*/  FADD.FTZ R7, R6, R7 ;  /* 0x0000000706077221 */ /* 0x000fca0000010000 */
[----:B------:R-:W-:-:S07]  /*0b90*/  MOV R15, R7 ;  /* 0x00000007000f7202 */ /* 0x000fce0000000f00 */
[----:B------:R-:W-:Y:S05]  /*0ba0*/  WARPSYNC.COLLECTIVE R12, `(.L_x_726) ;  /* 0x000000000c087348 */ /* 0x000fea0003c00000 */
[----:B------:R0:W1:Y:S02]  /*0bb0*/  SHFL.DOWN P1, R9, R15, R14, R17 ;  /* 0x0800000e0f097389 */ /* 0x0000640000020011 */
[----:B01----:R-:W-:Y:S05]  /*0bc0*/  ENDCOLLECTIVE ;  /* 0x000000000000791b */ /* 0x003fea0003800000 */
.L_x_726:
[----:B------:R-:W-:Y:S01]  /*0bd0*/  IMAD.MOV.U32 R14, RZ, RZ, 0x1 ;  /* 0x00000001ff0e7424 */ /* 0x000fe200078e00ff */
[----:B------:R-:W-:-:S05]  /*0be0*/  MOV R8, R9 ;  /* 0x0000000900087202 */ /* 0x000fca0000000f00 */
[----:B------:R-:W-:-:S05]  /*0bf0*/  FADD.FTZ R8, R7, R8 ;  /* 0x0000000807087221 */ /* 0x000fca0000010000 */
[----:B------:R-:W-:-:S07]  /*0c00*/  MOV R15, R8 ;  /* 0x00000008000f7202 */ /* 0x000fce0000000f00 */
[----:B------:R-:W-:Y:S05]  /*0c10*/  WARPSYNC.COLLECTIVE R12, `(.L_x_727) ;  /* 0x000000000c087348 */ /* 0x000fea0003c00000 */
[----:B------:R0:W1:Y:S02]  /*0c20*/  SHFL.DOWN P1, R9, R15, R14, R17 ;  /* 0x0800000e0f097389 */ /* 0x0000640000020011 */
[----:B01----:R-:W-:Y:S05]  /*0c30*/  ENDCOLLECTIVE ;  /* 0x000000000000791b */ /* 0x003fea0003800000 */
.L_x_727:
[----:B------:R-:W-:Y:S05]  /*0c40*/  BRA `(.L_x_728) ;  /* 0xfffffff800847947 */ /* 0x000fea000383ffff */
.L_x_722:
[----:B------:R-:W-:Y:S01]  /*0c50*/  HFMA2 R14, -RZ, RZ, 0, 9.5367431640625e-07 ;  /* 0x00000010ff0e7431 */ /* 0x000fe200000001ff */
[----:B---3--:R-:W-:Y:S02]  /*0c60*/  MOV R15, R16 ;  /* 0x00000010000f7202 */ /* 0x008fe40000000f00 */
[----:B------:R-:W-:Y:S02]  /*0c70*/  MOV R17, 0x1f ;  /* 0x0000001f00117802 */ /* 0x000fe40000000f00 */
[----:B0-2--5:R-:W-:-:S07]  /*0c80*/  MOV R12, 0xffffffff ;  /* 0xffffffff000c7802 */ /* 0x025fce0000000f00 */
[----:B-1----:R-:W-:Y:S05]  /*0c90*/  WARPSYNC.COLLECTIVE R12, `(.L_x_729) ;  /* 0x000000000c087348 */ /* 0x002fea0003c00000 */
[----:B------:R0:W2:Y:S02]  /*0ca0*/  SHFL.DOWN P1, R9, R15, R14, R17 ;  /* 0x0800000e0f097389 */ /* 0x0000a40000020011 */
[----:B012---:R-:W-:Y:S05]  /*0cb0*/  ENDCOLLECTIVE ;  /* 0x000000000000791b */ /* 0x007fea0003800000 */
.L_x_729:
[----:B------:R-:W-:Y:S01]  /*0cc0*/  HFMA2 R14, -RZ, RZ, 0, 4.76837158203125e-07 ;  /* 0x00000008ff0e7431 */ /* 0x000fe200000001ff */
[----:B------:R-:W-:-:S05]  /*0cd0*/  MOV R3, R9 ;  /* 0x0000000900037202 */ /* 0x000fca0000000f00 */
[----:B------:R-:W-:-:S04]  /*0ce0*/  FADD.FTZ R3, R3, R16 ;  /* 0x0000001003037221 */ /* 0x000fc80000010000 */
[----:B------:R-:W-:-:S07]  /*0cf0*/  IMAD.MOV.U32 R15, RZ, RZ, R3 ;  /* 0x000000ffff0f7224 */ /* 0x000fce00078e0003 */
[----:B------:R-:W-:Y:S05]  /*0d00*/  WARPSYNC.COLLECTIVE R12, `(.L_x_730) ;  /* 0x000000000c087348 */ /* 0x000fea0003c00000 */
[----:B------:R0:W1:Y:S02]  /*0d10*/  SHFL.DOWN P1, R9, R15, R14, R17 ;  /* 0x0800000e0f097389 */ /* 0x0000640000020011 */
[----:B01----:R-:W-:Y:S05]  /*0d20*/  ENDCOLLECTIVE ;  /* 0x000000000000791b */ /* 0x003fea0003800000 */
.L_x_730:
[----:B------:R-:W-:Y:S01]  /*0d30*/  HFMA2 R14, -RZ, RZ, 0, 2.384185791015625e-07 ;  /* 0x00000004ff0e7431 */ /* 0x000fe200000001ff */
[----:B------:R-:W-:-:S05]  /*0d40*/  MOV R2, R9 ;  /* 0x0000000900027202 */ /* 0x000fca0000000f00 */
[----:B------:R-:W-:-:S05]  /*0d50*/  FADD.FTZ R2, R3, R2 ;  /* 0x0000000203027221 */ /* 0x000fca0000010000 */
[----:B------:R-:W-:-:S07]  /*0d60*/  MOV R15, R2 ;  /* 0x00000002000f7202 */ /* 0x000fce0000000f00 */
[----:B------:R-:W-:Y:S05]  /*0d70*/  WARPSYNC.COLLECTIVE R12, `(.L_x_731) ;  /* 0x000000000c087348 */ /* 0x000fea0003c00000 */
[----:B------:R0:W1:Y:S02]  /*0d80*/  SHFL.DOWN P1, R9, R15, R14, R17 ;  /* 0x0800000e0f097389 */ /* 0x0000640000020011 */
[----:B01----:R-:W-:Y:S05]  /*0d90*/  ENDCOLLECTIVE ;  /* 0x000000000000791b */ /* 0x003fea0003800000 */
.L_x_731:
[----:B------:R-:W-:Y:S01]  /*0da0*/  HFMA2 R14, -RZ, RZ, 0, 1.1920928955078125e-07 ;  /* 0x00000002ff0e7431 */ /* 0x000fe200000001ff */
[----:B------:R-:W-:-:S05]  /*0db0*/  MOV R5, R9 ;  /* 0x0000000900057202 */ /* 0x000fca0000000f00 */
[----:B------:R-:W-:-:S04]  /*0dc0*/  FADD.FTZ R5, R2, R5 ;  /* 0x0000000502057221 */ /* 0x000fc80000010000 */
[----:B------:R-:W-:-:S07]  /*0dd0*/  IMAD.MOV.U32 R15, RZ, RZ, R5 ;  /* 0x000000ffff0f7224 */ /* 0x000fce00078e0005 */
[----:B------:R-:W-:Y:S05]  /*0de0*/  WARPSYNC.COLLECTIVE R12, `(.L_x_732) ;  /* 0x000000000c087348 */ /* 0x000fea0003c00000 */
[----:B------:R0:W1:Y:S02]  /*0df0*/  SHFL.DOWN P1, R9, R15, R14, R17 ;  /* 0x0800000e0f097389 */ /* 0x0000640000020011 */
[----:B01----:R-:W-:Y:S05]  /*0e00*/  ENDCOLLECTIVE ;  /* 0x000000000000791b */ /* 0x003fea0003800000 */
.L_x_732:
[----:B------:R-:W-:Y:S01]  /*0e10*/  HFMA2 R14, -RZ, RZ, 0, 5.9604644775390625e-08 ;  /* 0x00000001ff0e7431 */ /* 0x000fe200000001ff */
[----:B------:R-:W-:-:S05]  /*0e20*/  MOV R6, R9 ;  /* 0x0000000900067202 */ /* 0x000fca0000000f00 */
[----:B------:R-:W-:-:S05]  /*0e30*/  FADD.FTZ R6, R5, R6 ;  /* 0x0000000605067221 */ /* 0x000fca0000010000 */
[----:B------:R-:W-:-:S07]  /*0e40*/  MOV R15, R6 ;  /* 0x00000006000f7202 */ /* 0x000fce0000000f00 */
[----:B------:R-:W-:Y:S05]  /*0e50*/  WARPSYNC.COLLECTIVE R12, `(.L_x_733) ;  /* 0x000000000c087348 */ /* 0x000fea0003c00000 */
[----:B------:R0:W1:Y:S02]  /*0e60*/  SHFL.DOWN P1, R9, R15, R14, R17 ;  /* 0x0800000e0f097389 */ /* 0x0000640000020011 */
[----:B01----:R-:W-:Y:S05]  /*0e70*/  ENDCOLLECTIVE ;  /* 0x000000000000791b */ /* 0x003fea0003800000 */
.L_x_733:
[----:B------:R-:W-:Y:S01]  /*0e80*/  MOV R7, R9 ;  /* 0x0000000900077202 */ /* 0x000fe20000000f00 */
[----:B------:R-:W-:Y:S06]  /*0e90*/  BRA `(.L_x_734) ;  /* 0xfffffff8007c7947 */ /* 0x000fec000383ffff */
.L_x_735:
        /* <DEDUP_REMOVED lines=14> */
.L_x_788:


//--------------------- .text._Z24batchnorm_forward_kernelIN3c104HalfEfS1_EvPKT_PKT0_S7_PKT1_SA_PS2_ii --------------------------
	.section	.text._Z24batchnorm_forward_kernelIN3c104HalfEfS1_EvPKT_PKT0_S7_PKT1_SA_PS2_ii,"ax",@progbits
	.align	128
        .global         _Z24batchnorm_forward_kernelIN3c104HalfEfS1_EvPKT_PKT0_S7_PKT1_SA_PS2_ii
        .type           _Z24batchnorm_forward_kernelIN3c104HalfEfS1_EvPKT_PKT0_S7_PKT1_SA_PS2_ii,@function
        .size           _Z24batchnorm_forward_kernelIN3c104HalfEfS1_EvPKT_PKT0_S7_PKT1_SA_PS2_ii,(.L_x_789 - _Z24batchnorm_forward_kernelIN3c104HalfEfS1_EvPKT_PKT0_S7_PKT1_SA_PS2_ii)
        .other          _Z24batchnorm_forward_kernelIN3c104HalfEfS1_EvPKT_PKT0_S7_PKT1_SA_PS2_ii,@"STO_CUDA_ENTRY STV_DEFAULT"
_Z24batchnorm_forward_kernelIN3c104HalfEfS1_EvPKT_PKT0_S7_PKT1_SA_PS2_ii:
.text._Z24batchnorm_forward_kernelIN3c104HalfEfS1_EvPKT_PKT0_S7_PKT1_SA_PS2_ii:
[----:B------:R-:W-:Y:S08]  /*0000*/  LDC R1, c[0x0][0x37c] ;  /* 0x0000df00ff017b82 */ /* 0x000ff00000000800 */
[----:B------:R-:W0:Y:S01]  /*0010*/  LDC.64 R4, c[0x0][0x398] ;  /* 0x0000e600ff047b82 */ /* 0x000e220000000a00 */
[----:B------:R-:W1:Y:S01]  /*0020*/  S2R R0, SR_CTAID.X ;  /* 0x0000000000007919 */ /* 0x000e620000002500 */
[----:B------:R-:W2:Y:S01]  /*0030*/  LDCU.64 UR4, c[0x0][0x358] ;  /* 0x00006b00ff0477ac */ /* 0x000ea20008000a00 */
[----:B------:R-:W3:Y:S01]  /*0040*/  S2R R3, SR_TID.Y ;  /* 0x0000000000037919 */ /* 0x000ee20000002200 */
[----:B------:R-:W4:Y:S04]  /*0050*/  LDCU UR7, c[0x0][0x3b4] ;  /* 0x00007680ff0777ac */ /* 0x000f280008000800 */
[----:B------:R-:W2:Y:S08]  /*0060*/  LDC.64 R6, c[0x0][0x3a0] ;  /* 0x0000e800ff067b82 */ /* 0x000eb00000000a00 */
[----:B------:R-:W3:Y:S01]  /*0070*/  S2UR UR6, SR_CTAID.Y ;  /* 0x00000000000679c3 */ /* 0x000ee20000002600 */
[----:B0-----:R-:W-:-:S07]  /*0080*/  ISETP.NE.U32.AND P0, PT, R4, RZ, PT ;  /* 0x000000ff0400720c */ /* 0x001fce0003f05070 */
[----:B------:R-:W3:Y:S01]  /*0090*/  LDC R2, c[0x0][0x364] ;  /* 0x0000d900ff027b82 */ /* 0x000ee20000000800 */
[----:B------:R-:W-:Y:S02]  /*00a0*/  ISETP.NE.AND.EX P0, PT, R5, RZ, PT, P0 ;  /* 0x000000ff0500720c */ /* 0x000fe40003f05300 */
[----:B--2---:R-:W-:-:S04]  /*00b0*/  ISETP.NE.U32.AND P1, PT, R6, RZ, PT ;  /* 0x000000ff0600720c */ /* 0x004fc80003f25070 */
[----:B------:R-:W-:-:S07]  /*00c0*/  ISETP.NE.AND.EX P1, PT, R7, RZ, PT, P1 ;  /* 0x000000ff0700720c */ /* 0x000fce0003f25310 */
[----:B------:R-:W1:Y:S08]  /*00d0*/  @P0 LDC.64 R4, c[0x0][0x398] ;  /* 0x0000e600ff040b82 */ /* 0x000e700000000a00 */
[----:B------:R-:W0:Y:S01]  /*00e0*/  @P1 LDC.64 R6, c[0x0][0x3a0] ;  /* 0x0000e800ff061b82 */ /* 0x000e220000000a00 */
[----:B---3--:R-:W-:-:S05]  /*00f0*/  IMAD R12, R2, UR6, R3 ;  /* 0x00000006020c7c24 */ /* 0x008fca000f8e0203 */
[----:B----4-:R-:W-:Y:S01]  /*0100*/  ISETP.GE.AND P2, PT, R12, UR7, PT ;  /* 0x000000070c007c0c */ /* 0x010fe2000bf46270 */
[----:B-1----:R-:W-:-:S05]  /*0110*/  @P0 IMAD.WIDE.U32 R4, R0, 0x2, R4 ;  /* 0x0000000200040825 */ /* 0x002fca00078e0004 */
[----:B------:R1:W5:Y:S01]  /*0120*/  @P0 LDG.E.U16.CONSTANT R3, desc[UR4][R4.64] ;  /* 0x0000000404030981 */ /* 0x000362000c1e9500 */
[----:B0-----:R-:W-:-:S05]  /*0130*/  @P1 IMAD.WIDE.U32 R6, R0, 0x2, R6 ;  /* 0x0000000200061825 */ /* 0x001fca00078e0006 */
[----:B------:R1:W5:Y:S01]  /*0140*/  @P1 LDG.E.U16.CONSTANT R9, desc[UR4][R6.64] ;  /* 0x0000000406091981 */ /* 0x000362000c1e9500 */
[----:B------:R-:W-:Y:S05]  /*0150*/  @P2 EXIT ;  /* 0x000000000000294d */ /* 0x000fea0003800000 */
[----:B-1----:R-:W0:Y:S08]  /*0160*/  LDC.64 R4, c[0x0][0x388] ;  /* 0x0000e200ff047b82 */ /* 0x002e300000000a00 */
[----:B------:R-:W1:Y:S01]  /*0170*/  LDC.64 R10, c[0x0][0x390] ;  /* 0x0000e400ff0a7b82 */ /* 0x000e620000000a00 */
[----:B0-----:R-:W-:-:S05]  /*0180*/  IMAD.WIDE.U32 R4, R0, 0x4, R4 ;  /* 0x0000000400047825 */ /* 0x001fca00078e0004 */
[----:B------:R-:W5:Y:S01]  /*0190*/  LDG.E.CONSTANT R6, desc[UR4][R4.64] ;  /* 0x0000000404067981 */ /* 0x000f62000c1e9900 */
[----:B------:R-:W0:Y:S01]  /*01a0*/  S2R R13, SR_TID.X ;  /* 0x00000000000d7919 */ /* 0x000e220000002100 */
[----:B------:R-:W2:Y:S01]  /*01b0*/  LDCU UR6, c[0x0][0x370] ;  /* 0x00006e00ff0677ac */ /* 0x000ea20008000800 */
[----:B------:R-:W0:Y:S01]  /*01c0*/  S2UR UR7, SR_CTAID.Z ;  /* 0x00000000000779c3 */ /* 0x000e220000002700 */
[----:B-1----:R-:W-:-:S04]  /*01d0*/  IMAD.WIDE.U32 R10, R0, 0x4, R10 ;  /* 0x00000004000a7825 */ /* 0x002fc800078e000a */
[----:B------:R-:W-:Y:S01]  /*01e0*/  HFMA2 R8, -RZ, RZ, 1.875, 0 ;  /* 0x3f800000ff087431 */ /* 0x000fe200000001ff */
[----:B------:R-:W-:Y:S02]  /*01f0*/  MOV R7, RZ ;  /* 0x000000ff00077202 */ /* 0x000fe40000000f00 */
[----:B------:R-:W0:Y:S01]  /*0200*/  LDC R16, c[0x0][0x360] ;  /* 0x0000d800ff107b82 */ /* 0x000e220000000800 */
[----:B------:R-:W1:Y:S01]  /*0210*/  LDCU UR8, c[0x0][0x378] ;  /* 0x00006f00ff0877ac */ /* 0x000e620008000800 */
[----:B------:R0:W5:Y:S01]  /*0220*/  LDG.E.CONSTANT R10, desc[UR4][R10.64] ;  /* 0x000000040a0a7981 */ /* 0x000162000c1e9900 */
[----:B------:R-:W3:Y:S01]  /*0230*/  LDCU UR9, c[0x0][0x374] ;  /* 0x00006e80ff0977ac */ /* 0x000ee20008000800 */
[----:B-----5:R-:W-:Y:S01]  /*0240*/  @P1 HADD2.F32 R7, -RZ, R9.H0_H0 ;  /* 0x20000009ff071230 */ /* 0x020fe20000004100 */
[----:B------:R-:W-:Y:S01]  /*0250*/  MOV R9, R12 ;  /* 0x0000000c00097202 */ /* 0x000fe20000000f00 */
[----:B------:R-:W-:Y:S02]  /*0260*/  @P0 HADD2.F32 R8, -RZ, R3.H0_H0 ;  /* 0x20000003ff080230 */ /* 0x000fe40000004100 */
[----:B---3--:R-:W-:-:S02]  /*0270*/  IMAD R18, R2, UR9, RZ ;  /* 0x0000000902127c24 */ /* 0x008fc4000f8e02ff */
[C---:B0-----:R-:W-:Y:S02]  /*0280*/  IMAD R11, R16.reuse, UR7, R13 ;  /* 0x00000007100b7c24 */ /* 0x041fe4000f8e020d */
[----:B-12---:R-:W-:-:S07]  /*0290*/  IMAD R16, R16, UR8, RZ ;  /* 0x0000000810107c24 */ /* 0x006fce000f8e02ff */
.L_x_739:
[----:B------:R-:W0:Y:S01]  /*02a0*/  LDC R20, c[0x0][0x3b0] ;  /* 0x0000ec00ff147b82 */ /* 0x000e220000000800 */
[----:B------:R-:W-:Y:S01]  /*02b0*/  BSSY.RECONVERGENT B0, `(.L_x_736) ;  /* 0x0000014000007945 */ /* 0x000fe20003800200 */
[----:B0-----:R-:W-:-:S13]  /*02c0*/  ISETP.GE.AND P0, PT, R11, R20, PT ;  /* 0x000000140b00720c */ /* 0x001fda0003f06270 */
[----:B--2---:R-:W-:Y:S05]  /*02d0*/  @P0 BRA `(.L_x_737) ;  /* 0x0000000000440947 */ /* 0x004fea0003800000 */
[----:B------:R-:W0:Y:S01]  /*02e0*/  LDC.64 R2, c[0x0][0x380] ;  /* 0x0000e000ff027b82 */ /* 0x000e220000000a00 */
[----:B------:R-:W-:Y:S01]  /*02f0*/  IMAD R21, R9, UR6, R0 ;  /* 0x0000000609157c24 */ /* 0x000fe2000f8e0200 */
[----:B------:R-:W-:-:S06]  /*0300*/  MOV R17, R11 ;  /* 0x0000000b00117202 */ /* 0x000fcc0000000f00 */
[----:B------:R-:W1:Y:S02]  /*0310*/  LDC.64 R4, c[0x0][0x3a8] ;  /* 0x0000ea00ff047b82 */ /* 0x000e640000000a00 */
.L_x_738:
[----:B--2---:R-:W-:-:S04]  /*0320*/  IMAD R15, R21, R20, R17 ;  /* 0x00000014150f7224 */ /* 0x004fc800078e0211 */
[----:B0-----:R-:W-:-:S06]  /*0330*/  IMAD.WIDE R12, R15, 0x2, R2 ;  /* 0x000000020f0c7825 */ /* 0x001fcc00078e0202 */
[----:B------:R-:W2:Y:S01]  /*0340*/  LDG.E.U16.CONSTANT R12, desc[UR4][R12.64] ;  /* 0x000000040c0c7981 */ /* 0x000ea2000c1e9500 */
[----:B-1----:R-:W-:Y:S01]  /*0350*/  IMAD.WIDE R14, R15, 0x2, R4 ;  /* 0x000000020f0e7825 */ /* 0x002fe200078e0204 */
[----:B------:R-:W-:-:S04]  /*0360*/  IADD3 R17, PT, PT, R16, R17, RZ ;  /* 0x0000001110117210 */ /* 0x000fc80007ffe0ff */
[----:B------:R-:W-:Y:S01]  /*0370*/  ISETP.GE.AND P0, PT, R17, R20, PT ;  /* 0x000000141100720c */ /* 0x000fe20003f06270 */
[----:B--2---:R-:W-:-:S05]  /*0380*/  HADD2.F32 R19, -RZ, R12.H0_H0 ;  /* 0x2000000cff137230 */ /* 0x004fca0000004100 */
[----:B------:R-:W-:-:S04]  /*0390*/  FADD.FTZ R19, -R6, R19 ;  /* 0x0000001306137221 */ /* 0x000fc80000010100 */
[----:B------:R-:W-:-:S04]  /*03a0*/  FMUL.FTZ R19, R19, R8 ;  /* 0x0000000813137220 */ /* 0x000fc80000410000 */
[----:B------:R-:W-:-:S05]  /*03b0*/  FFMA.FTZ R19, R10, R19, R7 ;  /* 0x000000130a137223 */ /* 0x000fca0000010007 */
[----:B------:R-:W-:-:S05]  /*03c0*/  F2FP.F16.F32.PACK_AB R19, RZ, R19 ;  /* 0x00000013ff13723e */ /* 0x000fca00000000ff */
[----:B------:R2:W-:Y:S01]  /*03d0*/  STG.E.U16 desc[UR4][R14.64], R19 ;  /* 0x000000130e007986 */ /* 0x0005e2000c101504 */
[----:B------:R-:W-:Y:S05]  /*03e0*/  @!P0 BRA `(.L_x_738) ;  /* 0xfffffffc00cc8947 */ /* 0x000fea000383ffff */
.L_x_737:
[----:B------:R-:W-:Y:S05]  /*03f0*/  BSYNC.RECONVERGENT B0 ;  /* 0x0000000000007941 */ /* 0x000fea0003800200 */
.L_x_736:
[----:B------:R-:W0:Y:S01]  /*0400*/  LDCU UR7, c[0x0][0x3b4] ;  /* 0x00007680ff0777ac */ /* 0x000e220008000800 */
[----:B------:R-:W-:-:S04]  /*0410*/  IADD3 R9, PT, PT, R18, R9, RZ ;  /* 0x0000000912097210 */ /* 0x000fc80007ffe0ff */
[----:B0-----:R-:W-:-:S13]  /*0420*/  ISETP.GE.AND P0, PT, R9, UR7, PT ;  /* 0x0000000709007c0c */ /* 0x001fda000bf06270 */
[----:B------:R-:W-:Y:S05]  /*0430*/  @!P0 BRA `(.L_x_739) ;  /* 0xfffffffc00988947 */ /* 0x000fea000383ffff */
[----:B------:R-:W-:Y:S05]  /*0440*/  EXIT ;  /* 0x000000000000794d */ /* 0x000fea0003800000 */
.L_x_740:
        /* <DEDUP_REMOVED lines=11> */
.L_x_789:


//--------------------- .text._Z24batchnorm_forward_kernelIN3c104HalfEffEvPKT_PKT0_S7_PKT1_SA_PS2_ii --------------------------
	.section	.text._Z24batchnorm_forward_kernelIN3c104HalfEffEvPKT_PKT0_S7_PKT1_SA_PS2_ii,"ax",@progbits
	.align	128
        .global         _Z24batchnorm_forward_kernelIN3c104HalfEffEvPKT_PKT0_S7_PKT1_SA_PS2_ii
        .type           _Z24batchnorm_forward_kernelIN3c104HalfEffEvPKT_PKT0_S7_PKT1_SA_PS2_ii,@function
        .size           _Z24batchnorm_forward_kernelIN3c104HalfEffEvPKT_PKT0_S7_PKT1_SA_PS2_ii,(.L_x_790 - _Z24batchnorm_forward_kernelIN3c104HalfEffEvPKT_PKT0_S7_PKT1_SA_PS2_ii)
        .other          _Z24batchnorm_forward_kernelIN3c104HalfEffEvPKT_PKT0_S7_PKT1_SA_PS2_ii,@"STO_CUDA_ENTRY STV_DEFAULT"
_Z24batchnorm_forward_kernelIN3c104HalfEffEvPKT_PKT0_S7_PKT1_SA_PS2_ii:
.text._Z24batchnorm_forward_kernelIN3c104HalfEffEvPKT_PKT0_S7_PKT1_SA_PS2_ii:
[----:B------:R-:W-:Y:S08]  /*0000*/  LDC R1, c[0x0][0x37c] ;  /* 0x0000df00ff017b82 */ /* 0x000ff00000000800 */
[----:B------:R-:W0:Y:S01]  /*0010*/  LDC.64 R2, c[0x0][0x398] ;  /* 0x0000e600ff027b82 */ /* 0x000e220000000a00 */
[----:B------:R-:W1:Y:S01]  /*0020*/  LDCU.64 UR4, c[0x0][0x358] ;  /* 0x00006b00ff0477ac */ /* 0x000e620008000a00 */
[----:B------:R-:W-:Y:S01]  /*0030*/  MOV R0, RZ ;  /* 0x000000ff00007202 */ /* 0x000fe20000000f00 */
[----:B------:R-:W2:Y:S01]  /*0040*/  S2R R14, SR_TID.Y ;  /* 0x00000000000e7919 */ /* 0x000ea20000002200 */
[----:B------:R-:W3:Y:S04]  /*0050*/  LDCU UR7, c[0x0][0x3b4] ;  /* 0x00007680ff0777ac */ /* 0x000ee80008000800 */
[----:B------:R-:W4:Y:S08]  /*0060*/  LDC.64 R4, c[0x0][0x3a0] ;  /* 0x0000e800ff047b82 */ /* 0x000f300000000a00 */
[----:B------:R-:W2:Y:S01]  /*0070*/  S2UR UR6, SR_CTAID.Y ;  /* 0x00000000000679c3 */ /* 0x000ea20000002600 */
[----:B0-----:R-:W-:Y:S01]  /*0080*/  ISETP.NE.U32.AND P0, PT, R2, RZ, PT ;  /* 0x000000ff0200720c */ /* 0x001fe20003f05070 */
[----:B------:R-:W-:-:S06]  /*0090*/  HFMA2 R2, -RZ, RZ, 1.875, 0 ;  /* 0x3f800000ff027431 */ /* 0x000fcc00000001ff */
[----:B------:R-:W2:Y:S01]  /*00a0*/  LDC R17, c[0x0][0x364] ;  /* 0x0000d900ff117b82 */ /* 0x000ea20000000800 */
[----:B------:R-:W-:Y:S02]  /*00b0*/  ISETP.NE.AND.EX P0, PT, R3, RZ, PT, P0 ;  /* 0x000000ff0300720c */ /* 0x000fe40003f05300 */
[----:B------:R-:W0:Y:S01]  /*00c0*/  S2R R3, SR_CTAID.X ;  /* 0x0000000000037919 */ /* 0x000e220000002500 */
[----:B----4-:R-:W-:-:S04]  /*00d0*/  ISETP.NE.U32.AND P1, PT, R4, RZ, PT ;  /* 0x000000ff0400720c */ /* 0x010fc80003f25070 */
[----:B------:R-:W-:-:S06]  /*00e0*/  ISETP.NE.AND.EX P1, PT, R5, RZ, PT, P1 ;  /* 0x000000ff0500720c */ /* 0x000fcc0003f25310 */
[----:B------:R-:W0:Y:S08]  /*00f0*/  @P0 LDC.64 R4, c[0x0][0x398] ;  /* 0x0000e600ff040b82 */ /* 0x000e300000000a00 */
[----:B------:R-:W4:Y:S01]  /*0100*/  @P1 LDC.64 R6, c[0x0][0x3a0] ;  /* 0x0000e800ff061b82 */ /* 0x000f220000000a00 */
[----:B--2---:R-:W-:-:S05]  /*0110*/  IMAD R14, R17, UR6, R14 ;  /* 0x00000006110e7c24 */ /* 0x004fca000f8e020e */
[----:B---3--:R-:W-:Y:S01]  /*0120*/  ISETP.GE.AND P2, PT, R14, UR7, PT ;  /* 0x000000070e007c0c */ /* 0x008fe2000bf46270 */
[----:B0-----:R-:W-:-:S05]  /*0130*/  @P0 IMAD.WIDE.U32 R4, R3, 0x4, R4 ;  /* 0x0000000403040825 */ /* 0x001fca00078e0004 */
[----:B-1----:R0:W5:Y:S01]  /*0140*/  @P0 LDG.E.CONSTANT R2, desc[UR4][R4.64] ;  /* 0x0000000404020981 */ /* 0x002162000c1e9900 */
[----:B----4-:R-:W-:-:S05]  /*0150*/  @P1 IMAD.WIDE.U32 R6, R3, 0x4, R6 ;  /* 0x0000000403061825 */ /* 0x010fca00078e0006 */
[----:B------:R0:W5:Y:S01]  /*0160*/  @P1 LDG.E.CONSTANT R0, desc[UR4][R6.64] ;  /* 0x0000000406001981 */ /* 0x000162000c1e9900 */
[----:B------:R-:W-:Y:S05]  /*0170*/  @P2 EXIT ;  /* 0x000000000000294d */ /* 0x000fea0003800000 */
[----:B0-----:R-:W0:Y:S08]  /*0180*/  LDC.64 R4, c[0x0][0x388] ;  /* 0x0000e200ff047b82 */ /* 0x001e300000000a00 */
[----:B------:R-:W1:Y:S01]  /*0190*/  LDC.64 R6, c[0x0][0x390] ;  /* 0x0000e400ff067b82 */ /* 0x000e620000000a00 */
[----:B0-----:R-:W-:-:S05]  /*01a0*/  IMAD.WIDE.U32 R4, R3, 0x4, R4 ;  /* 0x0000000403047825 */ /* 0x001fca00078e0004 */
[----:B------:R0:W5:Y:S01]  /*01b0*/  LDG.E.CONSTANT R8, desc[UR4][R4.64] ;  /* 0x0000000404087981 */ /* 0x000162000c1e9900 */
[----:B-1----:R-:W-:-:S05]  /*01c0*/  IMAD.WIDE.U32 R6, R3, 0x4, R6 ;  /* 0x0000000403067825 */ /* 0x002fca00078e0006 */
[----:B------:R0:W5:Y:S01]  /*01d0*/  LDG.E.CONSTANT R9, desc[UR4][R6.64] ;  /* 0x0000000406097981 */ /* 0x000162000c1e9900 */
[----:B------:R-:W1:Y:S01]  /*01e0*/  S2R R15, SR_TID.X ;  /* 0x00000000000f7919 */ /* 0x000e620000002100 */
[----:B------:R-:W2:Y:S01]  /*01f0*/  LDCU UR6, c[0x0][0x370] ;  /* 0x00006e00ff0677ac */ /* 0x000ea20008000800 */
[----:B------:R-:W1:Y:S08]  /*0200*/  S2UR UR7, SR_CTAID.Z ;  /* 0x00000000000779c3 */ /* 0x000e700000002700 */
[----:B------:R-:W1:Y:S01]  /*0210*/  LDC R16, c[0x0][0x360] ;  /* 0x0000d800ff107b82 */ /* 0x000e620000000800 */
[----:B------:R-:W3:Y:S01]  /*0220*/  LDCU UR8, c[0x0][0x378] ;  /* 0x00006f00ff0877ac */ /* 0x000ee20008000800 */
[----:B------:R-:W4:Y:S02]  /*0230*/  LDCU UR9, c[0x0][0x374] ;  /* 0x00006e80ff0977ac */ /* 0x000f240008000800 */
[----:B----4-:R-:W-:-:S02]  /*0240*/  IMAD R17, R17, UR9, RZ ;  /* 0x0000000911117c24 */ /* 0x010fc4000f8e02ff */
[C---:B-1----:R-:W-:Y:S02]  /*0250*/  IMAD R15, R16.reuse, UR7, R15 ;  /* 0x00000007100f7c24 */ /* 0x042fe4000f8e020f */
[----:B0-23--:R-:W-:-:S07]  /*0260*/  IMAD R16, R16, UR8, RZ ;  /* 0x0000000810107c24 */ /* 0x00dfce000f8e02ff */
.L_x_744:
        /* <DEDUP_REMOVED lines=8> */
.L_x_743:
[----:B--2---:R-:W-:-:S04]  /*02f0*/  IMAD R13, R20, R18, R19 ;  /* 0x00000012140d7224 */ /* 0x004fc800078e0213 */
[----:B0-----:R-:W-:-:S06]  /*0300*/  IMAD.WIDE R10, R13, 0x2, R4 ;  /* 0x000000020d0a7825 */ /* 0x001fcc00078e0204 */
[----:B------:R-:W2:Y:S01]  /*0310*/  LDG.E.U16.CONSTANT R10, desc[UR4][R10.64] ;  /* 0x000000040a0a7981 */ /* 0x000ea2000c1e9500 */
[----:B-1----:R-:W-:Y:S01]  /*0320*/  IMAD.WIDE R12, R13, 0x2, R6 ;  /* 0x000000020d0c7825 */ /* 0x002fe200078e0206 */
[----:B------:R-:W-:-:S04]  /*0330*/  IADD3 R19, PT, PT, R16, R19, RZ ;  /* 0x0000001310137210 */ /* 0x000fc80007ffe0ff */
[----:B------:R-:W-:Y:S01]  /*0340*/  ISETP.GE.AND P0, PT, R19, R18, PT ;  /* 0x000000121300720c */ /* 0x000fe20003f06270 */
[----:B--2---:R-:W-:-:S05]  /*0350*/  HADD2.F32 R21, -RZ, R10.H0_H0 ;  /* 0x2000000aff157230 */ /* 0x004fca0000004100 */
[----:B-----5:R-:W-:-:S04]  /*0360*/  FADD.FTZ R21, -R8, R21 ;  /* 0x0000001508157221 */ /* 0x020fc80000010100 */
[----:B------:R-:W-:-:S04]  /*0370*/  FMUL.FTZ R21, R21, R2 ;  /* 0x0000000215157220 */ /* 0x000fc80000410000 */
[----:B------:R-:W-:-:S05]  /*0380*/  FFMA.FTZ R21, R9, R21, R0 ;  /* 0x0000001509157223 */ /* 0x000fca0000010000 */
[----:B------:R-:W-:-:S05]  /*0390*/  F2FP.F16.F32.PACK_AB R21, RZ, R21 ;  /* 0x00000015ff15723e */ /* 0x000fca00000000ff */
[----:B------:R2:W-:Y:S01]  /*03a0*/  STG.E.U16 desc[UR4][R12.64], R21 ;  /* 0x000000150c007986 */ /* 0x0005e2000c101504 */
[----:B------:R-:W-:Y:S05]  /*03b0*/  @!P0 BRA `(.L_x_743) ;  /* 0xfffffffc00cc8947 */ /* 0x000fea000383ffff */
.L_x_742:
[----:B------:R-:W-:Y:S05]  /*03c0*/  BSYNC.RECONVERGENT B0 ;  /* 0x0000000000007941 */ /* 0x000fea0003800200 */
.L_x_741:
[----:B------:R-:W0:Y:S01]  /*03d0*/  LDCU UR7, c[0x0][0x3b4] ;  /* 0x00007680ff0777ac */ /* 0x000e220008000800 */
[----:B------:R-:W-:-:S04]  /*03e0*/  IADD3 R14, PT, PT, R17, R14, RZ ;  /* 0x0000000e110e7210 */ /* 0x000fc80007ffe0ff */
[----:B0-----:R-:W-:-:S13]  /*03f0*/  ISETP.GE.AND P0, PT, R14, UR7, PT ;  /* 0x000000070e007c0c */ /* 0x001fda000bf06270 */
[----:B------:R-:W-:Y:S05]  /*0400*/  @!P0 BRA `(.L_x_744) ;  /* 0xfffffffc00988947 */ /* 0x000fea000383ffff */
[----:B------:R-:W-:Y:S05]  /*0410*/  EXIT ;  /* 0x000000000000794d */ /* 0x000fea0003800000 */
.L_x_745:
        /* <DEDUP_REMOVED lines=14> */
.L_x_790:


//--------------------- .text._Z24batchnorm_forward_kernelIfffEvPKT_PKT0_S5_PKT1_S8_PS0_ii --------------------------
	.section	.text._Z24batchnorm_forward_kernelIfffEvPKT_PKT0_S5_PKT1_S8_PS0_ii,"ax",@progbits
	.align	128
        .global         _Z24batchnorm_forward_kernelIfffEvPKT_PKT0_S5_PKT1_S8_PS0_ii
        .type           _Z24batchnorm_forward_kernelIfffEvPKT_PKT0_S5_PKT1_S8_PS0_ii,@function
        .size           _Z24batchnorm_forward_kernelIfffEvPKT_PKT0_S5_PKT1_S8_PS0_ii,(.L_x_791 - _Z24batchnorm_forward_kernelIfffEvPKT_PKT0_S5_PKT1_S8_PS0_ii)
        .other          _Z24batchnorm_forward_kernelIfffEvPKT_PKT0_S5_PKT1_S8_PS0_ii,@"STO_CUDA_ENTRY STV_DEFAULT"
_Z24batchnorm_forward_kernelIfffEvPKT_PKT0_S5_PKT1_S8_PS0_ii:
.text._Z24batchnorm_forward_kernelIfffEvPKT_PKT0_S5_PKT1_S8_PS0_ii:
[----:B------:R-:W-:Y:S08]  /*0000*/  LDC R1, c[0x0][0x37c] ;  /* 0x0000df00ff017b82 */ /* 0x000ff00000000800 */
[----:B------:R-:W0:Y:S01]  /*0010*/  LDC.64 R4, c[0x0][0x398] ;  /* 0x0000e600ff047b82 */ /* 0x000e220000000a00 */
[----:B------:R-:W1:Y:S01]  /*0020*/  S2R R3, SR_TID.Y ;  /* 0x0000000000037919 */ /* 0x000e620000002200 */
[----:B------:R-:W2:Y:S01]  /*0030*/  LDCU.64 UR4, c[0x0][0x358] ;  /* 0x00006b00ff0477ac */ /* 0x000ea20008000a00 */
[----:B------:R-:W-:Y:S01]  /*0040*/  HFMA2 R2, -RZ, RZ, 1.875, 0 ;  /* 0x3f800000ff027431 */ /* 0x000fe200000001ff */
[----:B------:R-:W3:Y:S01]  /*0050*/  S2R R0, SR_CTAID.X ;  /* 0x0000000000007919 */ /* 0x000ee20000002500 */
[----:B------:R-:W4:Y:S03]  /*0060*/  LDCU UR7, c[0x0][0x3b4] ;  /* 0x00007680ff0777ac */ /* 0x000f260008000800 */
[----:B------:R-:W2:Y:S08]  /*0070*/  LDC.64 R6, c[0x0][0x3a0] ;  /* 0x0000e800ff067b82 */ /* 0x000eb00000000a00 */
[----:B------:R-:W1:Y:S01]  /*0080*/  S2UR UR6, SR_CTAID.Y ;  /* 0x00000000000679c3 */ /* 0x000e620000002600 */
[----:B0-----:R-:W-:-:S07]  /*0090*/  ISETP.NE.U32.AND P0, PT, R4, RZ, PT ;  /* 0x000000ff0400720c */ /* 0x001fce0003f05070 */
[----:B------:R-:W1:Y:S01]  /*00a0*/  LDC R18, c[0x0][0x364] ;  /* 0x0000d900ff127b82 */ /* 0x000e620000000800 */
[----:B------:R-:W-:Y:S02]  /*00b0*/  ISETP.NE.AND.EX P0, PT, R5, RZ, PT, P0 ;  /* 0x000000ff0500720c */ /* 0x000fe40003f05300 */
[----:B--2---:R-:W-:-:S04]  /*00c0*/  ISETP.NE.U32.AND P1, PT, R6, RZ, PT ;  /* 0x000000ff0600720c */ /* 0x004fc80003f25070 */
[----:B------:R-:W-:-:S07]  /*00d0*/  ISETP.NE.AND.EX P1, PT, R7, RZ, PT, P1 ;  /* 0x000000ff0700720c */ /* 0x000fce0003f25310 */
[----:B------:R-:W3:Y:S08]  /*00e0*/  @P0 LDC.64 R4, c[0x0][0x398] ;  /* 0x0000e600ff040b82 */ /* 0x000ef00000000a00 */
[----:B------:R-:W0:Y:S01]  /*00f0*/  @P1 LDC.64 R6, c[0x0][0x3a0] ;  /* 0x0000e800ff061b82 */ /* 0x000e220000000a00 */
[----:B-1----:R-:W-:Y:S01]  /*0100*/  IMAD R8, R18, UR6, R3 ;  /* 0x0000000612087c24 */ /* 0x002fe2000f8e0203 */
[----:B------:R-:W-:-:S04]  /*0110*/  MOV R3, RZ ;  /* 0x000000ff00037202 */ /* 0x000fc80000000f00 */
[----:B----4-:R-:W-:Y:S01]  /*0120*/  ISETP.GE.AND P2, PT, R8, UR7, PT ;  /* 0x0000000708007c0c */ /* 0x010fe2000bf46270 */
[----:B---3--:R-:W-:-:S05]  /*0130*/  @P0 IMAD.WIDE.U32 R4, R0, 0x4, R4 ;  /* 0x0000000400040825 */ /* 0x008fca00078e0004 */
[----:B------:R1:W5:Y:S01]  /*0140*/  @P0 LDG.E.CONSTANT R2, desc[UR4][R4.64] ;  /* 0x0000000404020981 */ /* 0x000362000c1e9900 */
[----:B0-----:R-:W-:-:S05]  /*0150*/  @P1 IMAD.WIDE.U32 R6, R0, 0x4, R6 ;  /* 0x0000000400061825 */ /* 0x001fca00078e0006 */
[----:B------:R1:W5:Y:S01]  /*0160*/  @P1 LDG.E.CONSTANT R3, desc[UR4][R6.64] ;  /* 0x0000000406031981 */ /* 0x000362000c1e9900 */
[----:B------:R-:W-:Y:S05]  /*0170*/  @P2 EXIT ;  /* 0x000000000000294d */ /* 0x000fea0003800000 */
[----:B------:R-:W0:Y:S08]  /*0180*/  LDC.64 R10, c[0x0][0x388] ;  /* 0x0000e200ff0a7b82 */ /* 0x000e300000000a00 */
[----:B-1----:R-:W1:Y:S01]  /*0190*/  LDC.64 R4, c[0x0][0x390] ;  /* 0x0000e400ff047b82 */ /* 0x002e620000000a00 */
[----:B0-----:R-:W-:-:S06]  /*01a0*/  IMAD.WIDE.U32 R10, R0, 0x4, R10 ;  /* 0x00000004000a7825 */ /* 0x001fcc00078e000a */
        /* <DEDUP_REMOVED lines=8> */
[----:B------:R-:W4:Y:S01]  /*0230*/  LDCU UR9, c[0x0][0x374] ;  /* 0x00006e80ff0977ac */ /* 0x000f220008000800 */
[----:B------:R-:W-:Y:S01]  /*0240*/  MOV R15, R8 ;  /* 0x00000008000f7202 */ /* 0x000fe20000000f00 */
[----:B----4-:R-:W-:-:S02]  /*0250*/  IMAD R18, R18, UR9, RZ ;  /* 0x0000000912127c24 */ /* 0x010fc4000f8e02ff */
[C---:B-1----:R-:W-:Y:S02]  /*0260*/  IMAD R16, R17.reuse, UR7, R16 ;  /* 0x0000000711107c24 */ /* 0x042fe4000f8e0210 */
[----:B0-23--:R-:W-:-:S07]  /*0270*/  IMAD R17, R17, UR8, RZ ;  /* 0x0000000811117c24 */ /* 0x00dfce000f8e02ff */
.L_x_749:
        /* <DEDUP_REMOVED lines=8> */
.L_x_748:
[----:B--2---:R-:W-:-:S04]  /*0300*/  IMAD R9, R21, R19, R20 ;  /* 0x0000001315097224 */ /* 0x004fc800078e0214 */
[----:B0-----:R-:W-:-:S06]  /*0310*/  IMAD.WIDE R12, R9, 0x4, R4 ;  /* 0x00000004090c7825 */ /* 0x001fcc00078e0204 */
[----:B------:R-:W2:Y:S01]  /*0320*/  LDG.E.CONSTANT R13, desc[UR4][R12.64] ;  /* 0x000000040c0d7981 */ /* 0x000ea2000c1e9900 */
[----:B-1----:R-:W-:Y:S01]  /*0330*/  IMAD.WIDE R8, R9, 0x4, R6 ;  /* 0x0000000409087825 */ /* 0x002fe200078e0206 */
[----:B------:R-:W-:-:S04]  /*0340*/  IADD3 R20, PT, PT, R17, R20, RZ ;  /* 0x0000001411147210 */ /* 0x000fc80007ffe0ff */
[----:B------:R-:W-:Y:S01]  /*0350*/  ISETP.GE.AND P0, PT, R20, R19, PT ;  /* 0x000000131400720c */ /* 0x000fe20003f06270 */
[----:B--2--5:R-:W-:-:S04]  /*0360*/  FADD.FTZ R11, -R10, R13 ;  /* 0x0000000d0a0b7221 */ /* 0x024fc80000010100 */
[----:B------:R-:W-:-:S04]  /*0370*/  FMUL.FTZ R11, R11, R2 ;  /* 0x000000020b0b7220 */ /* 0x000fc80000410000 */
[----:B------:R-:W-:-:S05]  /*0380*/  FFMA.FTZ R11, R14, R11, R3 ;  /* 0x0000000b0e0b7223 */ /* 0x000fca0000010003 */
[----:B------:R2:W-:Y:S01]  /*0390*/  STG.E desc[UR4][R8.64], R11 ;  /* 0x0000000b08007986 */ /* 0x0005e2000c101904 */
[----:B------:R-:W-:Y:S05]  /*03a0*/  @!P0 BRA `(.L_x_748) ;  /* 0xfffffffc00d48947 */ /* 0x000fea000383ffff */
.L_x_747:
[----:B------:R-:W-:Y:S05]  /*03b0*/  BSYNC.RECONVERGENT B0 ;  /* 0x0000000000007941 */ /* 0x000fea0003800200 */
.L_x_746:
[----:B------:R-:W0:Y:S01]  /*03c0*/  LDCU UR7, c[0x0][0x3b4] ;  /* 0x00007680ff0777ac */ /* 0x000e220008000800 */
[----:B------:R-:W-:-:S04]  /*03d0*/  IADD3 R15, PT, PT, R18, R15, RZ ;  /* 0x0000000f120f7210 */ /* 0x000fc80007ffe0ff */
[----:B0-----:R-:W-:-:S13]  /*03e0*/  ISETP.GE.AND P0, PT, R15, UR7, PT ;  /* 0x000000070f007c0c */ /* 0x001fda000bf06270 */
[----:B------:R-:W-:Y:S05]  /*03f0*/  @!P0 BRA `(.L_x_749) ;  /* 0xfffffffc00a08947 */ /* 0x000fea000383ffff */
[----:B------:R-:W-:Y:S05]  /*0400*/  EXIT ;  /* 0x000000000000794d */ /* 0x000fea0003800000 */
.L_x_750:
        /* <DEDUP_REMOVED lines=15> */
.L_x_791:


//--------------------- .text._Z14welford_kernelIN3c104HalfEffEvPKT_PT1_S6_iii --------------------------
	.section	.text._Z14welford_kernelIN3c104HalfEffEvPKT_PT1_S6_iii,"ax",@progbits
	.align	128
        .global         _Z14welford_kernelIN3c104HalfEffEvPKT_PT1_S6_iii
        .type           _Z14welford_kernelIN3c104HalfEffEvPKT_PT1_S6_iii,@function
        .size           _Z14welford_kernelIN3c104HalfEffEvPKT_PT1_S6_iii,(.L_x_792 - _Z14welford_kernelIN3c104HalfEffEvPKT_PT1_S6_iii)
        .other          _Z14welford_kernelIN3c104HalfEffEvPKT_PT1_S6_iii,@"STO_CUDA_ENTRY STV_DEFAULT"
_Z14welford_kernelIN3c104HalfEffEvPKT_PT1_S6_iii:
.text._Z14welford_kernelIN3c104HalfEffEvPKT_PT1_S6_iii:
[----:B------:R-:W-:Y:S01]  /*0000*/  LDC R1, c[0x0][0x37c] ;  /* 0x0000df00ff017b82 */ /* 0x000fe20000000800 */
[----:B------:R-:W0:Y:S01]  /*0010*/  S2R R6, SR_TID.Y ;  /* 0x0000000000067919 */ /* 0x000e220000002200 */
[----:B------:R-:W0:Y:S01]  /*0020*/  LDCU UR4, c[0x0][0x398] ;  /* 0x00007300ff0477ac */ /* 0x000e220008000800 */
[----:B------:R-:W-:Y:S01]  /*0030*/  BSSY.RECONVERGENT B0, `(.L_x_751) ;  /* 0x0000029000007945 */ /* 0x000fe20003800200 */
[----:B------:R-:W-:Y:S01]  /*0040*/  HFMA2 R7, -RZ, RZ, 0, 0 ;  /* 0x00000000ff077431 */ /* 0x000fe200000001ff */
[----:B------:R-:W1:Y:S01]  /*0050*/  S2R R13, SR_TID.X ;  /* 0x00000000000d7919 */ /* 0x000e620000002100 */
[----:B------:R-:W2:Y:S01]  /*0060*/  LDCU UR5, c[0x0][0x360] ;  /* 0x00006c00ff0577ac */ /* 0x000ea20008000800 */
[----:B------:R-:W-:Y:S01]  /*0070*/  CS2R R8, SRZ ;  /* 0x0000000000087805 */ /* 0x000fe2000001ff00 */
[----:B------:R-:W2:Y:S01]  /*0080*/  LDCU UR8, c[0x0][0x364] ;  /* 0x00006c80ff0877ac */ /* 0x000ea20008000800 */
[----:B------:R-:W3:Y:S01]  /*0090*/  LDCU.64 UR6, c[0x0][0x358] ;  /* 0x00006b00ff0677ac */ /* 0x000ee20008000a00 */
[----:B0-----:R-:W-:Y:S01]  /*00a0*/  ISETP.GE.AND P0, PT, R6, UR4, PT ;  /* 0x0000000406007c0c */ /* 0x001fe2000bf06270 */
[----:B--2---:R-:W-:-:S02]  /*00b0*/  UIMAD UR4, UR5, UR8, URZ ;  /* 0x00000008050472a4 */ /* 0x004fc4000f8e02ff */
[----:B-1----:R-:W-:-:S10]  /*00c0*/  IMAD R0, R6, UR5, R13 ;  /* 0x0000000506007c24 */ /* 0x002fd4000f8e020d */
[----:B---3--:R-:W-:Y:S05]  /*00d0*/  @P0 BRA `(.L_x_752) ;  /* 0x0000000000780947 */ /* 0x008fea0003800000 */
[----:B------:R-:W0:Y:S01]  /*00e0*/  S2R R15, SR_CTAID.X ;  /* 0x00000000000f7919 */ /* 0x000e220000002500 */
[----:B------:R-:W-:Y:S02]  /*00f0*/  CS2R R8, SRZ ;  /* 0x0000000000087805 */ /* 0x000fe4000001ff00 */
[----:B------:R-:W-:-:S07]  /*0100*/  MOV R7, RZ ;  /* 0x000000ff00077202 */ /* 0x000fce0000000f00 */
.L_x_756:
[----:B------:R-:W1:Y:S01]  /*0110*/  LDC R17, c[0x0][0x3a0] ;  /* 0x0000e800ff117b82 */ /* 0x000e620000000800 */
[----:B------:R-:W-:Y:S01]  /*0120*/  BSSY.RECONVERGENT B1, `(.L_x_753) ;  /* 0x0000015000017945 */ /* 0x000fe20003800200 */
[----:B-1----:R-:W-:-:S13]  /*0130*/  ISETP.GE.AND P0, PT, R13, R17, PT ;  /* 0x000000110d00720c */ /* 0x002fda0003f06270 */
[----:B------:R-:W-:Y:S05]  /*0140*/  @P0 BRA `(.L_x_754) ;  /* 0x0000000000480947 */ /* 0x000fea0003800000 */
[----:B------:R-:W1:Y:S01]  /*0150*/  LDC.64 R2, c[0x0][0x380] ;  /* 0x0000e000ff027b82 */ /* 0x000e620000000a00 */
[----:B------:R-:W0:Y:S01]  /*0160*/  LDCU UR9, c[0x0][0x39c] ;  /* 0x00007380ff0977ac */ /* 0x000e220008000800 */
[----:B------:R-:W-:Y:S01]  /*0170*/  MOV R10, R13 ;  /* 0x0000000d000a7202 */ /* 0x000fe20000000f00 */
[----:B0-----:R-:W-:-:S07]  /*0180*/  IMAD R16, R6, UR9, R15 ;  /* 0x0000000906107c24 */ /* 0x001fce000f8e020f */
.L_x_755:
[----:B------:R-:W-:-:S04]  /*0190*/  IMAD R5, R16, R17, R10 ;  /* 0x0000001110057224 */ /* 0x000fc800078e020a */
[----:B-1----:R-:W-:-:S06]  /*01a0*/  IMAD.WIDE R4, R5, 0x2, R2 ;  /* 0x0000000205047825 */ /* 0x002fcc00078e0202 */
[----:B------:R-:W2:Y:S01]  /*01b0*/  LDG.E.U16.CONSTANT R4, desc[UR6][R4.64] ;  /* 0x0000000604047981 */ /* 0x000ea2000c1e9500 */
[----:B------:R-:W-:Y:S02]  /*01c0*/  IADD3 R8, PT, PT, R8, 0x1, RZ ;  /* 0x0000000108087810 */ /* 0x000fe40007ffe0ff */
[----:B------:R-:W-:Y:S02]  /*01d0*/  IADD3 R10, PT, PT, R10, UR5, RZ ;  /* 0x000000050a0a7c10 */ /* 0x000fe4000fffe0ff */
[----:B------:R-:W-:Y:S02]  /*01e0*/  I2FP.F32.S32 R11, R8 ;  /* 0x00000008000b7245 */ /* 0x000fe40000201400 */
[----:B------:R-:W-:-:S04]  /*01f0*/  ISETP.GE.AND P0, PT, R10, R17, PT ;  /* 0x000000110a00720c */ /* 0x000fc80003f06270 */
[----:B------:R-:W0:Y:S01]  /*0200*/  MUFU.RCP R11, R11 ;  /* 0x0000000b000b7308 */ /* 0x000e220000001000 */
[----:B--2---:R-:W-:-:S05]  /*0210*/  HADD2.F32 R12, -RZ, R4.H0_H0 ;  /* 0x20000004ff0c7230 */ /* 0x004fca0000004100 */
[----:B------:R-:W-:-:S04]  /*0220*/  FADD.FTZ R14, R12, -R7 ;  /* 0x800000070c0e7221 */ /* 0x000fc80000010000 */
[----:B0-----:R-:W-:-:S04]  /*0230*/  FFMA.FTZ R7, R14, R11, R7 ;  /* 0x0000000b0e077223 */ /* 0x001fc80000010007 */
[----:B------:R-:W-:-:S04]  /*0240*/  FADD.FTZ R12, R12, -R7 ;  /* 0x800000070c0c7221 */ /* 0x000fc80000010000 */
[----:B------:R-:W-:Y:S01]  /*0250*/  FFMA.FTZ R9, R14, R12, R9 ;  /* 0x0000000c0e097223 */ /* 0x000fe20000010009 */
[----:B------:R-:W-:Y:S06]  /*0260*/  @!P0 BRA `(.L_x_755) ;  /* 0xfffffffc00c88947 */ /* 0x000fec000383ffff */
.L_x_754:
[----:B------:R-:W-:Y:S05]  /*0270*/  BSYNC.RECONVERGENT B1 ;  /* 0x0000000000017941 */ /* 0x000fea0003800200 */
.L_x_753:
[----:B------:R-:W1:Y:S01]  /*0280*/  LDCU UR9, c[0x0][0x398] ;  /* 0x00007300ff0977ac */ /* 0x000e620008000800 */
[----:B------:R-:W-:-:S04]  /*0290*/  IADD3 R6, PT, PT, R6, UR8, RZ ;  /* 0x0000000806067c10 */ /* 0x000fc8000fffe0ff */
[----:B-1----:R-:W-:-:S13]  /*02a0*/  ISETP.GE.AND P0, PT, R6, UR9, PT ;  /* 0x0000000906007c0c */ /* 0x002fda000bf06270 */
[----:B------:R-:W-:Y:S05]  /*02b0*/  @!P0 BRA `(.L_x_756) ;  /* 0xfffffffc00948947 */ /* 0x000fea000383ffff */
.L_x_752:
[----:B------:R-:W-:Y:S05]  /*02c0*/  BSYNC.RECONVERGENT B0 ;  /* 0x0000000000007941 */ /* 0x000fea0003800200 */
.L_x_751:
[----:B------:R-:W-:Y:S01]  /*02d0*/  UISETP.GE.U32.AND UP0, UPT, UR4, 0x21, UPT ;  /* 0x000000210400788c */ /* 0x000fe2000bf06070 */
[----:B------:R-:W-:Y:S02]  /*02e0*/  MOV R16, R8 ;  /* 0x0000000800107202 */ /* 0x000fe40000000f00 */
[----:B------:R-:W-:Y:S02]  /*02f0*/  MOV R2, R7 ;  /* 0x0000000700027202 */ /* 0x000fe40000000f00 */
[----:B------:R-:W-:-:S04]  /*0300*/  MOV R3, R9 ;  /* 0x0000000900037202 */ /* 0x000fc80000000f00 */
[----:B------:R-:W-:Y:S05]  /*0310*/  BRA.U !UP0, `(.L_x_757) ;  /* 0x0000000508c87547 */ /* 0x000fea000b800000 */
[----:B------:R-:W1:Y:S01]  /*0320*/  SHFL.DOWN PT, R5, R16, 0x10, 0x1f ;  /* 0x0a001f0010057f89 */ /* 0x000e6200000e0000 */
[----:B------:R-:W-:-:S03]  /*0330*/  I2FP.F32.S32 R12, R16 ;  /* 0x00000010000c7245 */ /* 0x000fc60000201400 */
[----:B------:R-:W2:Y:S01]  /*0340*/  SHFL.DOWN PT, R7, R2, 0x10, 0x1f ;  /* 0x0a001f0002077f89 */ /* 0x000ea200000e0000 */
[----:B-1----:R-:W-:Y:S02]  /*0350*/  IADD3 R4, PT, PT, R5, R16, RZ ;  /* 0x0000001005047210 */ /* 0x002fe40007ffe0ff */
[----:B------:R-:W-:Y:S02]  /*0360*/  I2FP.F32.S32 R10, R5 ;  /* 0x00000005000a7245 */ /* 0x000fe40000201400 */
[----:B------:R-:W-:Y:S01]  /*0370*/  VIMNMX R6, PT, PT, R4, 0x1, !PT ;  /* 0x0000000104067848 */ /* 0x000fe20007fe0100 */
[----:B------:R-:W1:Y:S02]  /*0380*/  SHFL.DOWN PT, R11, R4, 0x8, 0x1f ;  /* 0x09001f00040b7f89 */ /* 0x000e6400000e0000 */
[C---:B--2---:R-:W-:Y:S01]  /*0390*/  FMUL.FTZ R5, R7.reuse, R10 ;  /* 0x0000000a07057220 */ /* 0x044fe20000410000 */
[----:B------:R-:W-:Y:S01]  /*03a0*/  I2FP.F32.U32 R8, R6 ;  /* 0x0000000600087245 */ /* 0x000fe20000201000 */
[----:B------:R-:W-:Y:S01]  /*03b0*/  FADD.FTZ R7, -R7, R2 ;  /* 0x0000000207077221 */ /* 0x000fe20000010100 */
[----:B------:R-:W2:Y:S01]  /*03c0*/  SHFL.DOWN PT, R6, R3, 0x10, 0x1f ;  /* 0x0a001f0003067f89 */ /* 0x000ea200000e0000 */
[----:B------:R-:W-:Y:S01]  /*03d0*/  FFMA.FTZ R14, R12, R2, R5 ;  /* 0x000000020c0e7223 */ /* 0x000fe20000010005 */
[----:B------:R-:W3:Y:S01]  /*03e0*/  MUFU.RCP R9, R8 ;  /* 0x0000000800097308 */ /* 0x000ee20000001000 */
[----:B------:R-:W-:-:S04]  /*03f0*/  FMUL.FTZ R7, R7, R7 ;  /* 0x0000000707077220 */ /* 0x000fc80000410000 */
[----:B------:R-:W-:-:S04]  /*0400*/  FMUL.FTZ R7, R10, R7 ;  /* 0x000000070a077220 */ /* 0x000fc80000410000 */
[----:B------:R-:W-:Y:S01]  /*0410*/  FMUL.FTZ R7, R12, R7 ;  /* 0x000000070c077220 */ /* 0x000fe20000410000 */
[C---:B---3--:R-:W-:Y:S01]  /*0420*/  FMUL.FTZ R14, R9.reuse, R14 ;  /* 0x0000000e090e7220 */ /* 0x048fe20000410000 */
[-C--:B-1----:R-:W-:Y:S02]  /*0430*/  IADD3 R2, PT, PT, R4, R11.reuse, RZ ;  /* 0x0000000b04027210 */ /* 0x082fe40007ffe0ff */
[----:B------:R-:W-:Y:S02]  /*0440*/  I2FP.F32.S32 R10, R11 ;  /* 0x0000000b000a7245 */ /* 0x000fe40000201400 */
[----:B------:R-:W1:Y:S01]  /*0450*/  SHFL.DOWN PT, R13, R14, 0x8, 0x1f ;  /* 0x09001f000e0d7f89 */ /* 0x000e6200000e0000 */
[----:B------:R-:W-:Y:S01]  /*0460*/  VIMNMX R5, PT, PT, R2, 0x1, !PT ;  /* 0x0000000102057848 */ /* 0x000fe20007fe0100 */
[----:B--2---:R-:W-:Y:S01]  /*0470*/  FFMA.FTZ R6, R9, R7, R6 ;  /* 0x0000000709067223 */ /* 0x004fe20000010006 */
[----:B------:R-:W-:Y:S02]  /*0480*/  I2FP.F32.S32 R7, R4 ;  /* 0x0000000400077245 */ /* 0x000fe40000201400 */
[----:B------:R-:W-:Y:S01]  /*0490*/  I2FP.F32.U32 R8, R5 ;  /* 0x0000000500087245 */ /* 0x000fe20000201000 */
[----:B------:R-:W-:Y:S01]  /*04a0*/  FADD.FTZ R6, R6, R3 ;  /* 0x0000000306067221 */ /* 0x000fe20000010000 */
[----:B------:R-:W2:Y:S02]  /*04b0*/  SHFL.DOWN PT, R5, R2, 0x4, 0x1f ;  /* 0x08801f0002057f89 */ /* 0x000ea400000e0000 */
[----:B0-----:R-:W0:Y:S02]  /*04c0*/  MUFU.RCP R15, R8 ;  /* 0x00000008000f7308 */ /* 0x001e240000001000 */
[----:B------:R-:W3:Y:S01]  /*04d0*/  SHFL.DOWN PT, R4, R6, 0x8, 0x1f ;  /* 0x09001f0006047f89 */ /* 0x000ee200000e0000 */
[----:B-1----:R-:W-:Y:S01]  /*04e0*/  FMUL.FTZ R3, R13, R10 ;  /* 0x0000000a0d037220 */ /* 0x002fe20000410000 */
[----:B------:R-:W-:-:S03]  /*04f0*/  FADD.FTZ R13, R14, -R13 ;  /* 0x8000000d0e0d7221 */ /* 0x000fc60000010000 */
[----:B------:R-:W-:Y:S01]  /*0500*/  FFMA.FTZ R12, R14, R7, R3 ;  /* 0x000000070e0c7223 */ /* 0x000fe20000010003 */
[----:B------:R-:W-:Y:S01]  /*0510*/  FMUL.FTZ R13, R13, R13 ;  /* 0x0000000d0d0d7220 */ /* 0x000fe20000410000 */
[----:B--2---:R-:W-:Y:S02]  /*0520*/  IADD3 R3, PT, PT, R2, R5, RZ ;  /* 0x0000000502037210 */ /* 0x004fe40007ffe0ff */
[----:B0-----:R-:W-:Y:S01]  /*0530*/  FMUL.FTZ R12, R15, R12 ;  /* 0x0000000c0f0c7220 */ /* 0x001fe20000410000 */
[----:B------:R-:W-:Y:S01]  /*0540*/  FMUL.FTZ R10, R10, R13 ;  /* 0x0000000d0a0a7220 */ /* 0x000fe20000410000 */
[----:B------:R-:W-:Y:S01]  /*0550*/  VIMNMX R8, PT, PT, R3, 0x1, !PT ;  /* 0x0000000103087848 */ /* 0x000fe20007fe0100 */
[----:B------:R-:W-:Y:S02]  /*0560*/  SHFL.DOWN PT, R14, R3, 0x2, 0x1f ;  /* 0x08401f00030e7f89 */ /* 0x000fe400000e0000 */
[----:B------:R-:W-:Y:S01]  /*0570*/  FMUL.FTZ R10, R7, R10 ;  /* 0x0000000a070a7220 */ /* 0x000fe20000410000 */
[----:B------:R-:W-:Y:S01]  /*0580*/  I2FP.F32.S32 R11, R3 ;  /* 0x00000003000b7245 */ /* 0x000fe20000201400 */
[----:B------:R-:W0:Y:S01]  /*0590*/  SHFL.DOWN PT, R9, R12, 0x4, 0x1f ;  /* 0x08801f000c097f89 */ /* 0x000e2200000e0000 */
[----:B------:R-:W-:Y:S01]  /*05a0*/  I2FP.F32.U32 R8, R8 ;  /* 0x0000000800087245 */ /* 0x000fe20000201000 */
[----:B---3--:R-:W-:Y:S01]  /*05b0*/  FFMA.FTZ R15, R15, R10, R4 ;  /* 0x0000000a0f0f7223 */ /* 0x008fe20000010004 */
[----:B------:R-:W-:-:S02]  /*05c0*/  I2FP.F32.S32 R10, R2 ;  /* 0x00000002000a7245 */ /* 0x000fc40000201400 */
[----:B------:R-:W1:Y:S01]  /*05d0*/  MUFU.RCP R7, R8 ;  /* 0x0000000800077308 */ /* 0x000e620000001000 */
[----:B------:R-:W-:Y:S01]  /*05e0*/  FADD.FTZ R15, R6, R15 ;  /* 0x0000000f060f7221 */ /* 0x000fe20000010000 */
[----:B------:R-:W-:-:S04]  /*05f0*/  I2FP.F32.S32 R6, R5 ;  /* 0x0000000500067245 */ /* 0x000fc80000201400 */
[----:B------:R-:W2:Y:S01]  /*0600*/  SHFL.DOWN PT, R4, R15, 0x4, 0x1f ;  /* 0x08801f000f047f89 */ /* 0x000ea200000e0000 */
[----:B0-----:R-:W-:Y:S01]  /*0610*/  FMUL.FTZ R5, R9, R6 ;  /* 0x0000000609057220 */ /* 0x001fe20000410000 */
[----:B------:R-:W-:-:S03]  /*0620*/  FADD.FTZ R9, R12, -R9 ;  /* 0x800000090c097221 */ /* 0x000fc60000010000 */
[----:B------:R-:W-:Y:S01]  /*0630*/  FFMA.FTZ R2, R12, R10, R5 ;  /* 0x0000000a0c027223 */ /* 0x000fe20000010005 */
[----:B------:R-:W-:-:S03]  /*0640*/  FMUL.FTZ R9, R9, R9 ;  /* 0x0000000909097220 */ /* 0x000fc60000410000 */
[----:B-1----:R-:W-:Y:S01]  /*0650*/  FMUL.FTZ R5, R7, R2 ;  /* 0x0000000207057220 */ /* 0x002fe20000410000 */
[----:B------:R-:W-:Y:S01]  /*0660*/  FMUL.FTZ R9, R6, R9 ;  /* 0x0000000906097220 */ /* 0x000fe20000410000 */
[----:B------:R-:W-:-:S03]  /*0670*/  IADD3 R2, PT, PT, R3, R14, RZ ;  /* 0x0000000e03027210 */ /* 0x000fc60007ffe0ff */
[----:B------:R-:W0:Y:S01]  /*0680*/  SHFL.DOWN PT, R8, R5, 0x2, 0x1f ;  /* 0x08401f0005087f89 */ /* 0x000e2200000e0000 */
[----:B------:R-:W-:Y:S01]  /*0690*/  FMUL.FTZ R9, R10, R9 ;  /* 0x000000090a097220 */ /* 0x000fe20000410000 */
[----:B------:R-:W-:Y:S02]  /*06a0*/  VIMNMX R6, PT, PT, R2, 0x1, !PT ;  /* 0x0000000102067848 */ /* 0x000fe40007fe0100 */
[----:B------:R-:W1:Y:S01]  /*06b0*/  SHFL.DOWN PT, R13, R2, 0x1, 0x1f ;  /* 0x08201f00020d7f89 */ /* 0x000e6200000e0000 */
[----:B--2---:R-:W-:Y:S01]  /*06c0*/  FFMA.FTZ R4, R7, R9, R4 ;  /* 0x0000000907047223 */ /* 0x004fe20000010004 */
[----:B------:R-:W-:Y:S02]  /*06d0*/  I2FP.F32.U32 R7, R6 ;  /* 0x0000000600077245 */ /* 0x000fe40000201000 */
[----:B------:R-:W-:Y:S01]  /*06e0*/  I2FP.F32.S32 R9, R14 ;  /* 0x0000000e00097245 */ /* 0x000fe20000201400 */
[----:B------:R-:W-:Y:S01]  /*06f0*/  FADD.FTZ R15, R15, R4 ;  /* 0x000000040f0f7221 */ /* 0x000fe20000010000 */
[----:B------:R-:W-:-:S02]  /*0700*/  LOP3.LUT R4, R0, 0x1f, RZ, 0xc0, !PT ;  /* 0x0000001f00047812 */ /* 0x000fc400078ec0ff */
[----:B------:R-:W2:Y:S02]  /*0710*/  MUFU.RCP R7, R7 ;  /* 0x0000000700077308 */ /* 0x000ea40000001000 */
[----:B------:R-:W3:Y:S01]  /*0720*/  SHFL.DOWN PT, R6, R15, 0x2, 0x1f ;  /* 0x08401f000f067f89 */ /* 0x000ee200000e0000 */
[----:B------:R-:W-:Y:S01]  /*0730*/  ISETP.NE.AND P0, PT, R4, RZ, PT ;  /* 0x000000ff0400720c */ /* 0x000fe20003f05270 */
[----:B0-----:R-:W-:Y:S01]  /*0740*/  FMUL.FTZ R10, R8, R9 ;  /* 0x00000009080a7220 */ /* 0x001fe20000410000 */
[----:B------:R-:W-:-:S03]  /*0750*/  FADD.FTZ R8, R5, -R8 ;  /* 0x8000000805087221 */ /* 0x000fc60000010000 */
[----:B------:R-:W-:Y:S01]  /*0760*/  FFMA.FTZ R10, R5, R11, R10 ;  /* 0x0000000b050a7223 */ /* 0x000fe2000001000a */
[----:B------:R-:W-:-:S07]  /*0770*/  FMUL.FTZ R8, R8, R8 ;  /* 0x0000000808087220 */ /* 0x000fce0000410000 */
[----:B------:R-:W0:Y:S01]  /*0780*/  @!P0 S2R R14, SR_CgaCtaId ;  /* 0x00000000000e8919 */ /* 0x000e220000008800 */
[-C--:B-1----:R-:W-:Y:S01]  /*0790*/  IADD3 R16, PT, PT, R2, R13.reuse, RZ ;  /* 0x0000000d02107210 */ /* 0x082fe20007ffe0ff */
[----:B--2---:R-:W-:Y:S01]  /*07a0*/  FMUL.FTZ R3, R7, R10 ;  /* 0x0000000a07037220 */ /* 0x004fe20000410000 */
[----:B------:R-:W-:Y:S01]  /*07b0*/  FMUL.FTZ R8, R9, R8 ;  /* 0x0000000809087220 */ /* 0x000fe20000410000 */
[----:B------:R-:W-:Y:S02]  /*07c0*/  I2FP.F32.S32 R13, R13 ;  /* 0x0000000d000d7245 */ /* 0x000fe40000201400 */
[----:B------:R-:W-:Y:S01]  /*07d0*/  I2FP.F32.S32 R2, R2 ;  /* 0x0000000200027245 */ /* 0x000fe20000201400 */
[----:B------:R-:W1:Y:S01]  /*07e0*/  SHFL.DOWN PT, R10, R3, 0x1, 0x1f ;  /* 0x08201f00030a7f89 */ /* 0x000e6200000e0000 */
[----:B------:R-:W-:Y:S01]  /*07f0*/  FMUL.FTZ R8, R11, R8 ;  /* 0x000000080b087220 */ /* 0x000fe20000410000 */
[----:B------:R-:W-:-:S03]  /*0800*/  @!P0 MOV R11, 0x400 ;  /* 0x00000400000b8802 */ /* 0x000fc60000000f00 */
[----:B---3--:R-:W-:Y:S01]  /*0810*/  FFMA.FTZ R6, R7, R8, R6 ;  /* 0x0000000807067223 */ /* 0x008fe20000010006 */
[----:B------:R-:W-:-:S03]  /*0820*/  VIMNMX R7, PT, PT, R16, 0x1, !PT ;  /* 0x0000000110077848 */ /* 0x000fc60007fe0100 */
[----:B------:R-:W-:Y:S01]  /*0830*/  FADD.FTZ R6, R15, R6 ;  /* 0x000000060f067221 */ /* 0x000fe20000010000 */
[----:B------:R-:W-:-:S04]  /*0840*/  I2FP.F32.U32 R7, R7 ;  /* 0x0000000700077245 */ /* 0x000fc80000201000 */
[----:B------:R-:W2:Y:S01]  /*0850*/  SHFL.DOWN PT, R5, R6, 0x1, 0x1f ;  /* 0x08201f0006057f89 */ /* 0x000ea200000e0000 */
[----:B------:R-:W2:Y:S01]  /*0860*/  MUFU.RCP R8, R7 ;  /* 0x0000000700087308 */ /* 0x000ea20000001000 */
[----:B-1----:R-:W-:Y:S01]  /*0870*/  FADD.FTZ R9, R3, -R10 ;  /* 0x8000000a03097221 */ /* 0x002fe20000010000 */
[----:B------:R-:W-:-:S03]  /*0880*/  FMUL.FTZ R10, R10, R13 ;  /* 0x0000000d0a0a7220 */ /* 0x000fc60000410000 */
[----:B------:R-:W-:Y:S01]  /*0890*/  FMUL.FTZ R12, R9, R9 ;  /* 0x00000009090c7220 */ /* 0x000fe20000410000 */
[----:B------:R-:W-:-:S03]  /*08a0*/  FFMA.FTZ R3, R3, R2, R10 ;  /* 0x0000000203037223 */ /* 0x000fc6000001000a */
[----:B------:R-:W-:Y:S01]  /*08b0*/  FMUL.FTZ R9, R13, R12 ;  /* 0x0000000c0d097220 */ /* 0x000fe20000410000 */
[----:B0-----:R-:W-:Y:S02]  /*08c0*/  @!P0 LEA R12, R14, R11, 0x18 ;  /* 0x0000000b0e0c8211 */ /* 0x001fe400078ec0ff */
[----:B------:R-:W-:Y:S01]  /*08d0*/  @!P0 SHF.R.U32.HI R11, RZ, 0x5, R0 ;  /* 0x00000005ff0b8819 */ /* 0x000fe20000011600 */
[----:B------:R-:W-:-:S03]  /*08e0*/  FMUL.FTZ R9, R2, R9 ;  /* 0x0000000902097220 */ /* 0x000fc60000410000 */
[CC--:B------:R-:W-:Y:S01]  /*08f0*/  @!P0 LEA R2, R11.reuse, R12.reuse, 0x3 ;  /* 0x0000000c0b028211 */ /* 0x0c0fe200078e18ff */
[C---:B--2---:R-:W-:Y:S01]  /*0900*/  FFMA.FTZ R5, R8.reuse, R9, R5 ;  /* 0x0000000908057223 */ /* 0x044fe20000010005 */
[----:B------:R-:W-:Y:S01]  /*0910*/  FMUL.FTZ R8, R8, R3 ;  /* 0x0000000308087220 */ /* 0x000fe20000410000 */
[----:B------:R-:W-:Y:S02]  /*0920*/  @!P0 LEA R11, R11, R12, 0x2 ;  /* 0x0000000c0b0b8211 */ /* 0x000fe400078e10ff */
[----:B------:R-:W-:-:S05]  /*0930*/  FADD.FTZ R9, R6, R5 ;  /* 0x0000000506097221 */ /* 0x000fca0000010000 */
[----:B------:R0:W-:Y:S04]  /*0940*/  @!P0 STS.64 [R2+0x80], R8 ;  /* 0x0000800802008388 */ /* 0x0001e80000000a00 */
[----:B------:R0:W-:Y:S01]  /*0950*/  @!P0 STS [R11], R16 ;  /* 0x000000100b008388 */ /* 0x0001e20000000800 */
[----:B------:R-:W-:Y:S01]  /*0960*/  BAR.SYNC.DEFER_BLOCKING 0x0 ;  /* 0x0000000000007b1d */ /* 0x000fe20000010000 */
[----:B------:R-:W-:-:S13]  /*0970*/  ISETP.GT.U32.AND P0, PT, R0, 0x1f, PT ;  /* 0x0000001f0000780c */ /* 0x000fda0003f04070 */
[----:B0-----:R-:W-:Y:S05]  /*0980*/  @P0 EXIT ;  /* 0x000000000000094d */ /* 0x001fea0003800000 */
[----:B------:R-:W-:Y:S01]  /*0990*/  USHF.R.U32.HI UR5, URZ, 0x5, UR4 ;  /* 0x00000005ff057899 */ /* 0x000fe20008011604 */
[----:B------:R-:W-:-:S05]  /*09a0*/  HFMA2 R16, -RZ, RZ, 0, 0 ;  /* 0x00000000ff107431 */ /* 0x000fca00000001ff */
[----:B------:R-:W-:-:S13]  /*09b0*/  ISETP.GE.U32.AND P0, PT, R0, UR5, PT ;  /* 0x0000000500007c0c */ /* 0x000fda000bf06070 */
[----:B------:R-:W0:Y:S01]  /*09c0*/  @!P0 S2R R3, SR_CgaCtaId ;  /* 0x0000000000038919 */ /* 0x000e220000008800 */
[----:B------:R-:W-:-:S04]  /*09d0*/  @!P0 MOV R2, 0x400 ;  /* 0x0000040000028802 */ /* 0x000fc80000000f00 */
[----:B0-----:R-:W-:Y:S02]  /*09e0*/  @!P0 LEA R7, R3, R2, 0x18 ;  /* 0x0000000203078211 */ /* 0x001fe400078ec0ff */
[----:B------:R-:W-:Y:S02]  /*09f0*/  CS2R R2, SRZ ;  /* 0x0000000000027805 */ /* 0x000fe4000001ff00 */
[-C--:B------:R-:W-:Y:S02]  /*0a00*/  @!P0 LEA R5, R4, R7.reuse, 0x2 ;  /* 0x0000000704058211 */ /* 0x080fe400078e10ff */
[----:B------:R-:W-:-:S03]  /*0a10*/  @!P0 LEA R4, R0, R7, 0x3 ;  /* 0x0000000700048211 */ /* 0x000fc600078e18ff */
[----:B------:R1:W2:Y:S04]  /*0a20*/  @!P0 LDS R16, [R5] ;  /* 0x0000000005108984 */ /* 0x0002a80000000800 */
[----:B------:R1:W3:Y:S02]  /*0a30*/  @!P0 LDS.64 R2, [R4+0x80] ;  /* 0x0000800004028984 */ /* 0x0002e40000000a00 */
.L_x_757:
[----:B------:R-:W-:-:S13]  /*0a40*/  ISETP.GT.U32.AND P0, PT, R0, 0x1f, PT ;  /* 0x0000001f0000780c */ /* 0x000fda0003f04070 */
[----:B------:R-:W-:Y:S05]  /*0a50*/  @P0 EXIT ;  /* 0x000000000000094d */ /* 0x000fea0003800000 */
[----:B-12---:R-:W1:Y:S01]  /*0a60*/  SHFL.DOWN PT, R5, R16, 0x10, 0x1f ;  /* 0x0a001f0010057f89 */ /* 0x006e6200000e0000 */
[-C--:B------:R-:W-:Y:S02]  /*0a70*/  I2FP.F32.S32 R10, R16.reuse ;  /* 0x00000010000a7245 */ /* 0x080fe40000201400 */
[----:B------:R-:W-:Y:S01]  /*0a80*/  ISETP.NE.AND P0, PT, R0, RZ, PT ;  /* 0x000000ff0000720c */ /* 0x000fe20003f05270 */
[----:B---3--:R-:W2:Y:S01]  /*0a90*/  SHFL.DOWN PT, R7, R2, 0x10, 0x1f ;  /* 0x0a001f0002077f89 */ /* 0x008ea200000e0000 */
[----:B-1----:R-:W-:Y:S02]  /*0aa0*/  IADD3 R4, PT, PT, R5, R16, RZ ;  /* 0x0000001005047210 */ /* 0x002fe40007ffe0ff */
[----:B------:R-:W-:Y:S02]  /*0ab0*/  I2FP.F32.S32 R8, R5 ;  /* 0x0000000500087245 */ /* 0x000fe40000201400 */
[----:B------:R-:W-:Y:S01]  /*0ac0*/  VIMNMX R6, PT, PT, R4, 0x1, !PT ;  /* 0x0000000104067848 */ /* 0x000fe20007fe0100 */
[----:B------:R-:W1:Y:S02]  /*0ad0*/  SHFL.DOWN PT, R11, R4, 0x8, 0x1f ;  /* 0x09001f00040b7f89 */ /* 0x000e6400000e0000 */
[C---:B--2---:R-:W-:Y:S01]  /*0ae0*/  FMUL.FTZ R9, R7.reuse, R8 ;  /* 0x0000000807097220 */ /* 0x044fe20000410000 */
[----:B------:R-:W-:Y:S01]  /*0af0*/  I2FP.F32.U32 R6, R6 ;  /* 0x0000000600067245 */ /* 0x000fe20000201000 */
[----:B------:R-:W2:Y:S02]  /*0b00*/  SHFL.DOWN PT, R5, R3, 0x10, 0x1f ;  /* 0x0a001f0003057f89 */ /* 0x000ea400000e0000 */
[----:B------:R-:W-:Y:S01]  /*0b10*/  FFMA.FTZ R9, R10, R2, R9 ;  /* 0x000000020a097223 */ /* 0x000fe20000010009 */
[----:B------:R-:W-:-:S02]  /*0b20*/  FADD.FTZ R2, -R7, R2 ;  /* 0x0000000207027221 */ /* 0x000fc40000010100 */
[----:B------:R-:W3:Y:S02]  /*0b30*/  MUFU.RCP R6, R6 ;  /* 0x0000000600067308 */ /* 0x000ee40000001000 */
[----:B------:R-:W-:-:S04]  /*0b40*/  FMUL.FTZ R7, R2, R2 ;  /* 0x0000000202077220 */ /* 0x000fc80000410000 */
[----:B------:R-:W-:-:S04]  /*0b50*/  FMUL.FTZ R7, R8, R7 ;  /* 0x0000000708077220 */ /* 0x000fc80000410000 */
[----:B------:R-:W-:Y:S01]  /*0b60*/  FMUL.FTZ R7, R10, R7 ;  /* 0x000000070a077220 */ /* 0x000fe20000410000 */
[----:B-1----:R-:W-:Y:S01]  /*0b70*/  IADD3 R2, PT, PT, R4, R11, RZ ;  /* 0x0000000b04027210 */ /* 0x002fe20007ffe0ff */
[C---:B---3--:R-:W-:Y:S01]  /*0b80*/  FMUL.FTZ R9, R6.reuse, R9 ;  /* 0x0000000906097220 */ /* 0x048fe20000410000 */
[----:B------:R-:W-:Y:S01]  /*0b90*/  I2FP.F32.S32 R11, R11 ;  /* 0x0000000b000b7245 */ /* 0x000fe20000201400 */
[----:B--2---:R-:W-:Y:S01]  /*0ba0*/  FFMA.FTZ R6, R6, R7, R5 ;  /* 0x0000000706067223 */ /* 0x004fe20000010005 */
[----:B------:R-:W-:Y:S01]  /*0bb0*/  VIMNMX R8, PT, PT, R2, 0x1, !PT ;  /* 0x0000000102087848 */ /* 0x000fe20007fe0100 */
[----:B------:R-:W1:Y:S01]  /*0bc0*/  SHFL.DOWN PT, R13, R2, 0x4, 0x1f ;  /* 0x08801f00020d7f89 */ /* 0x000e6200000e0000 */
[----:B------:R-:W-:Y:S01]  /*0bd0*/  I2FP.F32.S32 R7, R4 ;  /* 0x0000000400077245 */ /* 0x000fe20000201400 */
[----:B------:R-:W-:Y:S01]  /*0be0*/  FADD.FTZ R6, R6, R3 ;  /* 0x0000000306067221 */ /* 0x000fe20000010000 */
[----:B------:R-:W-:Y:S01]  /*0bf0*/  I2FP.F32.U32 R8, R8 ;  /* 0x0000000800087245 */ /* 0x000fe20000201000 */
[----:B------:R-:W2:Y:S03]  /*0c00*/  SHFL.DOWN PT, R12, R9, 0x8, 0x1f ;  /* 0x09001f00090c7f89 */ /* 0x000ea600000e0000 */
[----:B------:R3:W4:Y:S01]  /*0c10*/  MUFU.RCP R5, R8 ;  /* 0x0000000800057308 */ /* 0x0007220000001000 */
[----:B------:R-:W5:Y:S01]  /*0c20*/  SHFL.DOWN PT, R4, R6, 0x8, 0x1f ;  /* 0x09001f0006047f89 */ /* 0x000f6200000e0000 */
[----:B-1----:R-:W-:-:S02]  /*0c30*/  IADD3 R3, PT, PT, R2, R13, RZ ;  /* 0x0000000d02037210 */ /* 0x002fc40007ffe0ff */
[----:B------:R-:W-:Y:S01]  /*0c40*/  I2FP.F32.S32 R2, R2 ;  /* 0x0000000200027245 */ /* 0x000fe20000201400 */
[----:B--2---:R-:W-:Y:S01]  /*0c50*/  FMUL.FTZ R10, R12, R11 ;  /* 0x0000000b0c0a7220 */ /* 0x004fe20000410000 */
[----:B---3--:R-:W-:-:S03]  /*0c60*/  VIMNMX R8, PT, PT, R3, 0x1, !PT ;  /* 0x0000000103087848 */ /* 0x008fc60007fe0100 */
[C---:B------:R-:W-:Y:S01]  /*0c70*/  FFMA.FTZ R10, R9.reuse, R7, R10 ;  /* 0x00000007090a7223 */ /* 0x040fe2000001000a */
[----:B------:R-:W-:Y:S01]  /*0c80*/  FADD.FTZ R9, R9, -R12 ;  /* 0x8000000c09097221 */ /* 0x000fe20000010000 */
[----:B------:R-:W-:Y:S02]  /*0c90*/  I2FP.F32.U32 R8, R8 ;  /* 0x0000000800087245 */ /* 0x000fe40000201000 */
[----:B----4-:R-:W-:Y:S01]  /*0ca0*/  FMUL.FTZ R10, R5, R10 ;  /* 0x0000000a050a7220 */ /* 0x010fe20000410000 */
[----:B------:R-:W-:-:S04]  /*0cb0*/  FMUL.FTZ R12, R9, R9 ;  /* 0x00000009090c7220 */ /* 0x000fc80000410000 */
[----:B------:R-:W1:Y:S01]  /*0cc0*/  SHFL.DOWN PT, R9, R10, 0x4, 0x1f ;  /* 0x08801f000a097f89 */ /* 0x000e6200000e0000 */
[----:B------:R-:W-:-:S04]  /*0cd0*/  FMUL.FTZ R12, R11, R12 ;  /* 0x0000000c0b0c7220 */ /* 0x000fc80000410000 */
[----:B------:R-:W-:Y:S02]  /*0ce0*/  FMUL.FTZ R12, R7, R12 ;  /* 0x0000000c070c7220 */ /* 0x000fe40000410000 */
[----:B------:R-:W2:Y:S02]  /*0cf0*/  MUFU.RCP R7, R8 ;  /* 0x0000000800077308 */ /* 0x000ea40000001000 */
[----:B-----5:R-:W-:Y:S02]  /*0d00*/  FFMA.FTZ R5, R5, R12, R4 ;  /* 0x0000000c05057223 */ /* 0x020fe40000010004 */
[----:B------:R-:W3:Y:S02]  /*0d10*/  SHFL.DOWN PT, R12, R3, 0x2, 0x1f ;  /* 0x08401f00030c7f89 */ /* 0x000ee400000e0000 */
[----:B------:R-:W-:Y:S01]  /*0d20*/  FADD.FTZ R5, R6, R5 ;  /* 0x0000000506057221 */ /* 0x000fe20000010000 */
[----:B------:R-:W-:-:S04]  /*0d30*/  I2FP.F32.S32 R6, R13 ;  /* 0x0000000d00067245 */ /* 0x000fc80000201400 */
[----:B------:R-:W4:Y:S01]  /*0d40*/  SHFL.DOWN PT, R4, R5, 0x4, 0x1f ;  /* 0x08801f0005047f89 */ /* 0x000f2200000e0000 */
[----:B-1----:R-:W-:Y:S01]  /*0d50*/  FMUL.FTZ R11, R9, R6 ;  /* 0x00000006090b7220 */ /* 0x002fe20000410000 */
[----:B------:R-:W-:-:S03]  /*0d60*/  FADD.FTZ R9, R10, -R9 ;  /* 0x800000090a097221 */ /* 0x000fc60000010000 */
[----:B------:R-:W-:Y:S01]  /*0d70*/  FFMA.FTZ R10, R10, R2, R11 ;  /* 0x000000020a0a7223 */ /* 0x000fe2000001000b */
[----:B------:R-:W-:-:S03]  /*0d80*/  FMUL.FTZ R9, R9, R9 ;  /* 0x0000000909097220 */ /* 0x000fc60000410000 */
[----:B--2---:R-:W-:Y:S01]  /*0d90*/  FMUL.FTZ R10, R7, R10 ;  /* 0x0000000a070a7220 */ /* 0x004fe20000410000 */
[----:B------:R-:W-:-:S04]  /*0da0*/  FMUL.FTZ R9, R6, R9 ;  /* 0x0000000906097220 */ /* 0x000fc80000410000 */
[----:B------:R-:W1:Y:S01]  /*0db0*/  SHFL.DOWN PT, R11, R10, 0x2, 0x1f ;  /* 0x08401f000a0b7f89 */ /* 0x000e6200000e0000 */
[----:B------:R-:W-:Y:S01]  /*0dc0*/  FMUL.FTZ R9, R2, R9 ;  /* 0x0000000902097220 */ /* 0x000fe20000410000 */
[-C--:B---3--:R-:W-:Y:S02]  /*0dd0*/  IADD3 R2, PT, PT, R3, R12.reuse, RZ ;  /* 0x0000000c03027210 */ /* 0x088fe40007ffe0ff */
[----:B------:R-:W-:Y:S01]  /*0de0*/  I2FP.F32.S32 R12, R12 ;  /* 0x0000000c000c7245 */ /* 0x000fe20000201400 */
[----:B----4-:R-:W-:Y:S01]  /*0df0*/  FFMA.FTZ R4, R7, R9, R4 ;  /* 0x0000000907047223 */ /* 0x010fe20000010004 */
[----:B------:R-:W-:Y:S01]  /*0e00*/  VIMNMX R6, PT, PT, R2, 0x1, !PT ;  /* 0x0000000102067848 */ /* 0x000fe20007fe0100 */
[----:B------:R-:W2:Y:S01]  /*0e10*/  SHFL.DOWN PT, R13, R2, 0x1, 0x1f ;  /* 0x08201f00020d7f89 */ /* 0x000ea200000e0000 */
[----:B------:R-:W-:Y:S01]  /*0e20*/  I2FP.F32.S32 R3, R3 ;  /* 0x0000000300037245 */ /* 0x000fe20000201400 */
[----:B------:R-:W-:Y:S01]  /*0e30*/  FADD.FTZ R4, R5, R4 ;  /* 0x0000000405047221 */ /* 0x000fe20000010000 */
[----:B------:R-:W-:-:S04]  /*0e40*/  I2FP.F32.U32 R6, R6 ;  /* 0x0000000600067245 */ /* 0x000fc80000201000 */
[----:B------:R-:W3:Y:S02]  /*0e50*/  SHFL.DOWN PT, R5, R4, 0x2, 0x1f ;  /* 0x08401f0004057f89 */ /* 0x000ee400000e0000 */
[----:B------:R-:W4:Y:S01]  /*0e60*/  MUFU.RCP R6, R6 ;  /* 0x0000000600067308 */ /* 0x000f220000001000 */
[----:B-1----:R-:W-:Y:S01]  /*0e70*/  FADD.FTZ R7, R10, -R11 ;  /* 0x8000000b0a077221 */ /* 0x002fe20000010000 */
[----:B------:R-:W-:-:S03]  /*0e80*/  FMUL.FTZ R11, R11, R12 ;  /* 0x0000000c0b0b7220 */ /* 0x000fc60000410000 */
[----:B------:R-:W-:Y:S01]  /*0e90*/  FMUL.FTZ R7, R7, R7 ;  /* 0x0000000707077220 */ /* 0x000fe20000410000 */
[----:B------:R-:W-:Y:S01]  /*0ea0*/  FFMA.FTZ R11, R10, R3, R11 ;  /* 0x000000030a0b7223 */ /* 0x000fe2000001000b */
[----:B--2---:R-:W-:Y:S02]  /*0eb0*/  IADD3 R14, PT, PT, R2, R13, RZ ;  /* 0x0000000d020e7210 */ /* 0x004fe40007ffe0ff */
[----:B------:R-:W-:-:S04]  /*0ec0*/  FMUL.FTZ R12, R12, R7 ;  /* 0x000000070c0c7220 */ /* 0x000fc80000410000 */
[----:B------:R-:W-:Y:S01]  /*0ed0*/  FMUL.FTZ R12, R3, R12 ;  /* 0x0000000c030c7220 */ /* 0x000fe20000410000 */
[----:B----4-:R-:W-:-:S03]  /*0ee0*/  FMUL.FTZ R3, R6, R11 ;  /* 0x0000000b06037220 */ /* 0x010fc60000410000 */
[----:B---3--:R-:W-:Y:S02]  /*0ef0*/  FFMA.FTZ R5, R6, R12, R5 ;  /* 0x0000000c06057223 */ /* 0x008fe40000010005 */
[----:B------:R1:W2:Y:S02]  /*0f00*/  SHFL.DOWN PT, R8, R3, 0x1, 0x1f ;  /* 0x08201f0003087f89 */ /* 0x0002a400000e0000 */
[----:B------:R-:W-:Y:S01]  /*0f10*/  FADD.FTZ R0, R4, R5 ;  /* 0x0000000504007221 */ /* 0x000fe20000010000 */
[----:B------:R-:W-:-:S04]  /*0f20*/  VIMNMX R4, PT, PT, R14, 0x1, !PT ;  /* 0x000000010e047848 */ /* 0x000fc80007fe0100 */
[----:B------:R1:W3:Y:S01]  /*0f30*/  SHFL.DOWN PT, R10, R0, 0x1, 0x1f ;  /* 0x08201f00000a7f89 */ /* 0x0002e200000e0000 */
[----:B------:R-:W-:Y:S05]  /*0f40*/  @P0 EXIT ;  /* 0x000000000000094d */ /* 0x000fea0003800000 */
[----:B------:R-:W4:Y:S01]  /*0f50*/  S2R R9, SR_CTAID.X ;  /* 0x0000000000097919 */ /* 0x000f220000002500 */
[----:B------:R-:W-:Y:S01]  /*0f60*/  I2FP.F32.U32 R11, R4 ;  /* 0x00000004000b7245 */ /* 0x000fe20000201000 */
[----:B------:R-:W4:Y:S01]  /*0f70*/  LDC.64 R6, c[0x0][0x388] ;  /* 0x0000e200ff067b82 */ /* 0x000f220000000a00 */
[----:B--2---:R-:W-:Y:S01]  /*0f80*/  FADD.FTZ R12, R3, -R8 ;  /* 0x80000008030c7221 */ /* 0x004fe20000010000 */
[----:B------:R-:W-:Y:S02]  /*0f90*/  I2FP.F32.S32 R14, R14 ;  /* 0x0000000e000e7245 */ /* 0x000fe40000201400 */
[----:B------:R-:W-:Y:S01]  /*0fa0*/  I2FP.F32.S32 R13, R13 ;  /* 0x0000000d000d7245 */ /* 0x000fe20000201400 */
[----:B------:R-:W3:Y:S01]  /*0fb0*/  MUFU.RCP R11, R11 ;  /* 0x0000000b000b7308 */ /* 0x000ee20000001000 */
[----:B------:R-:W-:Y:S01]  /*0fc0*/  FMUL.FTZ R12, R12, R12 ;  /* 0x0000000c0c0c7220 */ /* 0x000fe20000410000 */
[----:B------:R-:W-:Y:S01]  /*0fd0*/  I2FP.F32.S32 R2, R2 ;  /* 0x0000000200027245 */ /* 0x000fe20000201400 */
[----:B------:R-:W2:Y:S01]  /*0fe0*/  LDC.64 R4, c[0x0][0x390] ;  /* 0x0000e400ff047b82 */ /* 0x000ea20000000a00 */
[----:B------:R-:W-:Y:S01]  /*0ff0*/  FMUL.FTZ R8, R8, R13 ;  /* 0x0000000d08087220 */ /* 0x000fe20000410000 */
[----:B0-----:R-:W-:-:S03]  /*1000*/  FMUL.FTZ R15, R13, R12 ;  /* 0x0000000c0d0f7220 */ /* 0x001fc60000410000 */
[----:B------:R-:W0:Y:S01]  /*1010*/  MUFU.RCP R14, R14 ;  /* 0x0000000e000e7308 */ /* 0x000e220000001000 */
[----:B------:R-:W-:Y:S01]  /*1020*/  FMUL.FTZ R15, R2, R15 ;  /* 0x0000000f020f7220 */ /* 0x000fe20000410000 */
[----:B------:R-:W-:-:S03]  /*1030*/  FFMA.FTZ R8, R3, R2, R8 ;  /* 0x0000000203087223 */ /* 0x000fc60000010008 */
[C---:B---3--:R-:W-:Y:S01]  /*1040*/  FFMA.FTZ R15, R11.reuse, R15, R10 ;  /* 0x0000000f0b0f7223 */ /* 0x048fe2000001000a */
[----:B------:R-:W-:-:S03]  /*1050*/  FMUL.FTZ R11, R11, R8 ;  /* 0x000000080b0b7220 */ /* 0x000fc60000410000 */
[----:B-1----:R-:W-:Y:S01]  /*1060*/  FADD.FTZ R3, R0, R15 ;  /* 0x0000000f00037221 */ /* 0x002fe20000010000 */
[----:B----4-:R-:W-:-:S04]  /*1070*/  IMAD.WIDE.U32 R6, R9, 0x4, R6 ;  /* 0x0000000409067825 */ /* 0x010fc800078e0006 */
[----:B0-----:R-:W-:Y:S01]  /*1080*/  FMUL.FTZ R3, R3, R14 ;  /* 0x0000000e03037220 */ /* 0x001fe20000410000 */
[----:B--2---:R-:W-:Y:S01]  /*1090*/  IMAD.WIDE.U32 R4, R9, 0x4, R4 ;  /* 0x0000000409047825 */ /* 0x004fe200078e0004 */
[----:B------:R-:W-:Y:S04]  /*10a0*/  STG.E desc[UR6][R6.64], R11 ;  /* 0x0000000b06007986 */ /* 0x000fe8000c101906 */
[----:B------:R-:W-:Y:S01]  /*10b0*/  STG.E desc[UR6][R4.64], R3 ;  /* 0x0000000304007986 */ /* 0x000fe2000c101906 */
[----:B------:R-:W-:Y:S05]  /*10c0*/  EXIT ;  /* 0x000000000000794d */ /* 0x000fea0003800000 */
.L_x_758:
        /* <DEDUP_REMOVED lines=11> */
.L_x_792:


//--------------------- .text._Z14welford_kernelIfffEvPKT_PT1_S4_iii --------------------------
	.section	.text._Z14welford_kernelIfffEvPKT_PT1_S4_iii,"ax",@progbits
	.align	128
        .global         _Z14welford_kernelIfffEvPKT_PT1_S4_iii
        .type           _Z14welford_kernelIfffEvPKT_PT1_S4_iii,@function
        .size           _Z14welford_kernelIfffEvPKT_PT1_S4_iii,(.L_x_793 - _Z14welford_kernelIfffEvPKT_PT1_S4_iii)
        .other          _Z14welford_kernelIfffEvPKT_PT1_S4_iii,@"STO_CUDA_ENTRY STV_DEFAULT"
_Z14welford_kernelIfffEvPKT_PT1_S4_iii:
.text._Z14welford_kernelIfffEvPKT_PT1_S4_iii:
        /* <DEDUP_REMOVED lines=17> */
.L_x_764:
        /* <DEDUP_REMOVED lines=8> */
.L_x_763:
[----:B------:R-:W-:-:S04]  /*0190*/  IMAD R5, R16, R17, R10 ;  /* 0x0000001110057224 */ /* 0x000fc800078e020a */
[----:B-1----:R-:W-:-:S06]  /*01a0*/  IMAD.WIDE R4, R5, 0x4, R2 ;  /* 0x0000000405047825 */ /* 0x002fcc00078e0202 */
[----:B------:R-:W2:Y:S01]  /*01b0*/  LDG.E.CONSTANT R4, desc[UR6][R4.64] ;  /* 0x0000000604047981 */ /* 0x000ea2000c1e9900 */
[----:B------:R-:W-:Y:S02]  /*01c0*/  IADD3 R8, PT, PT, R8, 0x1, RZ ;  /* 0x0000000108087810 */ /* 0x000fe40007ffe0ff */
[----:B------:R-:W-:Y:S02]  /*01d0*/  IADD3 R10, PT, PT, R10, UR5, RZ ;  /* 0x000000050a0a7c10 */ /* 0x000fe4000fffe0ff */
[----:B------:R-:W-:Y:S02]  /*01e0*/  I2FP.F32.S32 R11, R8 ;  /* 0x00000008000b7245 */ /* 0x000fe40000201400 */
[----:B------:R-:W-:-:S04]  /*01f0*/  ISETP.GE.AND P0, PT, R10, R17, PT ;  /* 0x000000110a00720c */ /* 0x000fc80003f06270 */
[----:B------:R-:W0:Y:S01]  /*0200*/  MUFU.RCP R11, R11 ;  /* 0x0000000b000b7308 */ /* 0x000e220000001000 */
[----:B--2---:R-:W-:-:S04]  /*0210*/  FADD.FTZ R12, R4, -R7 ;  /* 0x80000007040c7221 */ /* 0x004fc80000010000 */
[----:B0-----:R-:W-:-:S04]  /*0220*/  FFMA.FTZ R7, R12, R11, R7 ;  /* 0x0000000b0c077223 */ /* 0x001fc80000010007 */
[----:B------:R-:W-:-:S04]  /*0230*/  FADD.FTZ R14, R4, -R7 ;  /* 0x80000007040e7221 */ /* 0x000fc80000010000 */
[----:B------:R-:W-:Y:S01]  /*0240*/  FFMA.FTZ R9, R12, R14, R9 ;  /* 0x0000000e0c097223 */ /* 0x000fe20000010009 */
[----:B------:R-:W-:Y:S06]  /*0250*/  @!P0 BRA `(.L_x_763) ;  /* 0xfffffffc00cc8947 */ /* 0x000fec000383ffff */
.L_x_762:
[----:B------:R-:W-:Y:S05]  /*0260*/  BSYNC.RECONVERGENT B1 ;  /* 0x0000000000017941 */ /* 0x000fea0003800200 */
.L_x_761:
[----:B------:R-:W1:Y:S01]  /*0270*/  LDCU UR9, c[0x0][0x398] ;  /* 0x00007300ff0977ac */ /* 0x000e620008000800 */
[----:B------:R-:W-:-:S04]  /*0280*/  IADD3 R6, PT, PT, R6, UR8, RZ ;  /* 0x0000000806067c10 */ /* 0x000fc8000fffe0ff */
[----:B-1----:R-:W-:-:S13]  /*0290*/  ISETP.GE.AND P0, PT, R6, UR9, PT ;  /* 0x0000000906007c0c */ /* 0x002fda000bf06270 */
[----:B------:R-:W-:Y:S05]  /*02a0*/  @!P0 BRA `(.L_x_764) ;  /* 0xfffffffc00988947 */ /* 0x000fea000383ffff */
.L_x_760:
[----:B------:R-:W-:Y:S05]  /*02b0*/  BSYNC.RECONVERGENT B0 ;  /* 0x0000000000007941 */ /* 0x000fea0003800200 */
.L_x_759:
        /* <DEDUP_REMOVED lines=119> */
.L_x_765:
        /* <DEDUP_REMOVED lines=105> */
.L_x_766:
        /* <DEDUP_REMOVED lines=12> */
.L_x_793:


//--------------------- .nv.shared.reserved.0     --------------------------
	.section	.nv.shared.reserved.0,"aw",@nobits
	.weak		__nv_reservedSMEM_offset_0_alias
	.size		__nv_reservedSMEM_offset_0_alias, 0, 64
	.other		__nv_reservedSMEM_offset_0_alias,@"STO_CUDA_RESERVED_SHARED STV_DEFAULT"
__nv_reservedSMEM_offset_0_alias:
	.zero		0
	.zero		64


//--------------------- .nv.global                --------------------------
	.section	.nv.global,"aw",@nobits
.nv.global:
	.type		_ZN41_INTERNAL_c40c9d7c_10_welford_cu_4d36edd84cuda3std3__48in_placeE,@object
	.size		_ZN41_INTERNAL_c40c9d7c_10_welford_cu_4d36edd84cuda3std3__48in_placeE,(_ZN41_INTERNAL_c40c9d7c_10_welford_cu_4d36edd84cuda3std6ranges3__45__cpo8distanceE - _ZN41_INTERNAL_c40c9d7c_10_welford_cu_4d36edd84cuda3std3__48in_placeE)
_ZN41_INTERNAL_c40c9d7c_10_welford_cu_4d36edd84cuda3std3__48in_placeE:
	.zero		1
	.type		_ZN41_INTERNAL_c40c9d7c_10_welford_cu_4d36edd84cuda3std6ranges3__45__cpo8distanceE,@object
	.size		_ZN41_INTERNAL_c40c9d7c_10_welford_cu_4d36edd84cuda3std6ranges3__45__cpo8distanceE,(_ZN41_INTERNAL_c40c9d7c_10_welford_cu_4d36edd84cuda3std3__45__cpo6cbeginE - _ZN41_INTERNAL_c40c9d7c_10_welford_cu_4d36edd84cuda3std6ranges3__45__cpo8distanceE)
_ZN41_INTERNAL_c40c9d7c_10_welford_cu_4d36edd84cuda3std6ranges3__45__cpo8distanceE:
	.zero		1
	.type		_ZN41_INTERNAL_c40c9d7c_10_welford_cu_4d36edd84cuda3std3__45__cpo6cbeginE,@object
	.size		_ZN41_INTERNAL_c40c9d7c_10_welford_cu_4d36edd84cuda3std3__45__cpo6cbeginE,(_ZN41_INTERNAL_c40c9d7c_10_welford_cu_4d36edd84cuda3std6ranges3__45__cpo7advanceE - _ZN41_INTERNAL_c40c9d7c_10_welford_cu_4d36edd84cuda3std3__45__cpo6cbeginE)
_ZN41_INTERNAL_c40c9d7c_10_welford_cu_4d36edd84cuda3std3__45__cpo6cbeginE:
	.zero		1
	.type		_ZN41_INTERNAL_c40c9d7c_10_welford_cu_4d36edd84cuda3std6ranges3__45__cpo7advanceE,@object
	.size		_ZN41_INTERNAL_c40c9d7c_10_welford_cu_4d36edd84cuda3std6ranges3__45__cpo7advanceE,(_ZN41_INTERNAL_c40c9d7c_10_welford_cu_4d36edd84cuda3std3__45__cpo7crbeginE - _ZN41_INTERNAL_c40c9d7c_10_welford_cu_4d36edd84cuda3std6ranges3__45__cpo7advanceE)
_ZN41_INTERNAL_c40c9d7c_10_welford_cu_4d36edd84cuda3std6ranges3__45__cpo7advanceE:
	.zero		1
	.type		_ZN41_INTERNAL_c40c9d7c_10_welford_cu_4d36edd84cuda3std3__45__cpo7crbeginE,@object
	.size		_ZN41_INTERNAL_c40c9d7c_10_welford_cu_4d36edd84cuda3std3__45__cpo7crbeginE,(_ZN41_INTERNAL_c40c9d7c_10_welford_cu_4d36edd84cuda3std6ranges3__45__cpo4dataE - _ZN41_INTERNAL_c40c9d7c_10_welford_cu_4d36edd84cuda3std3__45__cpo7crbeginE)
_ZN41_INTERNAL_c40c9d7c_10_welford_cu_4d36edd84cuda3std3__45__cpo7crbeginE:
	.zero		1
	.type		_ZN41_INTERNAL_c40c9d7c_10_welford_cu_4d36edd84cuda3std6ranges3__45__cpo4dataE,@object
	.size		_ZN41_INTERNAL_c40c9d7c_10_welford_cu_4d36edd84cuda3std6ranges3__45__cpo4dataE,(_ZN41_INTERNAL_c40c9d7c_10_welford_cu_4d36edd84cuda3std6ranges3__45__cpo5beginE - _ZN41_INTERNAL_c40c9d7c_10_welford_cu_4d36edd84cuda3std6ranges3__45__cpo4dataE)
_ZN41_INTERNAL_c40c9d7c_10_welford_cu_4d36edd84cuda3std6ranges3__45__cpo4dataE:
	.zero		1
	.type		_ZN41_INTERNAL_c40c9d7c_10_welford_cu_4d36edd84cuda3std6ranges3__45__cpo5beginE,@object
	.size		_ZN41_INTERNAL_c40c9d7c_10_welford_cu_4d36edd84cuda3std6ranges3__45__cpo5beginE,(_ZN41_INTERNAL_c40c9d7c_10_welford_cu_4d36edd84cuda3std3__443_GLOBAL__N__c40c9d7c_10_welford_cu_4d36edd86ignoreE - _ZN41_INTERNAL_c40c9d7c_10_welford_cu_4d36edd84cuda3std6ranges3__45__cpo5beginE)
_ZN41_INTERNAL_c40c9d7c_10_welford_cu_4d36edd84cuda3std6ranges3__45__cpo5beginE:
	.zero		1
	.type		_ZN41_INTERNAL_c40c9d7c_10_welford_cu_4d36edd84cuda3std3__443_GLOBAL__N__c40c9d7c_10_welford_cu_4d36edd86ignoreE,@object
	.size		_ZN41_INTERNAL_c40c9d7c_10_welford_cu_4d36edd84cuda3std3__443_GLOBAL__N__c40c9d7c_10_welford_cu_4d36edd86ignoreE,(_ZN41_INTERNAL_c40c9d7c_10_welford_cu_4d36edd84cuda3std6ranges3__45__cpo4sizeE - _ZN41_INTERNAL_c40c9d7c_10_welford_cu_4d36edd84cuda3std3__443_GLOBAL__N__c40c9d7c_10_welford_cu_4d36edd86ignoreE)
_ZN41_INTERNAL_c40c9d7c_10_welford_cu_4d36edd84cuda3std3__443_GLOBAL__N__c40c9d7c_10_welford_cu_4d36edd86ignoreE:
	.zero		1
	.type		_ZN41_INTERNAL_c40c9d7c_10_welford_cu_4d36edd84cuda3std6ranges3__45__cpo4sizeE,@object
	.size		_ZN41_INTERNAL_c40c9d7c_10_welford_cu_4d36edd84cuda3std6ranges3__45__cpo4sizeE,(_ZN41_INTERNAL_c40c9d7c_10_welford_cu_4d36edd84cuda3std3__45__cpo5beginE - _ZN41_INTERNAL_c40c9d7c_10_welford_cu_4d36edd84cuda3std6ranges3__45__cpo4sizeE)
_ZN41_INTERNAL_c40c9d7c_10_welford_cu_4d36edd84cuda3std6ranges3__45__cpo4sizeE:
	.zero		1
	.type		_ZN41_INTERNAL_c40c9d7c_10_welford_cu_4d36edd84cuda3std3__45__cpo5beginE,@object
	.size		_ZN41_INTERNAL_c40c9d7c_10_welford_cu_4d36edd84cuda3std3__45__cpo5beginE,(_ZN41_INTERNAL_c40c9d7c_10_welford_cu_4d36edd84cuda3std6ranges3__45__cpo6cbeginE - _ZN41_INTERNAL_c40c9d7c_10_welford_cu_4d36edd84cuda3std3__45__cpo5beginE)
_ZN41_INTERNAL_c40c9d7c_10_welford_cu_4d36edd84cuda3std3__45__cpo5beginE:
	.zero		1
	.type		_ZN41_INTERNAL_c40c9d7c_10_welford_cu_4d36edd84cuda3std6ranges3__45__cpo6cbeginE,@object
	.size		_ZN41_INTERNAL_c40c9d7c_10_welford_cu_4d36edd84cuda3std6ranges3__45__cpo6cbeginE,(_ZN41_INTERNAL_c40c9d7c_10_welford_cu_4d36edd84cuda3std3__45__cpo6rbeginE - _ZN41_INTERNAL_c40c9d7c_10_welford_cu_4d36edd84cuda3std6ranges3__45__cpo6cbeginE)
_ZN41_INTERNAL_c40c9d7c_10_welford_cu_4d36edd84cuda3std6ranges3__45__cpo6cbeginE:
	.zero		1
	.type		_ZN41_INTERNAL_c40c9d7c_10_welford_cu_4d36edd84cuda3std3__45__cpo6rbeginE,@object
	.size		_ZN41_INTERNAL_c40c9d7c_10_welford_cu_4d36edd84cuda3std3__45__cpo6rbeginE,(_ZN41_INTERNAL_c40c9d7c_10_welford_cu_4d36edd84cuda3std6ranges3__45__cpo4nextE - _ZN41_INTERNAL_c40c9d7c_10_welford_cu_4d36edd84cuda3std3__45__cpo6rbeginE)
_ZN41_INTERNAL_c40c9d7c_10_welford_cu_4d36edd84cuda3std3__45__cpo6rbeginE:
	.zero		1
	.type		_ZN41_INTERNAL_c40c9d7c_10_welford_cu_4d36edd84cuda3std6ranges3__45__cpo4nextE,@object
	.size		_ZN41_INTERNAL_c40c9d7c_10_welford_cu_4d36edd84cuda3std6ranges3__45__cpo4nextE,(_ZN41_INTERNAL_c40c9d7c_10_welford_cu_4d36edd84cuda3std6ranges3__45__cpo4swapE - _ZN41_INTERNAL_c40c9d7c_10_welford_cu_4d36edd84cuda3std6ranges3__45__cpo4nextE)
_ZN41_INTERNAL_c40c9d7c_10_welford_cu_4d36edd84cuda3std6ranges3__45__cpo4nextE:
	.zero		1
	.type		_ZN41_INTERNAL_c40c9d7c_10_welford_cu_4d36edd84cuda3std6ranges3__45__cpo4swapE,@object
	.size		_ZN41_INTERNAL_c40c9d7c_10_welford_cu_4d36edd84cuda3std6ranges3__45__cpo4swapE,(_ZN41_INTERNAL_c40c9d7c_10_welford_cu_4d36edd84cuda3std3__420unreachable_sentinelE - _ZN41_INTERNAL_c40c9d7c_10_welford_cu_4d36edd84cuda3std6ranges3__45__cpo4swapE)
_ZN41_INTERNAL_c40c9d7c_10_welford_cu_4d36edd84cuda3std6ranges3__45__cpo4swapE:
	.zero		1
	.type		_ZN41_INTERNAL_c40c9d7c_10_welford_cu_4d36edd84cuda3std3__420unreachable_sentinelE,@object
	.size		_ZN41_INTERNAL_c40c9d7c_10_welford_cu_4d36edd84cuda3std3__420unreachable_sentinelE,(_ZN41_INTERNAL_c40c9d7c_10_welford_cu_4d36edd86thrust24THRUST_300001_SM_1000_NS6system6detail10sequential3seqE - _ZN41_INTERNAL_c40c9d7c_10_welford_cu_4d36edd84cuda3std3__420unreachable_sentinelE)
_ZN41_INTERNAL_c40c9d7c_10_welford_cu_4d36edd84cuda3std3__420unreachable_sentinelE:
	.zero		1
	.type		_ZN41_INTERNAL_c40c9d7c_10_welford_cu_4d36edd86thrust24THRUST_300001_SM_1000_NS6system6detail10sequential3seqE,@object
	.size		_ZN41_INTERNAL_c40c9d7c_10_welford_cu_4d36edd86thrust24THRUST_300001_SM_1000_NS6system6detail10sequential3seqE,(_ZN41_INTERNAL_c40c9d7c_10_welford_cu_4d36edd84cuda3std3__45__cpo4cendE - _ZN41_INTERNAL_c40c9d7c_10_welford_cu_4d36edd86thrust24THRUST_300001_SM_1000_NS6system6detail10sequential3seqE)
_ZN41_INTERNAL_c40c9d7c_10_welford_cu_4d36edd86thrust24THRUST_300001_SM_1000_NS6system6detail10sequential3seqE:
	.zero		1
	.type		_ZN41_INTERNAL_c40c9d7c_10_welford_cu_4d36edd84cuda3std3__45__cpo4cendE,@object
	.size		_ZN41_INTERNAL_c40c9d7c_10_welford_cu_4d36edd84cuda3std3__45__cpo4cendE,(_ZN41_INTERNAL_c40c9d7c_10_welford_cu_4d36edd84cuda3std6ranges3__45__cpo9iter_swapE - _ZN41_INTERNAL_c40c9d7c_10_welford_cu_4d36edd84cuda3std3__45__cpo4cendE)
_ZN41_INTERNAL_c40c9d7c_10_welford_cu_4d36edd84cuda3std3__45__cpo4cendE:
	.zero		1
	.type		_ZN41_INTERNAL_c40c9d7c_10_welford_cu_4d36edd84cuda3std6ranges3__45__cpo9iter_swapE,@object
	.size		_ZN41_INTERNAL_c40c9d7c_10_welford_cu_4d36edd84cuda3std6ranges3__45__cpo9iter_swapE,(_ZN41_INTERNAL_c40c9d7c_10_welford_cu_4d36edd84cuda3std3__45__cpo5crendE - _ZN41_INTERNAL_c40c9d7c_10_welford_cu_4d36edd84cuda3std6ranges3__45__cpo9iter_swapE)
_ZN41_INTERNAL_c40c9d7c_10_welford_cu_4d36edd84cuda3std6ranges3__45__cpo9iter_swapE:
	.zero		1
	.type		_ZN41_INTERNAL_c40c9d7c_10_welford_cu_4d36edd84cuda3std3__45__cpo5crendE,@object
	.size		_ZN41_INTERNAL_c40c9d7c_10_welford_cu_4d36edd84cuda3std3__45__cpo5crendE,(_ZN41_INTERNAL_c40c9d7c_10_welford_cu_4d36edd84cuda3std6ranges3__45__cpo5cdataE - _ZN41_INTERNAL_c40c9d7c_10_welford_cu_4d36edd84cuda3std3__45__cpo5crendE)
_ZN41_INTERNAL_c40c9d7c_10_welford_cu_4d36edd84cuda3std3__45__cpo5crendE:
	.zero		1
	.type		_ZN41_INTERNAL_c40c9d7c_10_welford_cu_4d36edd84cuda3std6ranges3__45__cpo5cdataE,@object
	.size		_ZN41_INTERNAL_c40c9d7c_10_welford_cu_4d36edd84cuda3std6ranges3__45__cpo5cdataE,(_ZN41_INTERNAL_c40c9d7c_10_welford_cu_4d36edd84cuda3std6ranges3__45__cpo3endE - _ZN41_INTERNAL_c40c9d7c_10_welford_cu_4d36edd84cuda3std6ranges3__45__cpo5cdataE)
_ZN41_INTERNAL_c40c9d7c_10_welford_cu_4d36edd84cuda3std6ranges3__45__cpo5cdataE:
	.zero		1
	.type		_ZN41_INTERNAL_c40c9d7c_10_welford_cu_4d36edd84cuda3std6ranges3__45__cpo3endE,@object
	.size		_ZN41_INTERNAL_c40c9d7c_10_welford_cu_4d36edd84cuda3std6ranges3__45__cpo3endE,(_ZN41_INTERNAL_c40c9d7c_10_welford_cu_4d36edd84cuda3std3__419piecewise_constructE - _ZN41_INTERNAL_c40c9d7c_10_welford_cu_4d36edd84cuda3std6ranges3__45__cpo3endE)
_ZN41_INTERNAL_c40c9d7c_10_welford_cu_4d36edd84cuda3std6ranges3__45__cpo3endE:
	.zero		1
	.type		_ZN41_INTERNAL_c40c9d7c_10_welford_cu_4d36edd84cuda3std3__419piecewise_constructE,@object
	.size		_ZN41_INTERNAL_c40c9d7c_10_welford_cu_4d36edd84cuda3std3__419piecewise_constructE,(_ZN41_INTERNAL_c40c9d7c_10_welford_cu_4d36edd84cuda3std6ranges3__45__cpo5ssizeE - _ZN41_INTERNAL_c40c9d7c_10_welford_cu_4d36edd84cuda3std3__419piecewise_constructE)
_ZN41_INTERNAL_c40c9d7c_10_welford_cu_4d36edd84cuda3std3__419piecewise_constructE:
	.zero		1
	.type		_ZN41_INTERNAL_c40c9d7c_10_welford_cu_4d36edd84cuda3std6ranges3__45__cpo5ssizeE,@object
	.size		_ZN41_INTERNAL_c40c9d7c_10_welford_cu_4d36edd84cuda3std6ranges3__45__cpo5ssizeE,(_ZN41_INTERNAL_c40c9d7c_10_welford_cu_4d36edd84cuda3std3__45__cpo3endE - _ZN41_INTERNAL_c40c9d7c_10_welford_cu_4d36edd84cuda3std6ranges3__45__cpo5ssizeE)
_ZN41_INTERNAL_c40c9d7c_10_welford_cu_4d36edd84cuda3std6ranges3__45__cpo5ssizeE:
	.zero		1
	.type		_ZN41_INTERNAL_c40c9d7c_10_welford_cu_4d36edd84cuda3std3__45__cpo3endE,@object
	.size		_ZN41_INTERNAL_c40c9d7c_10_welford_cu_4d36edd84cuda3std3__45__cpo3endE,(_ZN41_INTERNAL_c40c9d7c_10_welford_cu_4d36edd84cuda3std6ranges3__45__cpo4cendE - _ZN41_INTERNAL_c40c9d7c_10_welford_cu_4d36edd84cuda3std3__45__cpo3endE)
_ZN41_INTERNAL_c40c9d7c_10_welford_cu_4d36edd84cuda3std3__45__cpo3endE:
	.zero		1
	.type		_ZN41_INTERNAL_c40c9d7c_10_welford_cu_4d36edd84cuda3std6ranges3__45__cpo4cendE,@object
	.size		_ZN41_INTERNAL_c40c9d7c_10_welford_cu_4d36edd84cuda3std6ranges3__45__cpo4cendE,(_ZN41_INTERNAL_c40c9d7c_10_welford_cu_4d36edd84cuda3std3__45__cpo4rendE - _ZN41_INTERNAL_c40c9d7c_10_welford_cu_4d36edd84cuda3std6ranges3__45__cpo4cendE)
_ZN41_INTERNAL_c40c9d7c_10_welford_cu_4d36edd84cuda3std6ranges3__45__cpo4cendE:
	.zero		1
	.type		_ZN41_INTERNAL_c40c9d7c_10_welford_cu_4d36edd84cuda3std3__45__cpo4rendE,@object
	.size		_ZN41_INTERNAL_c40c9d7c_10_welford_cu_4d36edd84cuda3std3__45__cpo4rendE,(_ZN41_INTERNAL_c40c9d7c_10_welford_cu_4d36edd84cuda3std6ranges3__45__cpo4prevE - _ZN41_INTERNAL_c40c9d7c_10_welford_cu_4d36edd84cuda3std3__45__cpo4rendE)
_ZN41_INTERNAL_c40c9d7c_10_welford_cu_4d36edd84cuda3std3__45__cpo4rendE:
	.zero		1
	.type		_ZN41_INTERNAL_c40c9d7c_10_welford_cu_4d36edd84cuda3std6ranges3__45__cpo4prevE,@object
	.size		_ZN41_INTERNAL_c40c9d7c_10_welford_cu_4d36edd84cuda3std6ranges3__45__cpo4prevE,(_ZN41_INTERNAL_c40c9d7c_10_welford_cu_4d36edd84cuda3std6ranges3__45__cpo9iter_moveE - _ZN41_INTERNAL_c40c9d7c_10_welford_cu_4d36edd84cuda3std6ranges3__45__cpo4prevE)
_ZN41_INTERNAL_c40c9d7c_10_welford_cu_4d36edd84cuda3std6ranges3__45__cpo4prevE:
	.zero		1
	.type		_ZN41_INTERNAL_c40c9d7c_10_welford_cu_4d36edd84cuda3std6ranges3__45__cpo9iter_moveE,@object
	.size		_ZN41_INTERNAL_c40c9d7c_10_welford_cu_4d36edd84cuda3std6ranges3__45__cpo9iter_moveE,(.L_13 - _ZN41_INTERNAL_c40c9d7c_10_welford_cu_4d36edd84cuda3std6ranges3__45__cpo9iter_moveE)
_ZN41_INTERNAL_c40c9d7c_10_welford_cu_4d36edd84cuda3std6ranges3__45__cpo9iter_moveE:
	.zero		1
.L_13:


//--------------------- .nv.shared._Z23reduce_bn_c_last_kernelIN3c104HalfEfS1_Li4EEvPKT_S4_PKT0_S7_PS5_S8_PT1_SA_PVS5_Piii --------------------------
	.section	.nv.shared._Z23reduce_bn_c_last_kernelIN3c104HalfEfS1_Li4EEvPKT_S4_PKT0_S7_PS5_S8_PT1_SA_PVS5_Piii,"aw",@nobits
	.sectionflags	@""
	.align	4
.nv.shared._Z23reduce_bn_c_last_kernelIN3c104HalfEfS1_Li4EEvPKT_S4_PKT0_S7_PS5_S8_PT1_SA_PVS5_Piii:
	.zero		5121


//--------------------- .nv.shared._Z23reduce_bn_c_last_kernelIN3c104HalfEffLi4EEvPKT_S4_PKT0_S7_PS5_S8_PT1_SA_PVS5_Piii --------------------------
	.section	.nv.shared._Z23reduce_bn_c_last_kernelIN3c104HalfEffLi4EEvPKT_S4_PKT0_S7_PS5_S8_PT1_SA_PVS5_Piii,"aw",@nobits
	.sectionflags	@""
	.align	4
.nv.shared._Z23reduce_bn_c_last_kernelIN3c104HalfEffLi4EEvPKT_S4_PKT0_S7_PS5_S8_PT1_SA_PVS5_Piii:
	.zero		5121


//--------------------- .nv.shared._Z23reduce_bn_c_last_kernelIfffLi4EEvPKT_S2_PKT0_S5_PS3_S6_PT1_S8_PVS3_Piii --------------------------
	.section	.nv.shared._Z23reduce_bn_c_last_kernelIfffLi4EEvPKT_S2_PKT0_S5_PS3_S6_PT1_S8_PVS3_Piii,"aw",@nobits
	.sectionflags	@""
	.align	4
.nv.shared._Z23reduce_bn_c_last_kernelIfffLi4EEvPKT_S2_PKT0_S5_PS3_S6_PT1_S8_PVS3_Piii:
	.zero		5121


//--------------------- .nv.shared._Z21welford_kernel_c_lastIN3c104HalfEffLi4EEvPKT_PT1_S6_PVT0_Piii --------------------------
	.section	.nv.shared._Z21welford_kernel_c_lastIN3c104HalfEffLi4EEvPKT_PT1_S6_PVT0_Piii,"aw",@nobits
	.sectionflags	@""
	.align	4
.nv.shared._Z21welford_kernel_c_lastIN3c104HalfEffLi4EEvPKT_PT1_S6_PVT0_Piii:
	.zero		7169


//--------------------- .nv.shared._Z21welford_kernel_c_lastIfffLi4EEvPKT_PT1_S4_PVT0_Piii --------------------------
	.section	.nv.shared._Z21welford_kernel_c_lastIfffLi4EEvPKT_PT1_S4_PVT0_Piii,"aw",@nobits
	.sectionflags	@""
	.align	4
.nv.shared._Z21welford_kernel_c_lastIfffLi4EEvPKT_PT1_S4_PVT0_Piii:
	.zero		7169


//--------------------- .nv.shared._Z16reduce_bn_kernelIN3c104HalfEfS1_EvPKT_S4_PKT0_S7_PS5_S8_PT1_SA_iii --------------------------
	.section	.nv.shared._Z16reduce_bn_kernelIN3c104HalfEfS1_EvPKT_S4_PKT0_S7_PS5_S8_PT1_SA_iii,"aw",@nobits
	.sectionflags	@""
	.align	4
.nv.shared._Z16reduce_bn_kernelIN3c104HalfEfS1_EvPKT_S4_PKT0_S7_PS5_S8_PT1_SA_iii:
	.zero		1280


//--------------------- .nv.shared._Z16reduce_bn_kernelIN3c104HalfEffEvPKT_S4_PKT0_S7_PS5_S8_PT1_SA_iii --------------------------
	.section	.nv.shared._Z16reduce_bn_kernelIN3c104HalfEffEvPKT_S4_PKT0_S7_PS5_S8_PT1_SA_iii,"aw",@nobits
	.sectionflags	@""
	.align	4
.nv.shared._Z16reduce_bn_kernelIN3c104HalfEffEvPKT_S4_PKT0_S7_PS5_S8_PT1_SA_iii:
	.zero		1280


//--------------------- .nv.shared._Z16reduce_bn_kernelIfffEvPKT_S2_PKT0_S5_PS3_S6_PT1_S8_iii --------------------------
	.section	.nv.shared._Z16reduce_bn_kernelIfffEvPKT_S2_PKT0_S5_PS3_S6_PT1_S8_iii,"aw",@nobits
	.sectionflags	@""
	.align	4
.nv.shared._Z16reduce_bn_kernelIfffEvPKT_S2_PKT0_S5_PS3_S6_PT1_S8_iii:
	.zero		1280


//--------------------- .nv.shared._Z14welford_kernelIN3c104HalfEffEvPKT_PT1_S6_iii --------------------------
	.section	.nv.shared._Z14welford_kernelIN3c104HalfEffEvPKT_PT1_S6_iii,"aw",@nobits
	.sectionflags	@""
	.align	4
.nv.shared._Z14welford_kernelIN3c104HalfEffEvPKT_PT1_S6_iii:
	.zero		1664


//--------------------- .nv.shared._Z14welford_kernelIfffEvPKT_PT1_S4_iii --------------------------
	.section	.nv.shared._Z14welford_kernelIfffEvPKT_PT1_S4_iii,"aw",@nobits
	.sectionflags	@""
	.align	4
.nv.shared._Z14welford_kernelIfffEvPKT_PT1_S4_iii:
	.zero		1664


//--------------------- .nv.constant0._Z27relu_backward_c_last_kernelIN3c104HalfEfS1_Li4EEvPKT_S4_S4_PKT0_S7_PKT1_SA_PS2_ii --------------------------
	.section	.nv.constant0._Z27relu_backward_c_last_kernelIN3c104HalfEfS1_Li4EEvPKT_S4_S4_PKT0_S7_PKT1_SA_PS2_ii,"a",@progbits
	.sectionflags	@""
	.align	4
.nv.constant0._Z27relu_backward_c_last_kernelIN3c104HalfEfS1_Li4EEvPKT_S4_S4_PKT0_S7_PKT1_SA_PS2_ii:
	.zero		968


//--------------------- .nv.constant0._Z27relu_backward_c_last_kernelIN3c104HalfEffLi4EEvPKT_S4_S4_PKT0_S7_PKT1_SA_PS2_ii --------------------------
	.section	.nv.constant0._Z27relu_backward_c_last_kernelIN3c104HalfEffLi4EEvPKT_S4_S4_PKT0_S7_PKT1_SA_PS2_ii,"a",@progbits
	.sectionflags	@""
	.align	4
.nv.constant0._Z27relu_backward_c_last_kernelIN3c104HalfEffLi4EEvPKT_S4_S4_PKT0_S7_PKT1_SA_PS2_ii:
	.zero		968


//--------------------- .nv.constant0._Z27relu_backward_c_last_kernelIfffLi4EEvPKT_S2_S2_PKT0_S5_PKT1_S8_PS0_ii --------------------------
	.section	.nv.constant0._Z27relu_backward_c_last_kernelIfffLi4EEvPKT_S2_S2_PKT0_S5_PKT1_S8_PS0_ii,"a",@progbits
	.sectionflags	@""
	.align	4
.nv.constant0._Z27relu_backward_c_last_kernelIfffLi4EEvPKT_S2_S2_PKT0_S5_PKT1_S8_PS0_ii:
	.zero		968


//--------------------- .nv.constant0._Z32batchnorm_backward_c_last_kernelIN3c104HalfEfS1_Li4EEvPKT_S4_PKT0_S7_PKT1_S7_S7_PKiPS2_lii --------------------------
	.section	.nv.constant0._Z32batchnorm_backward_c_last_kernelIN3c104HalfEfS1_Li4EEvPKT_S4_PKT0_S7_PKT1_S7_S7_PKiPS2_lii,"a",@progbits
	.sectionflags	@""
	.align	4
.nv.constant0._Z32batchnorm_backward_c_last_kernelIN3c104HalfEfS1_Li4EEvPKT_S4_PKT0_S7_PKT1_S7_S7_PKiPS2_lii:
	.zero		984


//--------------------- .nv.constant0._Z32batchnorm_backward_c_last_kernelIN3c104HalfEffLi4EEvPKT_S4_PKT0_S7_PKT1_S7_S7_PKiPS2_lii --------------------------
	.section	.nv.constant0._Z32batchnorm_backward_c_last_kernelIN3c104HalfEffLi4EEvPKT_S4_PKT0_S7_PKT1_S7_S7_PKiPS2_lii,"a",@progbits
	.sectionflags	@""
	.align	4
.nv.constant0._Z32batchnorm_backward_c_last_kernelIN3c104HalfEffLi4EEvPKT_S4_PKT0_S7_PKT1_S7_S7_PKiPS2_lii:
	.zero		984


//--------------------- .nv.constant0._Z32batchnorm_backward_c_last_kernelIfffLi4EEvPKT_S2_PKT0_S5_PKT1_S5_S5_PKiPS0_lii --------------------------
	.section	.nv.constant0._Z32batchnorm_backward_c_last_kernelIfffLi4EEvPKT_S2_PKT0_S5_PKT1_S5_S5_PKiPS0_lii,"a",@progbits
	.sectionflags	@""
	.align	4
.nv.constant0._Z32batchnorm_backward_c_last_kernelIfffLi4EEvPKT_S2_PKT0_S5_PKT1_S5_S5_PKiPS0_lii:
	.zero		984


//--------------------- .nv.constant0._Z23reduce_bn_c_last_kernelIN3c104HalfEfS1_Li4EEvPKT_S4_PKT0_S7_PS5_S8_PT1_SA_PVS5_Piii --------------------------
	.section	.nv.constant0._Z23reduce_bn_c_last_kernelIN3c104HalfEfS1_Li4EEvPKT_S4_PKT0_S7_PS5_S8_PT1_SA_PVS5_Piii,"a",@progbits
	.sectionflags	@""
	.align	4
.nv.constant0._Z23reduce_bn_c_last_kernelIN3c104HalfEfS1_Li4EEvPKT_S4_PKT0_S7_PS5_S8_PT1_SA_PVS5_Piii:
	.zero		984


//--------------------- .nv.constant0._Z23reduce_bn_c_last_kernelIN3c104HalfEffLi4EEvPKT_S4_PKT0_S7_PS5_S8_PT1_SA_PVS5_Piii --------------------------
	.section	.nv.constant0._Z23reduce_bn_c_last_kernelIN3c104HalfEffLi4EEvPKT_S4_PKT0_S7_PS5_S8_PT1_SA_PVS5_Piii,"a",@progbits
	.sectionflags	@""
	.align	4
.nv.constant0._Z23reduce_bn_c_last_kernelIN3c104HalfEffLi4EEvPKT_S4_PKT0_S7_PS5_S8_PT1_SA_PVS5_Piii:
	.zero		984


//--------------------- .nv.constant0._Z23reduce_bn_c_last_kernelIfffLi4EEvPKT_S2_PKT0_S5_PS3_S6_PT1_S8_PVS3_Piii --------------------------
	.section	.nv.constant0._Z23reduce_bn_c_last_kernelIfffLi4EEvPKT_S2_PKT0_S5_PS3_S6_PT1_S8_PVS3_Piii,"a",@progbits
	.sectionflags	@""
	.align	4
.nv.constant0._Z23reduce_bn_c_last_kernelIfffLi4EEvPKT_S2_PKT0_S5_PS3_S6_PT1_S8_PVS3_Piii:
	.zero		984


//--------------------- .nv.constant0._Z31batchnorm_forward_c_last_kernelIN3c104HalfEfS1_Li4EEvPKT_S4_PKT0_S7_PKT1_SA_PS2_iib --------------------------
	.section	.nv.constant0._Z31batchnorm_forward_c_last_kernelIN3c104HalfEfS1_Li4EEvPKT_S4_PKT0_S7_PKT1_SA_PS2_iib,"a",@progbits
	.sectionflags	@""
	.align	4
.nv.constant0._Z31batchnorm_forward_c_last_kernelIN3c104HalfEfS1_Li4EEvPKT_S4_PKT0_S7_PKT1_SA_PS2_iib:
	.zero		961


//--------------------- .nv.constant0._Z31batchnorm_forward_c_last_kernelIN3c104HalfEffLi4EEvPKT_S4_PKT0_S7_PKT1_SA_PS2_iib --------------------------
	.section	.nv.constant0._Z31batchnorm_forward_c_last_kernelIN3c104HalfEffLi4EEvPKT_S4_PKT0_S7_PKT1_SA_PS2_iib,"a",@progbits
	.sectionflags	@""
	.align	4
.nv.constant0._Z31batchnorm_forward_c_last_kernelIN3c104HalfEffLi4EEvPKT_S4_PKT0_S7_PKT1_SA_PS2_iib:
	.zero		961


//--------------------- .nv.constant0._Z31batchnorm_forward_c_last_kernelIfffLi4EEvPKT_S2_PKT0_S5_PKT1_S8_PS0_iib --------------------------
	.section	.nv.constant0._Z31batchnorm_forward_c_last_kernelIfffLi4EEvPKT_S2_PKT0_S5_PKT1_S8_PS0_iib,"a",@progbits
	.sectionflags	@""
	.align	4
.nv.constant0._Z31batchnorm_forward_c_last_kernelIfffLi4EEvPKT_S2_PKT0_S5_PKT1_S8_PS0_iib:
	.zero		961


//--------------------- .nv.constant0._Z21welford_kernel_c_lastIN3c104HalfEffLi4EEvPKT_PT1_S6_PVT0_Piii --------------------------
	.section	.nv.constant0._Z21welford_kernel_c_lastIN3c104HalfEffLi4EEvPKT_PT1_S6_PVT0_Piii,"a",@progbits
	.sectionflags	@""
	.align	4
.nv.constant0._Z21welford_kernel_c_lastIN3c104HalfEffLi4EEvPKT_PT1_S6_PVT0_Piii:
	.zero		944


//--------------------- .nv.constant0._Z21welford_kernel_c_lastIfffLi4EEvPKT_PT1_S4_PVT0_Piii --------------------------
	.section	.nv.constant0._Z21welford_kernel_c_lastIfffLi4EEvPKT_PT1_S4_PVT0_Piii,"a",@progbits
	.sectionflags	@""
	.align	4
.nv.constant0._Z21welford_kernel_c_lastIfffLi4EEvPKT_PT1_S4_PVT0_Piii:
	.zero		944


//--------------------- .nv.constant0._Z23welford_kernel_parallelIN3c104HalfEEvPKT_S4_PKiPS2_S7_S7_iif --------------------------
	.section	.nv.constant0._Z23welford_kernel_parallelIN3c104HalfEEvPKT_S4_PKiPS2_S7_S7_iif,"a",@progbits
	.sectionflags	@""
	.align	4
.nv.constant0._Z23welford_kernel_parallelIN3c104HalfEEvPKT_S4_PKiPS2_S7_S7_iif:
	.zero		956


//--------------------- .nv.constant0._Z23welford_kernel_parallelIfEvPKT_S2_PKiPS0_S5_S5_iif --------------------------
	.section	.nv.constant0._Z23welford_kernel_parallelIfEvPKT_S2_PKiPS0_S5_S5_iif,"a",@progbits
	.sectionflags	@""
	.align	4
.nv.constant0._Z23welford_kernel_parallelIfEvPKT_S2_PKiPS0_S5_S5_iif:
	.zero		956


//--------------------- .nv.constant0._Z25batchnorm_backward_kernelIN3c104HalfEfS1_EvPKT_S4_PKT0_S7_PKT1_S7_S7_PKiPS2_lii --------------------------
	.section	.nv.constant0._Z25batchnorm_backward_kernelIN3c104HalfEfS1_EvPKT_S4_PKT0_S7_PKT1_S7_S7_PKiPS2_lii,"a",@progbits
	.sectionflags	@""
	.align	4
.nv.constant0._Z25batchnorm_backward_kernelIN3c104HalfEfS1_EvPKT_S4_PKT0_S7_PKT1_S7_S7_PKiPS2_lii:
	.zero		984


//--------------------- .nv.constant0._Z25batchnorm_backward_kernelIN3c104HalfEffEvPKT_S4_PKT0_S7_PKT1_S7_S7_PKiPS2_lii --------------------------
	.section	.nv.constant0._Z25batchnorm_backward_kernelIN3c104HalfEffEvPKT_S4_PKT0_S7_PKT1_S7_S7_PKiPS2_lii,"a",@progbits
	.sectionflags	@""
	.align	4
.nv.constant0._Z25batchnorm_backward_kernelIN3c104HalfEffEvPKT_S4_PKT0_S7_PKT1_S7_S7_PKiPS2_lii:
	.zero		984


//--------------------- .nv.constant0._Z25batchnorm_backward_kernelIfffEvPKT_S2_PKT0_S5_PKT1_S5_S5_PKiPS0_lii --------------------------
	.section	.nv.constant0._Z25batchnorm_backward_kernelIfffEvPKT_S2_PKT0_S5_PKT1_S5_S5_PKiPS0_lii,"a",@progbits
	.sectionflags	@""
	.align	4
.nv.constant0._Z25batchnorm_backward_kernelIfffEvPKT_S2_PKT0_S5_PKT1_S5_S5_PKiPS0_lii:
	.zero		984


//--------------------- .nv.constant0._Z16reduce_bn_kernelIN3c104HalfEfS1_EvPKT_S4_PKT0_S7_PS5_S8_PT1_SA_iii --------------------------
	.section	.nv.constant0._Z16reduce_bn_kernelIN3c104HalfEfS1_EvPKT_S4_PKT0_S7_PS5_S8_PT1_SA_iii,"a",@progbits
	.sectionflags	@""
	.align	4
.nv.constant0._Z16reduce_bn_kernelIN3c104HalfEfS1_EvPKT_S4_PKT0_S7_PS5_S8_PT1_SA_iii:
	.zero		972


//--------------------- .nv.constant0._Z16reduce_bn_kernelIN3c104HalfEffEvPKT_S4_PKT0_S7_PS5_S8_PT1_SA_iii --------------------------
	.section	.nv.constant0._Z16reduce_bn_kernelIN3c104HalfEffEvPKT_S4_PKT0_S7_PS5_S8_PT1_SA_iii,"a",@progbits
	.sectionflags	@""
	.align	4
.nv.constant0._Z16reduce_bn_kernelIN3c104HalfEffEvPKT_S4_PKT0_S7_PS5_S8_PT1_SA_iii:
	.zero		972


//--------------------- .nv.constant0._Z16reduce_bn_kernelIfffEvPKT_S2_PKT0_S5_PS3_S6_PT1_S8_iii --------------------------
	.section	.nv.constant0._Z16reduce_bn_kernelIfffEvPKT_S2_PKT0_S5_PS3_S6_PT1_S8_iii,"a",@progbits
	.sectionflags	@""
	.align	4
.nv.constant0._Z16reduce_bn_kernelIfffEvPKT_S2_PKT0_S5_PS3_S6_PT1_S8_iii:
	.zero		972


//--------------------- .nv.constant0._Z24batchnorm_forward_kernelIN3c104HalfEfS1_EvPKT_PKT0_S7_PKT1_SA_PS2_ii --------------------------
	.section	.nv.constant0._Z24batchnorm_forward_kernelIN3c104HalfEfS1_EvPKT_PKT0_S7_PKT1_SA_PS2_ii,"a",@progbits
	.sectionflags	@""
	.align	4
.nv.constant0._Z24batchnorm_forward_kernelIN3c104HalfEfS1_EvPKT_PKT0_S7_PKT1_SA_PS2_ii:
	.zero		952


//--------------------- .nv.constant0._Z24batchnorm_forward_kernelIN3c104HalfEffEvPKT_PKT0_S7_PKT1_SA_PS2_ii --------------------------
	.section	.nv.constant0._Z24batchnorm_forward_kernelIN3c104HalfEffEvPKT_PKT0_S7_PKT1_SA_PS2_ii,"a",@progbits
	.sectionflags	@""
	.align	4
.nv.constant0._Z24batchnorm_forward_kernelIN3c104HalfEffEvPKT_PKT0_S7_PKT1_SA_PS2_ii:
	.zero		952


//--------------------- .nv.constant0._Z24batchnorm_forward_kernelIfffEvPKT_PKT0_S5_PKT1_S8_PS0_ii --------------------------
	.section	.nv.constant0._Z24batchnorm_forward_kernelIfffEvPKT_PKT0_S5_PKT1_S8_PS0_ii,"a",@progbits
	.sectionflags	@""
	.align	4
.nv.constant0._Z24batchnorm_forward_kernelIfffEvPKT_PKT0_S5_PKT1_S8_PS0_ii:
	.zero		952


//--------------------- .nv.constant0._Z14welford_kernelIN3c104HalfEffEvPKT_PT1_S6_iii --------------------------
	.section	.nv.constant0._Z14welford_kernelIN3c104HalfEffEvPKT_PT1_S6_iii,"a",@progbits
	.sectionflags	@""
	.align	4
.nv.constant0._Z14welford_kernelIN3c104HalfEffEvPKT_PT1_S6_iii:
	.zero		932


//--------------------- .nv.constant0._Z14welford_kernelIfffEvPKT_PT1_S4_iii --------------------------
	.section	.nv.constant0._Z14welford_kernelIfffEvPKT_PT1_S4_iii,"a",@progbits
	.sectionflags	@""
	.align	4
.nv.constant0._Z14welford_kernelIfffEvPKT_PT1_S4_iii:
	.zero		932


//--------------------- SYMBOLS --------------------------

	.type		.nv.reservedSmem.offset0,@object
	.size		.nv.reservedSmem.offset0,0x4
	.type		.nv.reservedSmem.cap,@object
	.size		.nv.reservedSmem.cap,0x4
